	.target	sm_100a

	.elftype	@"ET_EXEC"


//--------------------- .note.nv.tkinfo           --------------------------
	.section	.note.nv.tkinfo,"",@"SHT_NOTE"
	.sectionflags	@"SHF_NOTE_NV_TKINFO"
	.tkinfo
        /*0018*/ 	.word	0x00000002
        /*0030*/ 	.string	""
        /*0030*/ 	.string	"ptxas"
        /*0030*/ 	.string	"Cuda compilation tools, release 13.0, V13.0.88"
        /*0030*/ 	.string	"Build cuda_13.0.r13.0/compiler.36424714_0"
        /*0030*/ 	.string	"-arch sm_100a -m 64 "



//--------------------- .note.nv.cuinfo           --------------------------
	.section	.note.nv.cuinfo,"",@"SHT_NOTE"
	.sectionflags	@"SHF_NOTE_NV_CUINFO"
        /*0018*/ 	.short	0x0002
        /*001a*/ 	.short	0x0064
        /*001c*/ 	.short	0x0082
	.zero		2


//--------------------- .nv.info                  --------------------------
	.section	.nv.info,"",@"SHT_CUDA_INFO"
	.align	4


	//----- nvinfo : EIATTR_REGCOUNT
	.align		4
        /*0000*/ 	.byte	0x04, 0x2f
        /*0002*/ 	.short	(.L_19 - .L_18)
	.align		4
.L_18:
        /*0004*/ 	.word	index@(_ZN7cutlass13device_kernelINS_4gemm6kernel13GemmUniversalIN4cute5tupleIJiiiiEEENS1_10collective13CollectiveMmaINS1_46MainloopSm100TmaUmmaWarpSpecializedBlockScaledILi6ELi2ELi2ENS5_IJNS4_1CILi2EEESB_NSA_ILi1EEEEEEEENS5_IJNSA_ILi128EEESF_SF_EEENS5_IJNS_12float_e4m3_tENS_13float_ue8m0_tEEEENS5_IJNS5_IJlSC_lEEENS4_6LayoutINS5_IJNS5_IJNS5_IJNSA_ILi32EEENSA_ILi4EEEEEEiEEESP_NS5_IJSC_iEEEEEENS5_IJNS5_IJNS5_IJNSA_ILi16EEESN_EEEiEEENS5_IJNS5_IJNSA_ILi0EEESC_EEENSA_ILi512EEEEEENS5_IJSV_iEEEEEEEEEEESJ_S12_NS4_8TiledMMAINS4_8MMA_AtomIJNS4_21SM100_MMA_MXF8F6F4_SSISH_SH_fSI_Li128ELi128ELNS4_4UMMA5MajorE0ELS17_0ELNS16_7ScaleInE0ELS18_0EEEEEENSL_INS5_IJSC_SC_SC_EEENS5_IJSV_SV_SV_EEEEENS5_IJNS4_10UnderscoreES1E_S1E_EEEEENS5_IJNS4_23SM90_TMA_LOAD_MULTICASTES1H_EEENS5_IJNS4_14ComposedLayoutINS4_7SwizzleILi3ELi4ELi3EEENS4_18smem_ptr_flag_bitsILi8EEENSL_INS5_IJNSA_ILi8EEESF_EEENS5_IJSF_SC_EEEEEEENSL_INS5_IJNS5_IJNS5_IJSO_SC_EEENS5_IJSM_SC_EEEEEESC_NS5_IJSN_SC_EEEEEENS5_IJNS5_IJNS5_IJST_SX_EEESW_EEESV_NS5_IJSC_SX_EEEEEEEEEEEvNS4_8identityES1I_S23_vS24_EENS_8epilogue10collective18CollectiveEpilogueINS26_23Sm100TmaWarpSpecializedILi4ELi2ELi16ELb1ELb0EEEJNS5_IJNSA_ILi64EEESF_SF_EEENS5_IJNSL_IS2B_SC_EENSL_INS5_IJSS_SB_EEENS5_IJSC_S2B_EEEEEEEENS_10bfloat16_tESK_S2I_SK_NS26_6fusion15FusionCallbacksIS2A_NS2J_17LinearCombinationIS2I_fS2I_fLNS_15FloatRoundStyleE2EEES2C_S2H_JEEENS4_5SM1004TMEM4LOAD26SM100_TMEM_LOAD_32dp32b16xENS4_13SM90_TMA_LOADENS1J_INS1K_ILi1ELi4ELi3EEENS1M_ILi16EEENSL_INS5_IJS1O_SS_EEENS5_IJSS_SC_EEEEEEENS4_39AutoVectorizingCopyWithAssumedAlignmentILi128EEENS4_14SM90_TMA_STOREES2Z_S31_S31_EEEvvEEEEvNT_6ParamsE)
        /*0008*/ 	.word	0x0000007a


	//----- nvinfo : EIATTR_FRAME_SIZE
	.align		4
.L_19:
        /*000c*/ 	.byte	0x04, 0x11
        /*000e*/ 	.short	(.L_21 - .L_20)
	.align		4
.L_20:
        /*0010*/ 	.word	index@($__internal_2_$__cuda_sm10x_tcgen05_guardrail_trap_unallocated_columns_being_dealloced)
        /*0014*/ 	.word	0x00000000


	//----- nvinfo : EIATTR_FRAME_SIZE
	.align		4
.L_21:
        /*0018*/ 	.byte	0x04, 0x11
        /*001a*/ 	.short	(.L_23 - .L_22)
	.align		4
.L_22:
        /*001c*/ 	.word	index@($__internal_1_$__cuda_sm10x_tcgen05_guardrail_trap_phase_invalid_during_alloc)
        /*0020*/ 	.word	0x00000000


	//----- nvinfo : EIATTR_FRAME_SIZE
	.align		4
.L_23:
        /*0024*/ 	.byte	0x04, 0x11
        /*0026*/ 	.short	(.L_25 - .L_24)
	.align		4
.L_24:
        /*0028*/ 	.word	index@($__internal_0_$__cuda_sm10x_tcgen05_guardrail_trap_col_being_dealloced_not_returned_by_alloc)
        /*002c*/ 	.word	0x00000000


	//----- nvinfo : EIATTR_FRAME_SIZE
	.align		4
.L_25:
        /*0030*/ 	.byte	0x04, 0x11
        /*0032*/ 	.short	(.L_27 - .L_26)
	.align		4
.L_26:
        /*0034*/ 	.word	index@(_ZN7cutlass13device_kernelINS_4gemm6kernel13GemmUniversalIN4cute5tupleIJiiiiEEENS1_10collective13CollectiveMmaINS1_46MainloopSm100TmaUmmaWarpSpecializedBlockScaledILi6ELi2ELi2ENS5_IJNS4_1CILi2EEESB_NSA_ILi1EEEEEEEENS5_IJNSA_ILi128EEESF_SF_EEENS5_IJNS_12float_e4m3_tENS_13float_ue8m0_tEEEENS5_IJNS5_IJlSC_lEEENS4_6LayoutINS5_IJNS5_IJNS5_IJNSA_ILi32EEENSA_ILi4EEEEEEiEEESP_NS5_IJSC_iEEEEEENS5_IJNS5_IJNS5_IJNSA_ILi16EEESN_EEEiEEENS5_IJNS5_IJNSA_ILi0EEESC_EEENSA_ILi512EEEEEENS5_IJSV_iEEEEEEEEEEESJ_S12_NS4_8TiledMMAINS4_8MMA_AtomIJNS4_21SM100_MMA_MXF8F6F4_SSISH_SH_fSI_Li128ELi128ELNS4_4UMMA5MajorE0ELS17_0ELNS16_7ScaleInE0ELS18_0EEEEEENSL_INS5_IJSC_SC_SC_EEENS5_IJSV_SV_SV_EEEEENS5_IJNS4_10UnderscoreES1E_S1E_EEEEENS5_IJNS4_23SM90_TMA_LOAD_MULTICASTES1H_EEENS5_IJNS4_14ComposedLayoutINS4_7SwizzleILi3ELi4ELi3EEENS4_18smem_ptr_flag_bitsILi8EEENSL_INS5_IJNSA_ILi8EEESF_EEENS5_IJSF_SC_EEEEEEENSL_INS5_IJNS5_IJNS5_IJSO_SC_EEENS5_IJSM_SC_EEEEEESC_NS5_IJSN_SC_EEEEEENS5_IJNS5_IJNS5_IJST_SX_EEESW_EEESV_NS5_IJSC_SX_EEEEEEEEEEEvNS4_8identityES1I_S23_vS24_EENS_8epilogue10collective18CollectiveEpilogueINS26_23Sm100TmaWarpSpecializedILi4ELi2ELi16ELb1ELb0EEEJNS5_IJNSA_ILi64EEESF_SF_EEENS5_IJNSL_IS2B_SC_EENSL_INS5_IJSS_SB_EEENS5_IJSC_S2B_EEEEEEEENS_10bfloat16_tESK_S2I_SK_NS26_6fusion15FusionCallbacksIS2A_NS2J_17LinearCombinationIS2I_fS2I_fLNS_15FloatRoundStyleE2EEES2C_S2H_JEEENS4_5SM1004TMEM4LOAD26SM100_TMEM_LOAD_32dp32b16xENS4_13SM90_TMA_LOADENS1J_INS1K_ILi1ELi4ELi3EEENS1M_ILi16EEENSL_INS5_IJS1O_SS_EEENS5_IJSS_SC_EEEEEEENS4_39AutoVectorizingCopyWithAssumedAlignmentILi128EEENS4_14SM90_TMA_STOREES2Z_S31_S31_EEEvvEEEEvNT_6ParamsE)
        /*0038*/ 	.word	0x00000000


	//----- nvinfo : EIATTR_MIN_STACK_SIZE
	.align		4
.L_27:
        /*003c*/ 	.byte	0x04, 0x12
        /*003e*/ 	.short	(.L_29 - .L_28)
	.align		4
.L_28:
        /*0040*/ 	.word	index@(_ZN7cutlass13device_kernelINS_4gemm6kernel13GemmUniversalIN4cute5tupleIJiiiiEEENS1_10collective13CollectiveMmaINS1_46MainloopSm100TmaUmmaWarpSpecializedBlockScaledILi6ELi2ELi2ENS5_IJNS4_1CILi2EEESB_NSA_ILi1EEEEEEEENS5_IJNSA_ILi128EEESF_SF_EEENS5_IJNS_12float_e4m3_tENS_13float_ue8m0_tEEEENS5_IJNS5_IJlSC_lEEENS4_6LayoutINS5_IJNS5_IJNS5_IJNSA_ILi32EEENSA_ILi4EEEEEEiEEESP_NS5_IJSC_iEEEEEENS5_IJNS5_IJNS5_IJNSA_ILi16EEESN_EEEiEEENS5_IJNS5_IJNSA_ILi0EEESC_EEENSA_ILi512EEEEEENS5_IJSV_iEEEEEEEEEEESJ_S12_NS4_8TiledMMAINS4_8MMA_AtomIJNS4_21SM100_MMA_MXF8F6F4_SSISH_SH_fSI_Li128ELi128ELNS4_4UMMA5MajorE0ELS17_0ELNS16_7ScaleInE0ELS18_0EEEEEENSL_INS5_IJSC_SC_SC_EEENS5_IJSV_SV_SV_EEEEENS5_IJNS4_10UnderscoreES1E_S1E_EEEEENS5_IJNS4_23SM90_TMA_LOAD_MULTICASTES1H_EEENS5_IJNS4_14ComposedLayoutINS4_7SwizzleILi3ELi4ELi3EEENS4_18smem_ptr_flag_bitsILi8EEENSL_INS5_IJNSA_ILi8EEESF_EEENS5_IJSF_SC_EEEEEEENSL_INS5_IJNS5_IJNS5_IJSO_SC_EEENS5_IJSM_SC_EEEEEESC_NS5_IJSN_SC_EEEEEENS5_IJNS5_IJNS5_IJST_SX_EEESW_EEESV_NS5_IJSC_SX_EEEEEEEEEEEvNS4_8identityES1I_S23_vS24_EENS_8epilogue10collective18CollectiveEpilogueINS26_23Sm100TmaWarpSpecializedILi4ELi2ELi16ELb1ELb0EEEJNS5_IJNSA_ILi64EEESF_SF_EEENS5_IJNSL_IS2B_SC_EENSL_INS5_IJSS_SB_EEENS5_IJSC_S2B_EEEEEEEENS_10bfloat16_tESK_S2I_SK_NS26_6fusion15FusionCallbacksIS2A_NS2J_17LinearCombinationIS2I_fS2I_fLNS_15FloatRoundStyleE2EEES2C_S2H_JEEENS4_5SM1004TMEM4LOAD26SM100_TMEM_LOAD_32dp32b16xENS4_13SM90_TMA_LOADENS1J_INS1K_ILi1ELi4ELi3EEENS1M_ILi16EEENSL_INS5_IJS1O_SS_EEENS5_IJSS_SC_EEEEEEENS4_39AutoVectorizingCopyWithAssumedAlignmentILi128EEENS4_14SM90_TMA_STOREES2Z_S31_S31_EEEvvEEEEvNT_6ParamsE)
        /*0044*/ 	.word	0x00000000
.L_29:


//--------------------- .nv.compat                --------------------------
	.section	.nv.compat,"",@"SHT_CUDA_COMPAT_INFO"
	.align	4
        /*0000*/ 	.byte	0x02, 0x09, 0x01, 0x00, 0x02, 0x02, 0x02, 0x00, 0x02, 0x05, 0x05, 0x00, 0x03, 0x07, 0x01, 0x01
        /*0010*/ 	.byte	0x02, 0x03, 0x01, 0x00, 0x02, 0x06, 0x01, 0x00, 0x04, 0x0b, 0x08, 0x00, 0x09, 0x00, 0x00, 0x00
        /*0020*/ 	.byte	0x00, 0x00, 0x00, 0x00


//--------------------- .nv.info._ZN7cutlass13device_kernelINS_4gemm6kernel13GemmUniversalIN4cute5tupleIJiiiiEEENS1_10collective13CollectiveMmaINS1_46MainloopSm100TmaUmmaWarpSpecializedBlockScaledILi6ELi2ELi2ENS5_IJNS4_1CILi2EEESB_NSA_ILi1EEEEEEEENS5_IJNSA_ILi128EEESF_SF_EEENS5_IJNS_12float_e4m3_tENS_13float_ue8m0_tEEEENS5_IJNS5_IJlSC_lEEENS4_6LayoutINS5_IJNS5_IJNS5_IJNSA_ILi32EEENSA_ILi4EEEEEEiEEESP_NS5_IJSC_iEEEEEENS5_IJNS5_IJNS5_IJNSA_ILi16EEESN_EEEiEEENS5_IJNS5_IJNSA_ILi0EEESC_EEENSA_ILi512EEEEEENS5_IJSV_iEEEEEEEEEEESJ_S12_NS4_8TiledMMAINS4_8MMA_AtomIJNS4_21SM100_MMA_MXF8F6F4_SSISH_SH_fSI_Li128ELi128ELNS4_4UMMA5MajorE0ELS17_0ELNS16_7ScaleInE0ELS18_0EEEEEENSL_INS5_IJSC_SC_SC_EEENS5_IJSV_SV_SV_EEEEENS5_IJNS4_10UnderscoreES1E_S1E_EEEEENS5_IJNS4_23SM90_TMA_LOAD_MULTICASTES1H_EEENS5_IJNS4_14ComposedLayoutINS4_7SwizzleILi3ELi4ELi3EEENS4_18smem_ptr_flag_bitsILi8EEENSL_INS5_IJNSA_ILi8EEESF_EEENS5_IJSF_SC_EEEEEEENSL_INS5_IJNS5_IJNS5_IJSO_SC_EEENS5_IJSM_SC_EEEEEESC_NS5_IJSN_SC_EEEEEENS5_IJNS5_IJNS5_IJST_SX_EEESW_EEESV_NS5_IJSC_SX_EEEEEEEEEEEvNS4_8identityES1I_S23_vS24_EENS_8epilogue10collective18CollectiveEpilogueINS26_23Sm100TmaWarpSpecializedILi4ELi2ELi16ELb1ELb0EEEJNS5_IJNSA_ILi64EEESF_SF_EEENS5_IJNSL_IS2B_SC_EENSL_INS5_IJSS_SB_EEENS5_IJSC_S2B_EEEEEEEENS_10bfloat16_tESK_S2I_SK_NS26_6fusion15FusionCallbacksIS2A_NS2J_17LinearCombinationIS2I_fS2I_fLNS_15FloatRoundStyleE2EEES2C_S2H_JEEENS4_5SM1004TMEM4LOAD26SM100_TMEM_LOAD_32dp32b16xENS4_13SM90_TMA_LOADENS1J_INS1K_ILi1ELi4ELi3EEENS1M_ILi16EEENSL_INS5_IJS1O_SS_EEENS5_IJSS_SC_EEEEEEENS4_39AutoVectorizingCopyWithAssumedAlignmentILi128EEENS4_14SM90_TMA_STOREES2Z_S31_S31_EEEvvEEEEvNT_6ParamsE --------------------------
	.section	.nv.info._ZN7cutlass13device_kernelINS_4gemm6kernel13GemmUniversalIN4cute5tupleIJiiiiEEENS1_10collective13CollectiveMmaINS1_46MainloopSm100TmaUmmaWarpSpecializedBlockScaledILi6ELi2ELi2ENS5_IJNS4_1CILi2EEESB_NSA_ILi1EEEEEEEENS5_IJNSA_ILi128EEESF_SF_EEENS5_IJNS_12float_e4m3_tENS_13float_ue8m0_tEEEENS5_IJNS5_IJlSC_lEEENS4_6LayoutINS5_IJNS5_IJNS5_IJNSA_ILi32EEENSA_ILi4EEEEEEiEEESP_NS5_IJSC_iEEEEEENS5_IJNS5_IJNS5_IJNSA_ILi16EEESN_EEEiEEENS5_IJNS5_IJNSA_ILi0EEESC_EEENSA_ILi512EEEEEENS5_IJSV_iEEEEEEEEEEESJ_S12_NS4_8TiledMMAINS4_8MMA_AtomIJNS4_21SM100_MMA_MXF8F6F4_SSISH_SH_fSI_Li128ELi128ELNS4_4UMMA5MajorE0ELS17_0ELNS16_7ScaleInE0ELS18_0EEEEEENSL_INS5_IJSC_SC_SC_EEENS5_IJSV_SV_SV_EEEEENS5_IJNS4_10UnderscoreES1E_S1E_EEEEENS5_IJNS4_23SM90_TMA_LOAD_MULTICASTES1H_EEENS5_IJNS4_14ComposedLayoutINS4_7SwizzleILi3ELi4ELi3EEENS4_18smem_ptr_flag_bitsILi8EEENSL_INS5_IJNSA_ILi8EEESF_EEENS5_IJSF_SC_EEEEEEENSL_INS5_IJNS5_IJNS5_IJSO_SC_EEENS5_IJSM_SC_EEEEEESC_NS5_IJSN_SC_EEEEEENS5_IJNS5_IJNS5_IJST_SX_EEESW_EEESV_NS5_IJSC_SX_EEEEEEEEEEEvNS4_8identityES1I_S23_vS24_EENS_8epilogue10collective18CollectiveEpilogueINS26_23Sm100TmaWarpSpecializedILi4ELi2ELi16ELb1ELb0EEEJNS5_IJNSA_ILi64EEESF_SF_EEENS5_IJNSL_IS2B_SC_EENSL_INS5_IJSS_SB_EEENS5_IJSC_S2B_EEEEEEEENS_10bfloat16_tESK_S2I_SK_NS26_6fusion15FusionCallbacksIS2A_NS2J_17LinearCombinationIS2I_fS2I_fLNS_15FloatRoundStyleE2EEES2C_S2H_JEEENS4_5SM1004TMEM4LOAD26SM100_TMEM_LOAD_32dp32b16xENS4_13SM90_TMA_LOADENS1J_INS1K_ILi1ELi4ELi3EEENS1M_ILi16EEENSL_INS5_IJS1O_SS_EEENS5_IJSS_SC_EEEEEEENS4_39AutoVectorizingCopyWithAssumedAlignmentILi128EEENS4_14SM90_TMA_STOREES2Z_S31_S31_EEEvvEEEEvNT_6ParamsE,"",@"SHT_CUDA_INFO"
	.sectionflags	@""
	.align	4


	//----- nvinfo : EIATTR_CUDA_API_VERSION
	.align		4
        /*0000*/ 	.byte	0x04, 0x37
        /*0002*/ 	.short	(.L_31 - .L_30)
.L_30:
        /*0004*/ 	.word	0x00000082


	//----- nvinfo : EIATTR_KPARAM_INFO
	.align		4
.L_31:
        /*0008*/ 	.byte	0x04, 0x17
        /*000a*/ 	.short	(.L_33 - .L_32)
.L_32:
        /*000c*/ 	.word	0x00000000
        /*0010*/ 	.short	0x0000
        /*0012*/ 	.short	0x0000
        /*0014*/ 	.byte	0x00, 0xf0, 0x01, 0x30


	//----- nvinfo : EIATTR_AT_ENTRY_FRAGMENTS
	.align		4
.L_33:
        /*0018*/ 	.byte	0x04, 0x4f
        /*001a*/ 	.short	(.L_35 - .L_34)


	//   ....[0]....
.L_34:
        /*001c*/ 	.word	0x00000006


	//----- nvinfo : EIATTR_RESERVED_SMEM_USED
	.align		4
.L_35:
        /*0020*/ 	.byte	0x01, 0x41
	.zero		2


	//----- nvinfo : EIATTR_SPARSE_MMA_MASK
	.align		4
        /*0024*/ 	.byte	0x03, 0x50
        /*0026*/ 	.short	0x0000


	//----- nvinfo : EIATTR_TCGEN05_1CTA_USED
	.align		4
        /*0028*/ 	.byte	0x01, 0x51
	.zero		2


	//----- nvinfo : EIATTR_MAXREG_COUNT
	.align		4
        /*002c*/ 	.byte	0x03, 0x1b
        /*002e*/ 	.short	0x00ff


	//----- nvinfo : EIATTR_NUM_BARRIERS
	.align		4
        /*0030*/ 	.byte	0x02, 0x4c
        /*0032*/ 	.byte	0x07
	.zero		1


	//----- nvinfo : EIATTR_EXTERNS
	.align		4
        /*0034*/ 	.byte	0x04, 0x0f
        /*0036*/ 	.short	(.L_37 - .L_36)


	//   ....[0]....
	.align		4
.L_36:
        /*0038*/ 	.word	index@(__assertfail)


	//----- nvinfo : EIATTR_MERCURY_ISA_VERSION
	.align		4
.L_37:
        /*003c*/ 	.byte	0x03, 0x5f
        /*003e*/ 	.short	0x0101


	//----- nvinfo : EIATTR_INT_WARP_WIDE_INSTR_OFFSETS
	.align		4
        /*0040*/ 	.byte	0x04, 0x31
        /*0042*/ 	.short	(.L_39 - .L_38)


	//   ....[0]....
.L_38:
        /*0044*/ 	.word	0x00002590


	//   ....[1]....
        /*0048*/ 	.word	0x000042b0


	//   ....[2]....
        /*004c*/ 	.word	0x000042e0


	//   ....[3]....
        /*0050*/ 	.word	0x00004330


	//   ....[4]....
        /*0054*/ 	.word	0x00004be0


	//   ....[5]....
        /*0058*/ 	.word	0x00004c00


	//   ....[6]....
        /*005c*/ 	.word	0x00004c60


	//   ....[7]....
        /*0060*/ 	.word	0x00004da0


	//   ....[8]....
        /*0064*/ 	.word	0x00004dc0


	//   ....[9]....
        /*0068*/ 	.word	0x00004e80


	//   ....[10]....
        /*006c*/ 	.word	0x00004f80


	//   ....[11]....
        /*0070*/ 	.word	0x00004fc0


	//   ....[12]....
        /*0074*/ 	.word	0x00005050


	//   ....[13]....
        /*0078*/ 	.word	0x00005150


	//   ....[14]....
        /*007c*/ 	.word	0x00005170


	//   ....[15]....
        /*0080*/ 	.word	0x00005240


	//   ....[16]....
        /*0084*/ 	.word	0x00005340


	//   ....[17]....
        /*0088*/ 	.word	0x00005380


	//   ....[18]....
        /*008c*/ 	.word	0x00005440


	//   ....[19]....
        /*0090*/ 	.word	0x00005520


	//   ....[20]....
        /*0094*/ 	.word	0x00005540


	//   ....[21]....
        /*0098*/ 	.word	0x00005620


	//   ....[22]....
        /*009c*/ 	.word	0x00005700


	//   ....[23]....
        /*00a0*/ 	.word	0x00005770


	//   ....[24]....
        /*00a4*/ 	.word	0x00005840


	//   ....[25]....
        /*00a8*/ 	.word	0x000059d0


	//   ....[26]....
        /*00ac*/ 	.word	0x000059e0


	//   ....[27]....
        /*00b0*/ 	.word	0x00005af0


	//----- nvinfo : EIATTR_COOP_GROUP_MASK_REGIDS
	.align		4
.L_39:
        /*00b4*/ 	.byte	0x04, 0x29
        /*00b6*/ 	.short	(.L_41 - .L_40)


	//   ....[0]....
.L_40:
        /*00b8*/ 	.word	0xffffffff


	//   ....[1]....
        /*00bc*/ 	.word	0xffffffff


	//   ....[2]....
        /*00c0*/ 	.word	0xffffffff


	//   ....[3]....
        /*00c4*/ 	.word	0xffffffff


	//   ....[4]....
        /*00c8*/ 	.word	0xffffffff


	//   ....[5]....
        /*00cc*/ 	.word	0xffffffff


	//   ....[6]....
        /*00d0*/ 	.word	0xffffffff


	//   ....[7]....
        /*00d4*/ 	.word	0xffffffff


	//   ....[8]....
        /*00d8*/ 	.word	0xffffffff


	//   ....[9]....
        /*00dc*/ 	.word	0xffffffff


	//   ....[10]....
        /*00e0*/ 	.word	0xffffffff


	//   ....[11]....
        /*00e4*/ 	.word	0xffffffff


	//   ....[12]....
        /*00e8*/ 	.word	0xffffffff


	//   ....[13]....
        /*00ec*/ 	.word	0xffffffff


	//----- nvinfo : EIATTR_COOP_GROUP_INSTR_OFFSETS
	.align		4
.L_41:
        /*00f0*/ 	.byte	0x04, 0x28
        /*00f2*/ 	.short	(.L_43 - .L_42)


	//   ....[0]....
.L_42:
        /*00f4*/ 	.word	0x00000090


	//   ....[1]....
        /*00f8*/ 	.word	0x00000530


	//   ....[2]....
        /*00fc*/ 	.word	0x00000720


	//   ....[3]....
        /*0100*/ 	.word	0x000008c0


	//   ....[4]....
        /*0104*/ 	.word	0x000009c0


	//   ....[5]....
        /*0108*/ 	.word	0x00000b30


	//   ....[6]....
        /*010c*/ 	.word	0x00000c90


	//   ....[7]....
        /*0110*/ 	.word	0x00000e40


	//   ....[8]....
        /*0114*/ 	.word	0x00002470


	//   ....[9]....
        /*0118*/ 	.word	0x00003380


	//   ....[10]....
        /*011c*/ 	.word	0x00003590


	//   ....[11]....
        /*0120*/ 	.word	0x000035c0


	//   ....[12]....
        /*0124*/ 	.word	0x000041a0


	//   ....[13]....
        /*0128*/ 	.word	0x000043d0


	//----- nvinfo : EIATTR_VRC_CTA_INIT_COUNT
	.align		4
.L_43:
        /*012c*/ 	.byte	0x02, 0x4a
        /*012e*/ 	.byte	0x80
	.zero		1


	//----- nvinfo : EIATTR_SYSCALL_OFFSETS
	.align		4
        /*0130*/ 	.byte	0x04, 0x46
        /*0132*/ 	.short	(.L_45 - .L_44)


	//   ....[0]....
.L_44:
        /*0134*/ 	.word	0x000065d0


	//   ....[1]....
        /*0138*/ 	.word	0x000066c0


	//   ....[2]....
        /*013c*/ 	.word	0x00006fb0


	//   ....[3]....
        /*0140*/ 	.word	0x00007120


	//   ....[4]....
        /*0144*/ 	.word	0x00007e40


	//   ....[5]....
        /*0148*/ 	.word	0x00007fb0


	//   ....[6]....
        /*014c*/ 	.word	0x00008cc0


	//   ....[7]....
        /*0150*/ 	.word	0x00008e30


	//   ....[8]....
        /*0154*/ 	.word	0x00009b70


	//   ....[9]....
        /*0158*/ 	.word	0x00009ce0


	//   ....[10]....
        /*015c*/ 	.word	0x0000aa30


	//   ....[11]....
        /*0160*/ 	.word	0x0000aba0


	//   ....[12]....
        /*0164*/ 	.word	0x0000b900


	//   ....[13]....
        /*0168*/ 	.word	0x0000ba70


	//   ....[14]....
        /*016c*/ 	.word	0x0000c7c0


	//   ....[15]....
        /*0170*/ 	.word	0x0000c930


	//   ....[16]....
        /*0174*/ 	.word	0x0000d620


	//   ....[17]....
        /*0178*/ 	.word	0x0000d790


	//----- nvinfo : EIATTR_MBARRIER_INSTR_OFFSETS
	.align		4
.L_45:
        /*017c*/ 	.byte	0x04, 0x39
        /*017e*/ 	.short	(.L_47 - .L_46)


	//   ....[0]....
.L_46:
        /*0180*/ 	.word	0x00000650
        /*0184*/ 	.word	0x000000ff
        /*0188*/ 	.word	0x00000000
        /*018c*/ 	.short	0x0100
        /*018e*/ 	.byte	0x07
	.zero		1


	//   ....[1]....
        /*0190*/ 	.word	0x00000660
        /*0194*/ 	.word	0x000000ff
        /*0198*/ 	.word	0x00000030
        /*019c*/ 	.short	0x0100
        /*019e*/ 	.byte	0x07
	.zero		1


	//   ....[2]....
        /*01a0*/ 	.word	0x00000670
        /*01a4*/ 	.word	0x000000ff
        /*01a8*/ 	.word	0x00000008
        /*01ac*/ 	.short	0x0100
        /*01ae*/ 	.byte	0x07
	.zero		1


	//   ....[3]....
        /*01b0*/ 	.word	0x00000680
        /*01b4*/ 	.word	0x000000ff
        /*01b8*/ 	.word	0x00000038
        /*01bc*/ 	.short	0x0100
        /*01be*/ 	.byte	0x07
	.zero		1


	//   ....[4]....
        /*01c0*/ 	.word	0x00000690
        /*01c4*/ 	.word	0x000000ff
        /*01c8*/ 	.word	0x00000010
        /*01cc*/ 	.short	0x0100
        /*01ce*/ 	.byte	0x07
	.zero		1


	//   ....[5]....
        /*01d0*/ 	.word	0x000006a0
        /*01d4*/ 	.word	0x000000ff
        /*01d8*/ 	.word	0x00000040
        /*01dc*/ 	.short	0x0100
        /*01de*/ 	.byte	0x07
	.zero		1


	//   ....[6]....
        /*01e0*/ 	.word	0x000006b0
        /*01e4*/ 	.word	0x000000ff
        /*01e8*/ 	.word	0x00000018
        /*01ec*/ 	.short	0x0100
        /*01ee*/ 	.byte	0x07
	.zero		1


	//   ....[7]....
        /*01f0*/ 	.word	0x000006c0
        /*01f4*/ 	.word	0x000000ff
        /*01f8*/ 	.word	0x00000048
        /*01fc*/ 	.short	0x0100
        /*01fe*/ 	.byte	0x07
	.zero		1


	//   ....[8]....
        /*0200*/ 	.word	0x000006d0
        /*0204*/ 	.word	0x000000ff
        /*0208*/ 	.word	0x00000020
        /*020c*/ 	.short	0x0100
        /*020e*/ 	.byte	0x07
	.zero		1


	//   ....[9]....
        /*0210*/ 	.word	0x000006e0
        /*0214*/ 	.word	0x000000ff
        /*0218*/ 	.word	0x00000050
        /*021c*/ 	.short	0x0100
        /*021e*/ 	.byte	0x07
	.zero		1


	//   ....[10]....
        /*0220*/ 	.word	0x000006f0
        /*0224*/ 	.word	0x000000ff
        /*0228*/ 	.word	0x00000028
        /*022c*/ 	.short	0x0100
        /*022e*/ 	.byte	0x07
	.zero		1


	//   ....[11]....
        /*0230*/ 	.word	0x00000700
        /*0234*/ 	.word	0x000000ff
        /*0238*/ 	.word	0x00000058
        /*023c*/ 	.short	0x0100
        /*023e*/ 	.byte	0x07
	.zero		1


	//   ....[12]....
        /*0240*/ 	.word	0x00000830
        /*0244*/ 	.word	0x000000ff
        /*0248*/ 	.word	0x00000060
        /*024c*/ 	.short	0x0100
        /*024e*/ 	.byte	0x07
	.zero		1


	//   ....[13]....
        /*0250*/ 	.word	0x00000840
        /*0254*/ 	.word	0x000000ff
        /*0258*/ 	.word	0x00000080
        /*025c*/ 	.short	0x0100
        /*025e*/ 	.byte	0x07
	.zero		1


	//   ....[14]....
        /*0260*/ 	.word	0x00000850
        /*0264*/ 	.word	0x000000ff
        /*0268*/ 	.word	0x00000068
        /*026c*/ 	.short	0x0100
        /*026e*/ 	.byte	0x07
	.zero		1


	//   ....[15]....
        /*0270*/ 	.word	0x00000860
        /*0274*/ 	.word	0x000000ff
        /*0278*/ 	.word	0x00000088
        /*027c*/ 	.short	0x0100
        /*027e*/ 	.byte	0x07
	.zero		1


	//   ....[16]....
        /*0280*/ 	.word	0x00000870
        /*0284*/ 	.word	0x000000ff
        /*0288*/ 	.word	0x00000070
        /*028c*/ 	.short	0x0100
        /*028e*/ 	.byte	0x07
	.zero		1


	//   ....[17]....
        /*0290*/ 	.word	0x00000880
        /*0294*/ 	.word	0x000000ff
        /*0298*/ 	.word	0x00000090
        /*029c*/ 	.short	0x0100
        /*029e*/ 	.byte	0x07
	.zero		1


	//   ....[18]....
        /*02a0*/ 	.word	0x00000890
        /*02a4*/ 	.word	0x000000ff
        /*02a8*/ 	.word	0x00000078
        /*02ac*/ 	.short	0x0100
        /*02ae*/ 	.byte	0x07
	.zero		1


	//   ....[19]....
        /*02b0*/ 	.word	0x000008a0
        /*02b4*/ 	.word	0x000000ff
        /*02b8*/ 	.word	0x00000098
        /*02bc*/ 	.short	0x0100
        /*02be*/ 	.byte	0x07
	.zero		1


	//   ....[20]....
        /*02c0*/ 	.word	0x00000990
        /*02c4*/ 	.word	0x000000ff
        /*02c8*/ 	.word	0x000000a0
        /*02cc*/ 	.short	0x0100
        /*02ce*/ 	.byte	0x06
	.zero		1


	//   ....[21]....
        /*02d0*/ 	.word	0x000009a0
        /*02d4*/ 	.word	0x000000ff
        /*02d8*/ 	.word	0x000000a8
        /*02dc*/ 	.short	0x0100
        /*02de*/ 	.byte	0x06
	.zero		1


	//   ....[22]....
        /*02e0*/ 	.word	0x00000ae0
        /*02e4*/ 	.word	0x000000ff
        /*02e8*/ 	.word	0x000000b0
        /*02ec*/ 	.short	0x0100
        /*02ee*/ 	.byte	0x06
	.zero		1


	//   ....[23]....
        /*02f0*/ 	.word	0x00000af0
        /*02f4*/ 	.word	0x000000ff
        /*02f8*/ 	.word	0x000000c0
        /*02fc*/ 	.short	0x0100
        /*02fe*/ 	.byte	0x06
	.zero		1


	//   ....[24]....
        /*0300*/ 	.word	0x00000b00
        /*0304*/ 	.word	0x000000ff
        /*0308*/ 	.word	0x000000b8
        /*030c*/ 	.short	0x0100
        /*030e*/ 	.byte	0x06
	.zero		1


	//   ....[25]....
        /*0310*/ 	.word	0x00000b10
        /*0314*/ 	.word	0x000000ff
        /*0318*/ 	.word	0x000000c8
        /*031c*/ 	.short	0x0100
        /*031e*/ 	.byte	0x06
	.zero		1


	//   ....[26]....
        /*0320*/ 	.word	0x00000c40
        /*0324*/ 	.word	0x000000ff
        /*0328*/ 	.word	0x000000d0
        /*032c*/ 	.short	0x0100
        /*032e*/ 	.byte	0x07
	.zero		1


	//   ....[27]....
        /*0330*/ 	.word	0x00000c50
        /*0334*/ 	.word	0x000000ff
        /*0338*/ 	.word	0x000000e0
        /*033c*/ 	.short	0x0100
        /*033e*/ 	.byte	0x07
	.zero		1


	//   ....[28]....
        /*0340*/ 	.word	0x00000c60
        /*0344*/ 	.word	0x000000ff
        /*0348*/ 	.word	0x000000d8
        /*034c*/ 	.short	0x0100
        /*034e*/ 	.byte	0x07
	.zero		1


	//   ....[29]....
        /*0350*/ 	.word	0x00000c70
        /*0354*/ 	.word	0x000000ff
        /*0358*/ 	.word	0x000000e8
        /*035c*/ 	.short	0x0100
        /*035e*/ 	.byte	0x07
	.zero		1


	//   ....[30]....
        /*0360*/ 	.word	0x00000d60
        /*0364*/ 	.word	0x000000ff
        /*0368*/ 	.word	0x000000f0
        /*036c*/ 	.short	0x0100
        /*036e*/ 	.byte	0x06
	.zero		1


	//   ....[31]....
        /*0370*/ 	.word	0x00000d70
        /*0374*/ 	.word	0x000000ff
        /*0378*/ 	.word	0x00000100
        /*037c*/ 	.short	0x0100
        /*037e*/ 	.byte	0x06
	.zero		1


	//   ....[32]....
        /*0380*/ 	.word	0x00000d80
        /*0384*/ 	.word	0x000000ff
        /*0388*/ 	.word	0x000000f8
        /*038c*/ 	.short	0x0100
        /*038e*/ 	.byte	0x06
	.zero		1


	//   ....[33]....
        /*0390*/ 	.word	0x00000d90
        /*0394*/ 	.word	0x000000ff
        /*0398*/ 	.word	0x00000108
        /*039c*/ 	.short	0x0100
        /*039e*/ 	.byte	0x06
	.zero		1


	//   ....[34]....
        /*03a0*/ 	.word	0x00001a00
        /*03a4*/ 	.word	0x00000002
        /*03a8*/ 	.word	0x00000100
        /*03ac*/ 	.short	0x010a
        /*03ae*/ 	.byte	0xff
	.zero		1


	//   ....[35]....
        /*03b0*/ 	.word	0x00001a30
        /*03b4*/ 	.word	0x00000002
        /*03b8*/ 	.word	0x000000f0
        /*03bc*/ 	.short	0x0101
        /*03be*/ 	.byte	0xff
	.zero		1


	//   ....[36]....
        /*03c0*/ 	.word	0x00001b10
        /*03c4*/ 	.word	0x000000ff
        /*03c8*/ 	.word	0x00000030
        /*03cc*/ 	.short	0x010a
        /*03ce*/ 	.byte	0x08
	.zero		1


	//   ....[37]....
        /*03d0*/ 	.word	0x00001b90
        /*03d4*/ 	.word	0x000000ff
        /*03d8*/ 	.word	0x00000030
        /*03dc*/ 	.short	0x010a
        /*03de*/ 	.byte	0x29
	.zero		1


	//   ....[38]....
        /*03e0*/ 	.word	0x00001cd0
        /*03e4*/ 	.word	0x000000ff
        /*03e8*/ 	.word	0x00000030
        /*03ec*/ 	.short	0x010a
        /*03ee*/ 	.byte	0x08
	.zero		1


	//   ....[39]....
        /*03f0*/ 	.word	0x00001fb0
        /*03f4*/ 	.word	0x000000ff
        /*03f8*/ 	.word	0x000000a8
        /*03fc*/ 	.short	0x0101
        /*03fe*/ 	.byte	0x04
	.zero		1


	//   ....[40]....
        /*0400*/ 	.word	0x00001fd0
        /*0404*/ 	.word	0x000000ff
        /*0408*/ 	.word	0x00000030
        /*040c*/ 	.short	0x010a
        /*040e*/ 	.byte	0x08
	.zero		1


	//   ....[41]....
        /*0410*/ 	.word	0x00002050
        /*0414*/ 	.word	0x000000ff
        /*0418*/ 	.word	0x00000030
        /*041c*/ 	.short	0x010a
        /*041e*/ 	.byte	0x29
	.zero		1


	//   ....[42]....
        /*0420*/ 	.word	0x00002190
        /*0424*/ 	.word	0x000000ff
        /*0428*/ 	.word	0x00000030
        /*042c*/ 	.short	0x010a
        /*042e*/ 	.byte	0x08
	.zero		1


	//   ....[43]....
        /*0430*/ 	.word	0x000024a0
        /*0434*/ 	.word	0x00000002
        /*0438*/ 	.word	0x000000b0
        /*043c*/ 	.short	0x010a
        /*043e*/ 	.byte	0xff
	.zero		1


	//   ....[44]....
        /*0440*/ 	.word	0x00002560
        /*0444*/ 	.word	0x00000002
        /*0448*/ 	.word	0x00000000
        /*044c*/ 	.short	0x0101
        /*044e*/ 	.byte	0xff
	.zero		1


	//   ....[45]....
        /*0450*/ 	.word	0x00002ae0
        /*0454*/ 	.word	0x000000ff
        /*0458*/ 	.word	0x00000000
        /*045c*/ 	.short	0x010a
        /*045e*/ 	.byte	0x05
	.zero		1


	//   ....[46]....
        /*0460*/ 	.word	0x00002b70
        /*0464*/ 	.word	0x000000ff
        /*0468*/ 	.word	0x00000000
        /*046c*/ 	.short	0x010a
        /*046e*/ 	.byte	0x05
	.zero		1


	//   ....[47]....
        /*0470*/ 	.word	0x00002c00
        /*0474*/ 	.word	0x000000ff
        /*0478*/ 	.word	0x00000000
        /*047c*/ 	.short	0x010a
        /*047e*/ 	.byte	0x05
	.zero		1


	//   ....[48]....
        /*0480*/ 	.word	0x00002c90
        /*0484*/ 	.word	0x000000ff
        /*0488*/ 	.word	0x00000000
        /*048c*/ 	.short	0x010a
        /*048e*/ 	.byte	0x05
	.zero		1


	//   ....[49]....
        /*0490*/ 	.word	0x00002d20
        /*0494*/ 	.word	0x000000ff
        /*0498*/ 	.word	0x00000000
        /*049c*/ 	.short	0x010a
        /*049e*/ 	.byte	0x05
	.zero		1


	//   ....[50]....
        /*04a0*/ 	.word	0x00002dc0
        /*04a4*/ 	.word	0x00000000
        /*04a8*/ 	.word	0x00000000
        /*04ac*/ 	.short	0x010a
        /*04ae*/ 	.byte	0xff
	.zero		1


	//   ....[51]....
        /*04b0*/ 	.word	0x00002ee0
        /*04b4*/ 	.word	0x00000000
        /*04b8*/ 	.word	0x000000f0
        /*04bc*/ 	.short	0x010a
        /*04be*/ 	.byte	0xff
	.zero		1


	//   ....[52]....
        /*04c0*/ 	.word	0x00002f50
        /*04c4*/ 	.word	0x00000000
        /*04c8*/ 	.word	0x00000000
        /*04cc*/ 	.short	0x0101
        /*04ce*/ 	.byte	0xff
	.zero		1


	//   ....[53]....
        /*04d0*/ 	.word	0x00002f70
        /*04d4*/ 	.word	0x000000ff
        /*04d8*/ 	.word	0x000000c0
        /*04dc*/ 	.short	0x010a
        /*04de*/ 	.byte	0x05
	.zero		1


	//   ....[54]....
        /*04e0*/ 	.word	0x00003090
        /*04e4*/ 	.word	0x00000000
        /*04e8*/ 	.word	0x000000b0
        /*04ec*/ 	.short	0x010a
        /*04ee*/ 	.byte	0xff
	.zero		1


	//   ....[55]....
        /*04f0*/ 	.word	0x00003190
        /*04f4*/ 	.word	0x00000000
        /*04f8*/ 	.word	0x00000000
        /*04fc*/ 	.short	0x0101
        /*04fe*/ 	.byte	0xff
	.zero		1


	//   ....[56]....
        /*0500*/ 	.word	0x00003220
        /*0504*/ 	.word	0x000000ff
        /*0508*/ 	.word	0x000000c0
        /*050c*/ 	.short	0x0106
        /*050e*/ 	.byte	0x05
	.zero		1


	//   ....[57]....
        /*0510*/ 	.word	0x00003240
        /*0514*/ 	.word	0x000000ff
        /*0518*/ 	.word	0x000000c0
        /*051c*/ 	.short	0x010a
        /*051e*/ 	.byte	0x05
	.zero		1


	//   ....[58]....
        /*0520*/ 	.word	0x000032d0
        /*0524*/ 	.word	0x000000ff
        /*0528*/ 	.word	0x000000c0
        /*052c*/ 	.short	0x0106
        /*052e*/ 	.byte	0x04
	.zero		1


	//   ....[59]....
        /*0530*/ 	.word	0x00003310
        /*0534*/ 	.word	0x00000000
        /*0538*/ 	.word	0x000000c0
        /*053c*/ 	.short	0x010a
        /*053e*/ 	.byte	0xff
	.zero		1


	//   ....[60]....
        /*0540*/ 	.word	0x00003aa0
        /*0544*/ 	.word	0x00000000
        /*0548*/ 	.word	0x000000b0
        /*054c*/ 	.short	0x010a
        /*054e*/ 	.byte	0xff
	.zero		1


	//   ....[61]....
        /*0550*/ 	.word	0x00003bb0
        /*0554*/ 	.word	0x00000003
        /*0558*/ 	.word	0x00000000
        /*055c*/ 	.short	0x0101
        /*055e*/ 	.byte	0xff
	.zero		1


	//   ....[62]....
        /*0560*/ 	.word	0x00003bc0
        /*0564*/ 	.word	0x000000ff
        /*0568*/ 	.word	0x00000000
        /*056c*/ 	.short	0x010a
        /*056e*/ 	.byte	0x0e
	.zero		1


	//   ....[63]....
        /*0570*/ 	.word	0x00003be0
        /*0574*/ 	.word	0x000000ff
        /*0578*/ 	.word	0x000000e0
        /*057c*/ 	.short	0x010a
        /*057e*/ 	.byte	0x0f
	.zero		1


	//   ....[64]....
        /*0580*/ 	.word	0x00003cb0
        /*0584*/ 	.word	0x000000ff
        /*0588*/ 	.word	0x00000000
        /*058c*/ 	.short	0x010a
        /*058e*/ 	.byte	0x0e
	.zero		1


	//   ....[65]....
        /*0590*/ 	.word	0x00003de0
        /*0594*/ 	.word	0x000000ff
        /*0598*/ 	.word	0x00000000
        /*059c*/ 	.short	0x010a
        /*059e*/ 	.byte	0x26
	.zero		1


	//   ....[66]....
        /*05a0*/ 	.word	0x000040f0
        /*05a4*/ 	.word	0x000000ff
        /*05a8*/ 	.word	0x00000000
        /*05ac*/ 	.short	0x010a
        /*05ae*/ 	.byte	0x05
	.zero		1


	//   ....[67]....
        /*05b0*/ 	.word	0x00004180
        /*05b4*/ 	.word	0x000000ff
        /*05b8*/ 	.word	0x00000000
        /*05bc*/ 	.short	0x010a
        /*05be*/ 	.byte	0x06
	.zero		1


	//   ....[68]....
        /*05c0*/ 	.word	0x00004590
        /*05c4*/ 	.word	0x00000000
        /*05c8*/ 	.word	0x000000b0
        /*05cc*/ 	.short	0x010a
        /*05ce*/ 	.byte	0xff
	.zero		1


	//   ....[69]....
        /*05d0*/ 	.word	0x000046d0
        /*05d4*/ 	.word	0x00000000
        /*05d8*/ 	.word	0x00000000
        /*05dc*/ 	.short	0x0101
        /*05de*/ 	.byte	0xff
	.zero		1


	//   ....[70]....
        /*05e0*/ 	.word	0x000049f0
        /*05e4*/ 	.word	0x000000ff
        /*05e8*/ 	.word	0x000000a8
        /*05ec*/ 	.short	0x010a
        /*05ee*/ 	.byte	0x05
	.zero		1


	//   ....[71]....
        /*05f0*/ 	.word	0x00004b60
        /*05f4*/ 	.word	0x000000ff
        /*05f8*/ 	.word	0x00000080
        /*05fc*/ 	.short	0x010a
        /*05fe*/ 	.byte	0x05
	.zero		1


	//   ....[72]....
        /*0600*/ 	.word	0x00004d50
        /*0604*/ 	.word	0x000000ff
        /*0608*/ 	.word	0x00000060
        /*060c*/ 	.short	0x010b
        /*060e*/ 	.byte	0x05
	.zero		1


	//   ....[73]....
        /*0610*/ 	.word	0x00004d60
        /*0614*/ 	.word	0x000000ff
        /*0618*/ 	.word	0x00000000
        /*061c*/ 	.short	0x0101
        /*061e*/ 	.byte	0x0e
	.zero		1


	//   ....[74]....
        /*0620*/ 	.word	0x00004d70
        /*0624*/ 	.word	0x000000ff
        /*0628*/ 	.word	0x00000088
        /*062c*/ 	.short	0x010a
        /*062e*/ 	.byte	0x05
	.zero		1


	//   ....[75]....
        /*0630*/ 	.word	0x00004f30
        /*0634*/ 	.word	0x000000ff
        /*0638*/ 	.word	0x00000068
        /*063c*/ 	.short	0x010b
        /*063e*/ 	.byte	0x05
	.zero		1


	//   ....[76]....
        /*0640*/ 	.word	0x00004f40
        /*0644*/ 	.word	0x000000ff
        /*0648*/ 	.word	0x00000000
        /*064c*/ 	.short	0x0101
        /*064e*/ 	.byte	0x0d
	.zero		1


	//   ....[77]....
        /*0650*/ 	.word	0x00004f50
        /*0654*/ 	.word	0x000000ff
        /*0658*/ 	.word	0x00000090
        /*065c*/ 	.short	0x010a
        /*065e*/ 	.byte	0x05
	.zero		1


	//   ....[78]....
        /*0660*/ 	.word	0x00005100
        /*0664*/ 	.word	0x000000ff
        /*0668*/ 	.word	0x00000070
        /*066c*/ 	.short	0x010b
        /*066e*/ 	.byte	0x05
	.zero		1


	//   ....[79]....
        /*0670*/ 	.word	0x00005110
        /*0674*/ 	.word	0x000000ff
        /*0678*/ 	.word	0x00000000
        /*067c*/ 	.short	0x0101
        /*067e*/ 	.byte	0x07
	.zero		1


	//   ....[80]....
        /*0680*/ 	.word	0x00005120
        /*0684*/ 	.word	0x000000ff
        /*0688*/ 	.word	0x00000098
        /*068c*/ 	.short	0x010a
        /*068e*/ 	.byte	0x05
	.zero		1


	//   ....[81]....
        /*0690*/ 	.word	0x000052f0
        /*0694*/ 	.word	0x000000ff
        /*0698*/ 	.word	0x00000078
        /*069c*/ 	.short	0x010b
        /*069e*/ 	.byte	0x05
	.zero		1


	//   ....[82]....
        /*06a0*/ 	.word	0x00005300
        /*06a4*/ 	.word	0x000000ff
        /*06a8*/ 	.word	0x00000000
        /*06ac*/ 	.short	0x0101
        /*06ae*/ 	.byte	0x06
	.zero		1


	//   ....[83]....
        /*06b0*/ 	.word	0x00005310
        /*06b4*/ 	.word	0x000000ff
        /*06b8*/ 	.word	0x00000080
        /*06bc*/ 	.short	0x010a
        /*06be*/ 	.byte	0x05
	.zero		1


	//   ....[84]....
        /*06c0*/ 	.word	0x000054d0
        /*06c4*/ 	.word	0x000000ff
        /*06c8*/ 	.word	0x00000060
        /*06cc*/ 	.short	0x010b
        /*06ce*/ 	.byte	0x05
	.zero		1


	//   ....[85]....
        /*06d0*/ 	.word	0x000054e0
        /*06d4*/ 	.word	0x000000ff
        /*06d8*/ 	.word	0x00000000
        /*06dc*/ 	.short	0x0101
        /*06de*/ 	.byte	0x0e
	.zero		1


	//   ....[86]....
        /*06e0*/ 	.word	0x000054f0
        /*06e4*/ 	.word	0x000000ff
        /*06e8*/ 	.word	0x00000088
        /*06ec*/ 	.short	0x010a
        /*06ee*/ 	.byte	0x05
	.zero		1


	//   ....[87]....
        /*06f0*/ 	.word	0x000056a0
        /*06f4*/ 	.word	0x000000ff
        /*06f8*/ 	.word	0x00000068
        /*06fc*/ 	.short	0x010b
        /*06fe*/ 	.byte	0x05
	.zero		1


	//   ....[88]....
        /*0700*/ 	.word	0x000056b0
        /*0704*/ 	.word	0x000000ff
        /*0708*/ 	.word	0x00000000
        /*070c*/ 	.short	0x0101
        /*070e*/ 	.byte	0x0d
	.zero		1


	//   ....[89]....
        /*0710*/ 	.word	0x000056c0
        /*0714*/ 	.word	0x000000ff
        /*0718*/ 	.word	0x00000090
        /*071c*/ 	.short	0x010a
        /*071e*/ 	.byte	0x05
	.zero		1


	//   ....[90]....
        /*0720*/ 	.word	0x000058b0
        /*0724*/ 	.word	0x000000ff
        /*0728*/ 	.word	0x00000070
        /*072c*/ 	.short	0x010b
        /*072e*/ 	.byte	0x05
	.zero		1


	//   ....[91]....
        /*0730*/ 	.word	0x00005920
        /*0734*/ 	.word	0x000000ff
        /*0738*/ 	.word	0x00000000
        /*073c*/ 	.short	0x0101
        /*073e*/ 	.byte	0x07
	.zero		1


	//   ....[92]....
        /*0740*/ 	.word	0x00005930
        /*0744*/ 	.word	0x000000ff
        /*0748*/ 	.word	0x00000098
        /*074c*/ 	.short	0x010a
        /*074e*/ 	.byte	0x05
	.zero		1


	//   ....[93]....
        /*0750*/ 	.word	0x00005bd0
        /*0754*/ 	.word	0x000000ff
        /*0758*/ 	.word	0x00000078
        /*075c*/ 	.short	0x010b
        /*075e*/ 	.byte	0x05
	.zero		1


	//   ....[94]....
        /*0760*/ 	.word	0x00005bf0
        /*0764*/ 	.word	0x000000ff
        /*0768*/ 	.word	0x00000000
        /*076c*/ 	.short	0x0101
        /*076e*/ 	.byte	0x06
	.zero		1


	//   ....[95]....
        /*0770*/ 	.word	0x00005c10
        /*0774*/ 	.word	0x000000ff
        /*0778*/ 	.word	0x00000080
        /*077c*/ 	.short	0x010a
        /*077e*/ 	.byte	0x05
	.zero		1


	//   ....[96]....
        /*0780*/ 	.word	0x00005c30
        /*0784*/ 	.word	0x000000ff
        /*0788*/ 	.word	0x00000088
        /*078c*/ 	.short	0x010a
        /*078e*/ 	.byte	0x05
	.zero		1


	//   ....[97]....
        /*0790*/ 	.word	0x00005c50
        /*0794*/ 	.word	0x000000ff
        /*0798*/ 	.word	0x00000090
        /*079c*/ 	.short	0x010a
        /*079e*/ 	.byte	0x05
	.zero		1


	//   ....[98]....
        /*07a0*/ 	.word	0x00005ca0
        /*07a4*/ 	.word	0x00000002
        /*07a8*/ 	.word	0x00000098
        /*07ac*/ 	.short	0x010a
        /*07ae*/ 	.byte	0xff
	.zero		1


	//   ....[99]....
        /*07b0*/ 	.word	0x00005fb0
        /*07b4*/ 	.word	0x00000000
        /*07b8*/ 	.word	0x000000b0
        /*07bc*/ 	.short	0x010a
        /*07be*/ 	.byte	0xff
	.zero		1


	//   ....[100]....
        /*07c0*/ 	.word	0x000060c0
        /*07c4*/ 	.word	0x00000000
        /*07c8*/ 	.word	0x00000000
        /*07cc*/ 	.short	0x0101
        /*07ce*/ 	.byte	0xff
	.zero		1


	//   ....[101]....
        /*07d0*/ 	.word	0x00006b00
        /*07d4*/ 	.word	0x000000ff
        /*07d8*/ 	.word	0x00000060
        /*07dc*/ 	.short	0x010a
        /*07de*/ 	.byte	0x2d
	.zero		1


	//   ....[102]....
        /*07e0*/ 	.word	0x00006b10
        /*07e4*/ 	.word	0x0000003a
        /*07e8*/ 	.word	0x000000d0
        /*07ec*/ 	.short	0x010a
        /*07ee*/ 	.byte	0xff
	.zero		1


	//   ....[103]....
        /*07f0*/ 	.word	0x00006c80
        /*07f4*/ 	.word	0x000000ff
        /*07f8*/ 	.word	0x00000060
        /*07fc*/ 	.short	0x010a
        /*07fe*/ 	.byte	0x2d
	.zero		1


	//   ....[104]....
        /*0800*/ 	.word	0x00006d60
        /*0804*/ 	.word	0x0000003a
        /*0808*/ 	.word	0x000000d0
        /*080c*/ 	.short	0x010a
        /*080e*/ 	.byte	0xff
	.zero		1


	//   ....[105]....
        /*0810*/ 	.word	0x00007b50
        /*0814*/ 	.word	0x00000000
        /*0818*/ 	.word	0x00000000
        /*081c*/ 	.short	0x0101
        /*081e*/ 	.byte	0xff
	.zero		1


	//   ....[106]....
        /*0820*/ 	.word	0x00007b60
        /*0824*/ 	.word	0x00000002
        /*0828*/ 	.word	0x00000060
        /*082c*/ 	.short	0x010a
        /*082e*/ 	.byte	0xff
	.zero		1


	//   ....[107]....
        /*0830*/ 	.word	0x00007c20
        /*0834*/ 	.word	0x00000002
        /*0838*/ 	.word	0x00000060
        /*083c*/ 	.short	0x010a
        /*083e*/ 	.byte	0xff
	.zero		1


	//   ....[108]....
        /*0840*/ 	.word	0x00008a00
        /*0844*/ 	.word	0x0000006a
        /*0848*/ 	.word	0x00000000
        /*084c*/ 	.short	0x0101
        /*084e*/ 	.byte	0xff
	.zero		1


	//   ....[109]....
        /*0850*/ 	.word	0x00008a20
        /*0854*/ 	.word	0x00000000
        /*0858*/ 	.word	0x00000060
        /*085c*/ 	.short	0x010a
        /*085e*/ 	.byte	0xff
	.zero		1


	//   ....[110]....
        /*0860*/ 	.word	0x00008ad0
        /*0864*/ 	.word	0x00000000
        /*0868*/ 	.word	0x00000060
        /*086c*/ 	.short	0x010a
        /*086e*/ 	.byte	0xff
	.zero		1


	//   ....[111]....
        /*0870*/ 	.word	0x00009830
        /*0874*/ 	.word	0x0000006a
        /*0878*/ 	.word	0x00000000
        /*087c*/ 	.short	0x0101
        /*087e*/ 	.byte	0xff
	.zero		1


	//   ....[112]....
        /*0880*/ 	.word	0x00009850
        /*0884*/ 	.word	0x00000000
        /*0888*/ 	.word	0x00000060
        /*088c*/ 	.short	0x010a
        /*088e*/ 	.byte	0xff
	.zero		1


	//   ....[113]....
        /*0890*/ 	.word	0x00009910
        /*0894*/ 	.word	0x00000000
        /*0898*/ 	.word	0x00000060
        /*089c*/ 	.short	0x010a
        /*089e*/ 	.byte	0xff
	.zero		1


	//   ....[114]....
        /*08a0*/ 	.word	0x0000a720
        /*08a4*/ 	.word	0x0000006b
        /*08a8*/ 	.word	0x00000000
        /*08ac*/ 	.short	0x0101
        /*08ae*/ 	.byte	0xff
	.zero		1


	//   ....[115]....
        /*08b0*/ 	.word	0x0000a740
        /*08b4*/ 	.word	0x00000000
        /*08b8*/ 	.word	0x00000060
        /*08bc*/ 	.short	0x010a
        /*08be*/ 	.byte	0xff
	.zero		1


	//   ....[116]....
        /*08c0*/ 	.word	0x0000a7f0
        /*08c4*/ 	.word	0x00000000
        /*08c8*/ 	.word	0x00000060
        /*08cc*/ 	.short	0x010a
        /*08ce*/ 	.byte	0xff
	.zero		1


	//   ....[117]....
        /*08d0*/ 	.word	0x0000b5c0
        /*08d4*/ 	.word	0x0000006b
        /*08d8*/ 	.word	0x00000000
        /*08dc*/ 	.short	0x0101
        /*08de*/ 	.byte	0xff
	.zero		1


	//   ....[118]....
        /*08e0*/ 	.word	0x0000b5e0
        /*08e4*/ 	.word	0x00000000
        /*08e8*/ 	.word	0x00000060
        /*08ec*/ 	.short	0x010a
        /*08ee*/ 	.byte	0xff
	.zero		1


	//   ....[119]....
        /*08f0*/ 	.word	0x0000b690
        /*08f4*/ 	.word	0x00000000
        /*08f8*/ 	.word	0x00000060
        /*08fc*/ 	.short	0x010a
        /*08fe*/ 	.byte	0xff
	.zero		1


	//   ....[120]....
        /*0900*/ 	.word	0x0000c4b0
        /*0904*/ 	.word	0x0000006b
        /*0908*/ 	.word	0x00000000
        /*090c*/ 	.short	0x0101
        /*090e*/ 	.byte	0xff
	.zero		1


	//   ....[121]....
        /*0910*/ 	.word	0x0000c4d0
        /*0914*/ 	.word	0x00000000
        /*0918*/ 	.word	0x00000060
        /*091c*/ 	.short	0x010a
        /*091e*/ 	.byte	0xff
	.zero		1


	//   ....[122]....
        /*0920*/ 	.word	0x0000c580
        /*0924*/ 	.word	0x00000000
        /*0928*/ 	.word	0x00000060
        /*092c*/ 	.short	0x010a
        /*092e*/ 	.byte	0xff
	.zero		1


	//   ....[123]....
        /*0930*/ 	.word	0x0000d330
        /*0934*/ 	.word	0x0000006b
        /*0938*/ 	.word	0x00000000
        /*093c*/ 	.short	0x0101
        /*093e*/ 	.byte	0xff
	.zero		1


	//   ....[124]....
        /*0940*/ 	.word	0x0000d350
        /*0944*/ 	.word	0x00000000
        /*0948*/ 	.word	0x00000060
        /*094c*/ 	.short	0x010a
        /*094e*/ 	.byte	0xff
	.zero		1


	//   ....[125]....
        /*0950*/ 	.word	0x0000d400
        /*0954*/ 	.word	0x00000000
        /*0958*/ 	.word	0x00000060
        /*095c*/ 	.short	0x010a
        /*095e*/ 	.byte	0xff
	.zero		1


	//   ....[126]....
        /*0960*/ 	.word	0x0000dc70
        /*0964*/ 	.word	0x000000ff
        /*0968*/ 	.word	0x00000000
        /*096c*/ 	.short	0x0101
        /*096e*/ 	.byte	0x04
	.zero		1


	//   ....[127]....
        /*0970*/ 	.word	0x0000e1f0
        /*0974*/ 	.word	0x00000000
        /*0978*/ 	.word	0x00000000
        /*097c*/ 	.short	0x0101
        /*097e*/ 	.byte	0xff
	.zero		1


	//   ....[128]....
        /*0980*/ 	.word	0x0000e480
        /*0984*/ 	.word	0x000000ff
        /*0988*/ 	.word	0x00000000
        /*098c*/ 	.short	0x0101
        /*098e*/ 	.byte	0x04
	.zero		1


	//   ....[129]....
        /*0990*/ 	.word	0x0000e4a0
        /*0994*/ 	.word	0x00000002
        /*0998*/ 	.word	0x00000100
        /*099c*/ 	.short	0x010a
        /*099e*/ 	.byte	0xff
	.zero		1


	//   ....[130]....
        /*09a0*/ 	.word	0x0000e500
        /*09a4*/ 	.word	0x00000002
        /*09a8*/ 	.word	0x00000030
        /*09ac*/ 	.short	0x010a
        /*09ae*/ 	.byte	0xff
	.zero		1


	//   ....[131]....
        /*09b0*/ 	.word	0x0000e560
        /*09b4*/ 	.word	0x00000002
        /*09b8*/ 	.word	0x00000030
        /*09bc*/ 	.short	0x010a
        /*09be*/ 	.byte	0xff
	.zero		1


	//   ....[132]....
        /*09c0*/ 	.word	0x0000e5b0
        /*09c4*/ 	.word	0x00000002
        /*09c8*/ 	.word	0x000000b0
        /*09cc*/ 	.short	0x010a
        /*09ce*/ 	.byte	0xff
	.zero		1


	//   ....[133]....
        /*09d0*/ 	.word	0x0000e610
        /*09d4*/ 	.word	0x00000000
        /*09d8*/ 	.word	0x00000000
        /*09dc*/ 	.short	0x010a
        /*09de*/ 	.byte	0xff
	.zero		1


	//   ....[134]....
        /*09e0*/ 	.word	0x0000e670
        /*09e4*/ 	.word	0x00000000
        /*09e8*/ 	.word	0x00000000
        /*09ec*/ 	.short	0x010a
        /*09ee*/ 	.byte	0xff
	.zero		1


	//   ....[135]....
        /*09f0*/ 	.word	0x0000e6d0
        /*09f4*/ 	.word	0x00000000
        /*09f8*/ 	.word	0x00000000
        /*09fc*/ 	.short	0x010a
        /*09fe*/ 	.byte	0xff
	.zero		1


	//   ....[136]....
        /*0a00*/ 	.word	0x0000e730
        /*0a04*/ 	.word	0x00000000
        /*0a08*/ 	.word	0x00000000
        /*0a0c*/ 	.short	0x010a
        /*0a0e*/ 	.byte	0xff
	.zero		1


	//   ....[137]....
        /*0a10*/ 	.word	0x0000e790
        /*0a14*/ 	.word	0x00000000
        /*0a18*/ 	.word	0x00000000
        /*0a1c*/ 	.short	0x010a
        /*0a1e*/ 	.byte	0xff
	.zero		1


	//   ....[138]....
        /*0a20*/ 	.word	0x0000e7e0
        /*0a24*/ 	.word	0x00000000
        /*0a28*/ 	.word	0x000000f0
        /*0a2c*/ 	.short	0x010a
        /*0a2e*/ 	.byte	0xff
	.zero		1


	//   ....[139]....
        /*0a30*/ 	.word	0x0000e840
        /*0a34*/ 	.word	0x00000000
        /*0a38*/ 	.word	0x000000c0
        /*0a3c*/ 	.short	0x010a
        /*0a3e*/ 	.byte	0xff
	.zero		1


	//   ....[140]....
        /*0a40*/ 	.word	0x0000e890
        /*0a44*/ 	.word	0x00000000
        /*0a48*/ 	.word	0x000000b0
        /*0a4c*/ 	.short	0x010a
        /*0a4e*/ 	.byte	0xff
	.zero		1


	//   ....[141]....
        /*0a50*/ 	.word	0x0000e8f0
        /*0a54*/ 	.word	0x00000000
        /*0a58*/ 	.word	0x000000c0
        /*0a5c*/ 	.short	0x010a
        /*0a5e*/ 	.byte	0xff
	.zero		1


	//   ....[142]....
        /*0a60*/ 	.word	0x0000e940
        /*0a64*/ 	.word	0x00000000
        /*0a68*/ 	.word	0x000000b0
        /*0a6c*/ 	.short	0x010a
        /*0a6e*/ 	.byte	0xff
	.zero		1


	//   ....[143]....
        /*0a70*/ 	.word	0x0000e9a0
        /*0a74*/ 	.word	0x00000002
        /*0a78*/ 	.word	0x000000e0
        /*0a7c*/ 	.short	0x010a
        /*0a7e*/ 	.byte	0xff
	.zero		1


	//   ....[144]....
        /*0a80*/ 	.word	0x0000ea00
        /*0a84*/ 	.word	0x00000000
        /*0a88*/ 	.word	0x00000000
        /*0a8c*/ 	.short	0x010a
        /*0a8e*/ 	.byte	0xff
	.zero		1


	//   ....[145]....
        /*0a90*/ 	.word	0x0000ea60
        /*0a94*/ 	.word	0x00000000
        /*0a98*/ 	.word	0x00000000
        /*0a9c*/ 	.short	0x010a
        /*0a9e*/ 	.byte	0xff
	.zero		1


	//   ....[146]....
        /*0aa0*/ 	.word	0x0000eac0
        /*0aa4*/ 	.word	0x00000000
        /*0aa8*/ 	.word	0x00000000
        /*0aac*/ 	.short	0x010a
        /*0aae*/ 	.byte	0xff
	.zero		1


	//   ....[147]....
        /*0ab0*/ 	.word	0x0000eb10
        /*0ab4*/ 	.word	0x00000000
        /*0ab8*/ 	.word	0x000000b0
        /*0abc*/ 	.short	0x010a
        /*0abe*/ 	.byte	0xff
	.zero		1


	//   ....[148]....
        /*0ac0*/ 	.word	0x0000eb70
        /*0ac4*/ 	.word	0x00000000
        /*0ac8*/ 	.word	0x000000a8
        /*0acc*/ 	.short	0x010a
        /*0ace*/ 	.byte	0xff
	.zero		1


	//   ....[149]....
        /*0ad0*/ 	.word	0x0000ebd0
        /*0ad4*/ 	.word	0x00000000
        /*0ad8*/ 	.word	0x00000080
        /*0adc*/ 	.short	0x010a
        /*0ade*/ 	.byte	0xff
	.zero		1


	//   ....[150]....
        /*0ae0*/ 	.word	0x0000ec30
        /*0ae4*/ 	.word	0x00000000
        /*0ae8*/ 	.word	0x00000088
        /*0aec*/ 	.short	0x010a
        /*0aee*/ 	.byte	0xff
	.zero		1


	//   ....[151]....
        /*0af0*/ 	.word	0x0000ec90
        /*0af4*/ 	.word	0x00000000
        /*0af8*/ 	.word	0x00000090
        /*0afc*/ 	.short	0x010a
        /*0afe*/ 	.byte	0xff
	.zero		1


	//   ....[152]....
        /*0b00*/ 	.word	0x0000ecf0
        /*0b04*/ 	.word	0x00000000
        /*0b08*/ 	.word	0x00000098
        /*0b0c*/ 	.short	0x010a
        /*0b0e*/ 	.byte	0xff
	.zero		1


	//   ....[153]....
        /*0b10*/ 	.word	0x0000ed50
        /*0b14*/ 	.word	0x00000000
        /*0b18*/ 	.word	0x00000080
        /*0b1c*/ 	.short	0x010a
        /*0b1e*/ 	.byte	0xff
	.zero		1


	//   ....[154]....
        /*0b20*/ 	.word	0x0000edb0
        /*0b24*/ 	.word	0x00000000
        /*0b28*/ 	.word	0x00000088
        /*0b2c*/ 	.short	0x010a
        /*0b2e*/ 	.byte	0xff
	.zero		1


	//   ....[155]....
        /*0b30*/ 	.word	0x0000ee10
        /*0b34*/ 	.word	0x00000000
        /*0b38*/ 	.word	0x00000090
        /*0b3c*/ 	.short	0x010a
        /*0b3e*/ 	.byte	0xff
	.zero		1


	//   ....[156]....
        /*0b40*/ 	.word	0x0000ee70
        /*0b44*/ 	.word	0x00000000
        /*0b48*/ 	.word	0x00000098
        /*0b4c*/ 	.short	0x010a
        /*0b4e*/ 	.byte	0xff
	.zero		1


	//   ....[157]....
        /*0b50*/ 	.word	0x0000eed0
        /*0b54*/ 	.word	0x00000000
        /*0b58*/ 	.word	0x00000080
        /*0b5c*/ 	.short	0x010a
        /*0b5e*/ 	.byte	0xff
	.zero		1


	//   ....[158]....
        /*0b60*/ 	.word	0x0000ef30
        /*0b64*/ 	.word	0x00000000
        /*0b68*/ 	.word	0x00000088
        /*0b6c*/ 	.short	0x010a
        /*0b6e*/ 	.byte	0xff
	.zero		1


	//   ....[159]....
        /*0b70*/ 	.word	0x0000ef90
        /*0b74*/ 	.word	0x00000002
        /*0b78*/ 	.word	0x00000090
        /*0b7c*/ 	.short	0x010a
        /*0b7e*/ 	.byte	0xff
	.zero		1


	//   ....[160]....
        /*0b80*/ 	.word	0x0000efe0
        /*0b84*/ 	.word	0x00000000
        /*0b88*/ 	.word	0x000000b0
        /*0b8c*/ 	.short	0x010a
        /*0b8e*/ 	.byte	0xff
	.zero		1


	//   ....[161]....
        /*0b90*/ 	.word	0x0000f040
        /*0b94*/ 	.word	0x00000004
        /*0b98*/ 	.word	0x00000060
        /*0b9c*/ 	.short	0x010a
        /*0b9e*/ 	.byte	0xff
	.zero		1


	//   ....[162]....
        /*0ba0*/ 	.word	0x0000f090
        /*0ba4*/ 	.word	0x0000003a
        /*0ba8*/ 	.word	0x000000d0
        /*0bac*/ 	.short	0x010a
        /*0bae*/ 	.byte	0xff
	.zero		1


	//   ....[163]....
        /*0bb0*/ 	.word	0x0000f0e0
        /*0bb4*/ 	.word	0x00000002
        /*0bb8*/ 	.word	0x00000060
        /*0bbc*/ 	.short	0x010a
        /*0bbe*/ 	.byte	0xff
	.zero		1


	//   ....[164]....
        /*0bc0*/ 	.word	0x0000f130
        /*0bc4*/ 	.word	0x00000000
        /*0bc8*/ 	.word	0x00000060
        /*0bcc*/ 	.short	0x010a
        /*0bce*/ 	.byte	0xff
	.zero		1


	//   ....[165]....
        /*0bd0*/ 	.word	0x0000f180
        /*0bd4*/ 	.word	0x00000000
        /*0bd8*/ 	.word	0x00000060
        /*0bdc*/ 	.short	0x010a
        /*0bde*/ 	.byte	0xff
	.zero		1


	//   ....[166]....
        /*0be0*/ 	.word	0x0000f1d0
        /*0be4*/ 	.word	0x00000000
        /*0be8*/ 	.word	0x00000060
        /*0bec*/ 	.short	0x010a
        /*0bee*/ 	.byte	0xff
	.zero		1


	//   ....[167]....
        /*0bf0*/ 	.word	0x0000f220
        /*0bf4*/ 	.word	0x00000000
        /*0bf8*/ 	.word	0x00000060
        /*0bfc*/ 	.short	0x010a
        /*0bfe*/ 	.byte	0xff
	.zero		1


	//   ....[168]....
        /*0c00*/ 	.word	0x0000f270
        /*0c04*/ 	.word	0x00000000
        /*0c08*/ 	.word	0x00000060
        /*0c0c*/ 	.short	0x010a
        /*0c0e*/ 	.byte	0xff
	.zero		1


	//   ....[169]....
        /*0c10*/ 	.word	0x0000f2c0
        /*0c14*/ 	.word	0x00000000
        /*0c18*/ 	.word	0x00000060
        /*0c1c*/ 	.short	0x010a
        /*0c1e*/ 	.byte	0xff
	.zero		1


	//----- nvinfo : EIATTR_NUM_MBARRIERS
	.align		4
.L_47:
        /*0c20*/ 	.byte	0x03, 0x38
        /*0c22*/ 	.short	0x0022


	//----- nvinfo : EIATTR_EXIT_INSTR_OFFSETS
	.align		4
        /*0c24*/ 	.byte	0x04, 0x1c
        /*0c26*/ 	.short	(.L_49 - .L_48)


	//   ....[0]....
.L_48:
        /*0c28*/ 	.word	0x00002df0


	//   ....[1]....
        /*0c2c*/ 	.word	0x000032e0


	//   ....[2]....
        /*0c30*/ 	.word	0x00003340


	//   ....[3]....
        /*0c34*/ 	.word	0x000043e0


	//   ....[4]....
        /*0c38*/ 	.word	0x00005cd0


	//   ....[5]....
        /*0c3c*/ 	.word	0x00005d10


	//   ....[6]....
        /*0c40*/ 	.word	0x0000e370


	//   ....[7]....
        /*0c44*/ 	.word	0x0000e3f0


	//   ....[8]....
        /*0c48*/ 	.word	0x0000e420


	//   ....[9]....
        /*0c4c*/ 	.word	0x0000e490


	//----- nvinfo : EIATTR_MAX_THREADS
	.align		4
.L_49:
        /*0c50*/ 	.byte	0x04, 0x05
        /*0c52*/ 	.short	(.L_51 - .L_50)
.L_50:
        /*0c54*/ 	.word	0x00000100
        /*0c58*/ 	.word	0x00000001
        /*0c5c*/ 	.word	0x00000001


	//----- nvinfo : EIATTR_CRS_STACK_SIZE
	.align		4
.L_51:
        /*0c60*/ 	.byte	0x04, 0x1e
        /*0c62*/ 	.short	(.L_53 - .L_52)
.L_52:
        /*0c64*/ 	.word	0x00000000


	//----- nvinfo : EIATTR_CBANK_PARAM_SIZE
	.align		4
.L_53:
        /*0c68*/ 	.byte	0x03, 0x19
        /*0c6a*/ 	.short	0x0c00


	//----- nvinfo : EIATTR_PARAM_CBANK
	.align		4
        /*0c6c*/ 	.byte	0x04, 0x0a
        /*0c6e*/ 	.short	(.L_55 - .L_54)
	.align		4
.L_54:
        /*0c70*/ 	.word	index@(.nv.constant0._ZN7cutlass13device_kernelINS_4gemm6kernel13GemmUniversalIN4cute5tupleIJiiiiEEENS1_10collective13CollectiveMmaINS1_46MainloopSm100TmaUmmaWarpSpecializedBlockScaledILi6ELi2ELi2ENS5_IJNS4_1CILi2EEESB_NSA_ILi1EEEEEEEENS5_IJNSA_ILi128EEESF_SF_EEENS5_IJNS_12float_e4m3_tENS_13float_ue8m0_tEEEENS5_IJNS5_IJlSC_lEEENS4_6LayoutINS5_IJNS5_IJNS5_IJNSA_ILi32EEENSA_ILi4EEEEEEiEEESP_NS5_IJSC_iEEEEEENS5_IJNS5_IJNS5_IJNSA_ILi16EEESN_EEEiEEENS5_IJNS5_IJNSA_ILi0EEESC_EEENSA_ILi512EEEEEENS5_IJSV_iEEEEEEEEEEESJ_S12_NS4_8TiledMMAINS4_8MMA_AtomIJNS4_21SM100_MMA_MXF8F6F4_SSISH_SH_fSI_Li128ELi128ELNS4_4UMMA5MajorE0ELS17_0ELNS16_7ScaleInE0ELS18_0EEEEEENSL_INS5_IJSC_SC_SC_EEENS5_IJSV_SV_SV_EEEEENS5_IJNS4_10UnderscoreES1E_S1E_EEEEENS5_IJNS4_23SM90_TMA_LOAD_MULTICASTES1H_EEENS5_IJNS4_14ComposedLayoutINS4_7SwizzleILi3ELi4ELi3EEENS4_18smem_ptr_flag_bitsILi8EEENSL_INS5_IJNSA_ILi8EEESF_EEENS5_IJSF_SC_EEEEEEENSL_INS5_IJNS5_IJNS5_IJSO_SC_EEENS5_IJSM_SC_EEEEEESC_NS5_IJSN_SC_EEEEEENS5_IJNS5_IJNS5_IJST_SX_EEESW_EEESV_NS5_IJSC_SX_EEEEEEEEEEEvNS4_8identityES1I_S23_vS24_EENS_8epilogue10collective18CollectiveEpilogueINS26_23Sm100TmaWarpSpecializedILi4ELi2ELi16ELb1ELb0EEEJNS5_IJNSA_ILi64EEESF_SF_EEENS5_IJNSL_IS2B_SC_EENSL_INS5_IJSS_SB_EEENS5_IJSC_S2B_EEEEEEEENS_10bfloat16_tESK_S2I_SK_NS26_6fusion15FusionCallbacksIS2A_NS2J_17LinearCombinationIS2I_fS2I_fLNS_15FloatRoundStyleE2EEES2C_S2H_JEEENS4_5SM1004TMEM4LOAD26SM100_TMEM_LOAD_32dp32b16xENS4_13SM90_TMA_LOADENS1J_INS1K_ILi1ELi4ELi3EEENS1M_ILi16EEENSL_INS5_IJS1O_SS_EEENS5_IJSS_SC_EEEEEEENS4_39AutoVectorizingCopyWithAssumedAlignmentILi128EEENS4_14SM90_TMA_STOREES2Z_S31_S31_EEEvvEEEEvNT_6ParamsE)
        /*0c74*/ 	.short	0x0380
        /*0c76*/ 	.short	0x0c00


	//----- nvinfo : EIATTR_SW_WAR
	.align		4
.L_55:
        /*0c78*/ 	.byte	0x04, 0x36
        /*0c7a*/ 	.short	(.L_57 - .L_56)
.L_56:
        /*0c7c*/ 	.word	0x00000008
.L_57:


//--------------------- .nv.callgraph             --------------------------
	.section	.nv.callgraph,"",@"SHT_CUDA_CALLGRAPH"
	.align	4
	.sectionentsize	8
	.align		4
        /*0000*/ 	.word	0x00000000
	.align		4
        /*0004*/ 	.word	0xffffffff
	.align		4
        /*0008*/ 	.word	index@(_ZN7cutlass13device_kernelINS_4gemm6kernel13GemmUniversalIN4cute5tupleIJiiiiEEENS1_10collective13CollectiveMmaINS1_46MainloopSm100TmaUmmaWarpSpecializedBlockScaledILi6ELi2ELi2ENS5_IJNS4_1CILi2EEESB_NSA_ILi1EEEEEEEENS5_IJNSA_ILi128EEESF_SF_EEENS5_IJNS_12float_e4m3_tENS_13float_ue8m0_tEEEENS5_IJNS5_IJlSC_lEEENS4_6LayoutINS5_IJNS5_IJNS5_IJNSA_ILi32EEENSA_ILi4EEEEEEiEEESP_NS5_IJSC_iEEEEEENS5_IJNS5_IJNS5_IJNSA_ILi16EEESN_EEEiEEENS5_IJNS5_IJNSA_ILi0EEESC_EEENSA_ILi512EEEEEENS5_IJSV_iEEEEEEEEEEESJ_S12_NS4_8TiledMMAINS4_8MMA_AtomIJNS4_21SM100_MMA_MXF8F6F4_SSISH_SH_fSI_Li128ELi128ELNS4_4UMMA5MajorE0ELS17_0ELNS16_7ScaleInE0ELS18_0EEEEEENSL_INS5_IJSC_SC_SC_EEENS5_IJSV_SV_SV_EEEEENS5_IJNS4_10UnderscoreES1E_S1E_EEEEENS5_IJNS4_23SM90_TMA_LOAD_MULTICASTES1H_EEENS5_IJNS4_14ComposedLayoutINS4_7SwizzleILi3ELi4ELi3EEENS4_18smem_ptr_flag_bitsILi8EEENSL_INS5_IJNSA_ILi8EEESF_EEENS5_IJSF_SC_EEEEEEENSL_INS5_IJNS5_IJNS5_IJSO_SC_EEENS5_IJSM_SC_EEEEEESC_NS5_IJSN_SC_EEEEEENS5_IJNS5_IJNS5_IJST_SX_EEESW_EEESV_NS5_IJSC_SX_EEEEEEEEEEEvNS4_8identityES1I_S23_vS24_EENS_8epilogue10collective18CollectiveEpilogueINS26_23Sm100TmaWarpSpecializedILi4ELi2ELi16ELb1ELb0EEEJNS5_IJNSA_ILi64EEESF_SF_EEENS5_IJNSL_IS2B_SC_EENSL_INS5_IJSS_SB_EEENS5_IJSC_S2B_EEEEEEEENS_10bfloat16_tESK_S2I_SK_NS26_6fusion15FusionCallbacksIS2A_NS2J_17LinearCombinationIS2I_fS2I_fLNS_15FloatRoundStyleE2EEES2C_S2H_JEEENS4_5SM1004TMEM4LOAD26SM100_TMEM_LOAD_32dp32b16xENS4_13SM90_TMA_LOADENS1J_INS1K_ILi1ELi4ELi3EEENS1M_ILi16EEENSL_INS5_IJS1O_SS_EEENS5_IJSS_SC_EEEEEEENS4_39AutoVectorizingCopyWithAssumedAlignmentILi128EEENS4_14SM90_TMA_STOREES2Z_S31_S31_EEEvvEEEEvNT_6ParamsE)
	.align		4
        /*000c*/ 	.word	index@(__assertfail)
	.align		4
        /*0010*/ 	.word	0x00000000
	.align		4
        /*0014*/ 	.word	0xfffffffe
	.align		4
        /*0018*/ 	.word	0x00000000
	.align		4
        /*001c*/ 	.word	0xfffffffd
	.align		4
        /*0020*/ 	.word	0x00000000
	.align		4
        /*0024*/ 	.word	0xfffffffc


//--------------------- .nv.constant4             --------------------------
	.section	.nv.constant4,"a",@progbits
	.align	8
	.align		8
.nv.constant4:
        /*0000*/ 	.dword	__assertfail
	.align		8
        /*0008*/ 	.dword	__unnamed_1
	.align		8
        /*0010*/ 	.dword	__unnamed_2
	.align		8
        /*0018*/ 	.dword	_ZN40_INTERNAL_8fd64c93_4_k_cu_c0519385_349664cuda3std3__45__cpo5beginE
	.align		8
        /*0020*/ 	.dword	_ZN40_INTERNAL_8fd64c93_4_k_cu_c0519385_349664cuda3std3__45__cpo3endE
	.align		8
        /*0028*/ 	.dword	_ZN40_INTERNAL_8fd64c93_4_k_cu_c0519385_349664cuda3std3__45__cpo6cbeginE
	.align		8
        /*0030*/ 	.dword	_ZN40_INTERNAL_8fd64c93_4_k_cu_c0519385_349664cuda3std3__45__cpo4cendE
	.align		8
        /*0038*/ 	.dword	_ZN40_INTERNAL_8fd64c93_4_k_cu_c0519385_349664cuda3std3__442_GLOBAL__N__8fd64c93_4_k_cu_c0519385_349666ignoreE
	.align		8
        /*0040*/ 	.dword	_ZN40_INTERNAL_8fd64c93_4_k_cu_c0519385_349664cuda3std3__419piecewise_constructE
	.align		8
        /*0048*/ 	.dword	_ZN40_INTERNAL_8fd64c93_4_k_cu_c0519385_349664cuda3std3__48in_placeE
	.align		8
        /*0050*/ 	.dword	_ZN40_INTERNAL_8fd64c93_4_k_cu_c0519385_349664cuda3std6ranges3__45__cpo4swapE
	.align		8
        /*0058*/ 	.dword	_ZN40_INTERNAL_8fd64c93_4_k_cu_c0519385_349664cuda3std6ranges3__45__cpo9iter_moveE
	.align		8
        /*0060*/ 	.dword	_ZN40_INTERNAL_8fd64c93_4_k_cu_c0519385_349664cute7productE
	.align		8
        /*0068*/ 	.dword	_ZN40_INTERNAL_8fd64c93_4_k_cu_c0519385_349664cute1_E
	.align		8
        /*0070*/ 	.dword	$str$25
	.align		8
        /*0078*/ 	.dword	$str$26
	.align		8
        /*0080*/ 	.dword	$str$27
	.align		8
        /*0088*/ 	.dword	$str$28


//--------------------- .text._ZN7cutlass13device_kernelINS_4gemm6kernel13GemmUniversalIN4cute5tupleIJiiiiEEENS1_10collective13CollectiveMmaINS1_46MainloopSm100TmaUmmaWarpSpecializedBlockScaledILi6ELi2ELi2ENS5_IJNS4_1CILi2EEESB_NSA_ILi1EEEEEEEENS5_IJNSA_ILi128EEESF_SF_EEENS5_IJNS_12float_e4m3_tENS_13float_ue8m0_tEEEENS5_IJNS5_IJlSC_lEEENS4_6LayoutINS5_IJNS5_IJNS5_IJNSA_ILi32EEENSA_ILi4EEEEEEiEEESP_NS5_IJSC_iEEEEEENS5_IJNS5_IJNS5_IJNSA_ILi16EEESN_EEEiEEENS5_IJNS5_IJNSA_ILi0EEESC_EEENSA_ILi512EEEEEENS5_IJSV_iEEEEEEEEEEESJ_S12_NS4_8TiledMMAINS4_8MMA_AtomIJNS4_21SM100_MMA_MXF8F6F4_SSISH_SH_fSI_Li128ELi128ELNS4_4UMMA5MajorE0ELS17_0ELNS16_7ScaleInE0ELS18_0EEEEEENSL_INS5_IJSC_SC_SC_EEENS5_IJSV_SV_SV_EEEEENS5_IJNS4_10UnderscoreES1E_S1E_EEEEENS5_IJNS4_23SM90_TMA_LOAD_MULTICASTES1H_EEENS5_IJNS4_14ComposedLayoutINS4_7SwizzleILi3ELi4ELi3EEENS4_18smem_ptr_flag_bitsILi8EEENSL_INS5_IJNSA_ILi8EEESF_EEENS5_IJSF_SC_EEEEEEENSL_INS5_IJNS5_IJNS5_IJSO_SC_EEENS5_IJSM_SC_EEEEEESC_NS5_IJSN_SC_EEEEEENS5_IJNS5_IJNS5_IJST_SX_EEESW_EEESV_NS5_IJSC_SX_EEEEEEEEEEEvNS4_8identityES1I_S23_vS24_EENS_8epilogue10collective18CollectiveEpilogueINS26_23Sm100TmaWarpSpecializedILi4ELi2ELi16ELb1ELb0EEEJNS5_IJNSA_ILi64EEESF_SF_EEENS5_IJNSL_IS2B_SC_EENSL_INS5_IJSS_SB_EEENS5_IJSC_S2B_EEEEEEEENS_10bfloat16_tESK_S2I_SK_NS26_6fusion15FusionCallbacksIS2A_NS2J_17LinearCombinationIS2I_fS2I_fLNS_15FloatRoundStyleE2EEES2C_S2H_JEEENS4_5SM1004TMEM4LOAD26SM100_TMEM_LOAD_32dp32b16xENS4_13SM90_TMA_LOADENS1J_INS1K_ILi1ELi4ELi3EEENS1M_ILi16EEENSL_INS5_IJS1O_SS_EEENS5_IJSS_SC_EEEEEEENS4_39AutoVectorizingCopyWithAssumedAlignmentILi128EEENS4_14SM90_TMA_STOREES2Z_S31_S31_EEEvvEEEEvNT_6ParamsE --------------------------
	.section	.text._ZN7cutlass13device_kernelINS_4gemm6kernel13GemmUniversalIN4cute5tupleIJiiiiEEENS1_10collective13CollectiveMmaINS1_46MainloopSm100TmaUmmaWarpSpecializedBlockScaledILi6ELi2ELi2ENS5_IJNS4_1CILi2EEESB_NSA_ILi1EEEEEEEENS5_IJNSA_ILi128EEESF_SF_EEENS5_IJNS_12float_e4m3_tENS_13float_ue8m0_tEEEENS5_IJNS5_IJlSC_lEEENS4_6LayoutINS5_IJNS5_IJNS5_IJNSA_ILi32EEENSA_ILi4EEEEEEiEEESP_NS5_IJSC_iEEEEEENS5_IJNS5_IJNS5_IJNSA_ILi16EEESN_EEEiEEENS5_IJNS5_IJNSA_ILi0EEESC_EEENSA_ILi512EEEEEENS5_IJSV_iEEEEEEEEEEESJ_S12_NS4_8TiledMMAINS4_8MMA_AtomIJNS4_21SM100_MMA_MXF8F6F4_SSISH_SH_fSI_Li128ELi128ELNS4_4UMMA5MajorE0ELS17_0ELNS16_7ScaleInE0ELS18_0EEEEEENSL_INS5_IJSC_SC_SC_EEENS5_IJSV_SV_SV_EEEEENS5_IJNS4_10UnderscoreES1E_S1E_EEEEENS5_IJNS4_23SM90_TMA_LOAD_MULTICASTES1H_EEENS5_IJNS4_14ComposedLayoutINS4_7SwizzleILi3ELi4ELi3EEENS4_18smem_ptr_flag_bitsILi8EEENSL_INS5_IJNSA_ILi8EEESF_EEENS5_IJSF_SC_EEEEEEENSL_INS5_IJNS5_IJNS5_IJSO_SC_EEENS5_IJSM_SC_EEEEEESC_NS5_IJSN_SC_EEEEEENS5_IJNS5_IJNS5_IJST_SX_EEESW_EEESV_NS5_IJSC_SX_EEEEEEEEEEEvNS4_8identityES1I_S23_vS24_EENS_8epilogue10collective18CollectiveEpilogueINS26_23Sm100TmaWarpSpecializedILi4ELi2ELi16ELb1ELb0EEEJNS5_IJNSA_ILi64EEESF_SF_EEENS5_IJNSL_IS2B_SC_EENSL_INS5_IJSS_SB_EEENS5_IJSC_S2B_EEEEEEEENS_10bfloat16_tESK_S2I_SK_NS26_6fusion15FusionCallbacksIS2A_NS2J_17LinearCombinationIS2I_fS2I_fLNS_15FloatRoundStyleE2EEES2C_S2H_JEEENS4_5SM1004TMEM4LOAD26SM100_TMEM_LOAD_32dp32b16xENS4_13SM90_TMA_LOADENS1J_INS1K_ILi1ELi4ELi3EEENS1M_ILi16EEENSL_INS5_IJS1O_SS_EEENS5_IJSS_SC_EEEEEEENS4_39AutoVectorizingCopyWithAssumedAlignmentILi128EEENS4_14SM90_TMA_STOREES2Z_S31_S31_EEEvvEEEEvNT_6ParamsE,"ax",@progbits
	.align	128
.text._ZN7cutlass13device_kernelINS_4gemm6kernel13GemmUniversalIN4cute5tupleIJiiiiEEENS1_10collective13CollectiveMmaINS1_46MainloopSm100TmaUmmaWarpSpecializedBlockScaledILi6ELi2ELi2ENS5_IJNS4_1CILi2EEESB_NSA_ILi1EEEEEEEENS5_IJNSA_ILi128EEESF_SF_EEENS5_IJNS_12float_e4m3_tENS_13float_ue8m0_tEEEENS5_IJNS5_IJlSC_lEEENS4_6LayoutINS5_IJNS5_IJNS5_IJNSA_ILi32EEENSA_ILi4EEEEEEiEEESP_NS5_IJSC_iEEEEEENS5_IJNS5_IJNS5_IJNSA_ILi16EEESN_EEEiEEENS5_IJNS5_IJNSA_ILi0EEESC_EEENSA_ILi512EEEEEENS5_IJSV_iEEEEEEEEEEESJ_S12_NS4_8TiledMMAINS4_8MMA_AtomIJNS4_21SM100_MMA_MXF8F6F4_SSISH_SH_fSI_Li128ELi128ELNS4_4UMMA5MajorE0ELS17_0ELNS16_7ScaleInE0ELS18_0EEEEEENSL_INS5_IJSC_SC_SC_EEENS5_IJSV_SV_SV_EEEEENS5_IJNS4_10UnderscoreES1E_S1E_EEEEENS5_IJNS4_23SM90_TMA_LOAD_MULTICASTES1H_EEENS5_IJNS4_14ComposedLayoutINS4_7SwizzleILi3ELi4ELi3EEENS4_18smem_ptr_flag_bitsILi8EEENSL_INS5_IJNSA_ILi8EEESF_EEENS5_IJSF_SC_EEEEEEENSL_INS5_IJNS5_IJNS5_IJSO_SC_EEENS5_IJSM_SC_EEEEEESC_NS5_IJSN_SC_EEEEEENS5_IJNS5_IJNS5_IJST_SX_EEESW_EEESV_NS5_IJSC_SX_EEEEEEEEEEEvNS4_8identityES1I_S23_vS24_EENS_8epilogue10collective18CollectiveEpilogueINS26_23Sm100TmaWarpSpecializedILi4ELi2ELi16ELb1ELb0EEEJNS5_IJNSA_ILi64EEESF_SF_EEENS5_IJNSL_IS2B_SC_EENSL_INS5_IJSS_SB_EEENS5_IJSC_S2B_EEEEEEEENS_10bfloat16_tESK_S2I_SK_NS26_6fusion15FusionCallbacksIS2A_NS2J_17LinearCombinationIS2I_fS2I_fLNS_15FloatRoundStyleE2EEES2C_S2H_JEEENS4_5SM1004TMEM4LOAD26SM100_TMEM_LOAD_32dp32b16xENS4_13SM90_TMA_LOADENS1J_INS1K_ILi1ELi4ELi3EEENS1M_ILi16EEENSL_INS5_IJS1O_SS_EEENS5_IJSS_SC_EEEEEEENS4_39AutoVectorizingCopyWithAssumedAlignmentILi128EEENS4_14SM90_TMA_STOREES2Z_S31_S31_EEEvvEEEEvNT_6ParamsE:
        .type           _ZN7cutlass13device_kernelINS_4gemm6kernel13GemmUniversalIN4cute5tupleIJiiiiEEENS1_10collective13CollectiveMmaINS1_46MainloopSm100TmaUmmaWarpSpecializedBlockScaledILi6ELi2ELi2ENS5_IJNS4_1CILi2EEESB_NSA_ILi1EEEEEEEENS5_IJNSA_ILi128EEESF_SF_EEENS5_IJNS_12float_e4m3_tENS_13float_ue8m0_tEEEENS5_IJNS5_IJlSC_lEEENS4_6LayoutINS5_IJNS5_IJNS5_IJNSA_ILi32EEENSA_ILi4EEEEEEiEEESP_NS5_IJSC_iEEEEEENS5_IJNS5_IJNS5_IJNSA_ILi16EEESN_EEEiEEENS5_IJNS5_IJNSA_ILi0EEESC_EEENSA_ILi512EEEEEENS5_IJSV_iEEEEEEEEEEESJ_S12_NS4_8TiledMMAINS4_8MMA_AtomIJNS4_21SM100_MMA_MXF8F6F4_SSISH_SH_fSI_Li128ELi128ELNS4_4UMMA5MajorE0ELS17_0ELNS16_7ScaleInE0ELS18_0EEEEEENSL_INS5_IJSC_SC_SC_EEENS5_IJSV_SV_SV_EEEEENS5_IJNS4_10UnderscoreES1E_S1E_EEEEENS5_IJNS4_23SM90_TMA_LOAD_MULTICASTES1H_EEENS5_IJNS4_14ComposedLayoutINS4_7SwizzleILi3ELi4ELi3EEENS4_18smem_ptr_flag_bitsILi8EEENSL_INS5_IJNSA_ILi8EEESF_EEENS5_IJSF_SC_EEEEEEENSL_INS5_IJNS5_IJNS5_IJSO_SC_EEENS5_IJSM_SC_EEEEEESC_NS5_IJSN_SC_EEEEEENS5_IJNS5_IJNS5_IJST_SX_EEESW_EEESV_NS5_IJSC_SX_EEEEEEEEEEEvNS4_8identityES1I_S23_vS24_EENS_8epilogue10collective18CollectiveEpilogueINS26_23Sm100TmaWarpSpecializedILi4ELi2ELi16ELb1ELb0EEEJNS5_IJNSA_ILi64EEESF_SF_EEENS5_IJNSL_IS2B_SC_EENSL_INS5_IJSS_SB_EEENS5_IJSC_S2B_EEEEEEEENS_10bfloat16_tESK_S2I_SK_NS26_6fusion15FusionCallbacksIS2A_NS2J_17LinearCombinationIS2I_fS2I_fLNS_15FloatRoundStyleE2EEES2C_S2H_JEEENS4_5SM1004TMEM4LOAD26SM100_TMEM_LOAD_32dp32b16xENS4_13SM90_TMA_LOADENS1J_INS1K_ILi1ELi4ELi3EEENS1M_ILi16EEENSL_INS5_IJS1O_SS_EEENS5_IJSS_SC_EEEEEEENS4_39AutoVectorizingCopyWithAssumedAlignmentILi128EEENS4_14SM90_TMA_STOREES2Z_S31_S31_EEEvvEEEEvNT_6ParamsE,@function
        .size           _ZN7cutlass13device_kernelINS_4gemm6kernel13GemmUniversalIN4cute5tupleIJiiiiEEENS1_10collective13CollectiveMmaINS1_46MainloopSm100TmaUmmaWarpSpecializedBlockScaledILi6ELi2ELi2ENS5_IJNS4_1CILi2EEESB_NSA_ILi1EEEEEEEENS5_IJNSA_ILi128EEESF_SF_EEENS5_IJNS_12float_e4m3_tENS_13float_ue8m0_tEEEENS5_IJNS5_IJlSC_lEEENS4_6LayoutINS5_IJNS5_IJNS5_IJNSA_ILi32EEENSA_ILi4EEEEEEiEEESP_NS5_IJSC_iEEEEEENS5_IJNS5_IJNS5_IJNSA_ILi16EEESN_EEEiEEENS5_IJNS5_IJNSA_ILi0EEESC_EEENSA_ILi512EEEEEENS5_IJSV_iEEEEEEEEEEESJ_S12_NS4_8TiledMMAINS4_8MMA_AtomIJNS4_21SM100_MMA_MXF8F6F4_SSISH_SH_fSI_Li128ELi128ELNS4_4UMMA5MajorE0ELS17_0ELNS16_7ScaleInE0ELS18_0EEEEEENSL_INS5_IJSC_SC_SC_EEENS5_IJSV_SV_SV_EEEEENS5_IJNS4_10UnderscoreES1E_S1E_EEEEENS5_IJNS4_23SM90_TMA_LOAD_MULTICASTES1H_EEENS5_IJNS4_14ComposedLayoutINS4_7SwizzleILi3ELi4ELi3EEENS4_18smem_ptr_flag_bitsILi8EEENSL_INS5_IJNSA_ILi8EEESF_EEENS5_IJSF_SC_EEEEEEENSL_INS5_IJNS5_IJNS5_IJSO_SC_EEENS5_IJSM_SC_EEEEEESC_NS5_IJSN_SC_EEEEEENS5_IJNS5_IJNS5_IJST_SX_EEESW_EEESV_NS5_IJSC_SX_EEEEEEEEEEEvNS4_8identityES1I_S23_vS24_EENS_8epilogue10collective18CollectiveEpilogueINS26_23Sm100TmaWarpSpecializedILi4ELi2ELi16ELb1ELb0EEEJNS5_IJNSA_ILi64EEESF_SF_EEENS5_IJNSL_IS2B_SC_EENSL_INS5_IJSS_SB_EEENS5_IJSC_S2B_EEEEEEEENS_10bfloat16_tESK_S2I_SK_NS26_6fusion15FusionCallbacksIS2A_NS2J_17LinearCombinationIS2I_fS2I_fLNS_15FloatRoundStyleE2EEES2C_S2H_JEEENS4_5SM1004TMEM4LOAD26SM100_TMEM_LOAD_32dp32b16xENS4_13SM90_TMA_LOADENS1J_INS1K_ILi1ELi4ELi3EEENS1M_ILi16EEENSL_INS5_IJS1O_SS_EEENS5_IJSS_SC_EEEEEEENS4_39AutoVectorizingCopyWithAssumedAlignmentILi128EEENS4_14SM90_TMA_STOREES2Z_S31_S31_EEEvvEEEEvNT_6ParamsE,(.L_x_247 - _ZN7cutlass13device_kernelINS_4gemm6kernel13GemmUniversalIN4cute5tupleIJiiiiEEENS1_10collective13CollectiveMmaINS1_46MainloopSm100TmaUmmaWarpSpecializedBlockScaledILi6ELi2ELi2ENS5_IJNS4_1CILi2EEESB_NSA_ILi1EEEEEEEENS5_IJNSA_ILi128EEESF_SF_EEENS5_IJNS_12float_e4m3_tENS_13float_ue8m0_tEEEENS5_IJNS5_IJlSC_lEEENS4_6LayoutINS5_IJNS5_IJNS5_IJNSA_ILi32EEENSA_ILi4EEEEEEiEEESP_NS5_IJSC_iEEEEEENS5_IJNS5_IJNS5_IJNSA_ILi16EEESN_EEEiEEENS5_IJNS5_IJNSA_ILi0EEESC_EEENSA_ILi512EEEEEENS5_IJSV_iEEEEEEEEEEESJ_S12_NS4_8TiledMMAINS4_8MMA_AtomIJNS4_21SM100_MMA_MXF8F6F4_SSISH_SH_fSI_Li128ELi128ELNS4_4UMMA5MajorE0ELS17_0ELNS16_7ScaleInE0ELS18_0EEEEEENSL_INS5_IJSC_SC_SC_EEENS5_IJSV_SV_SV_EEEEENS5_IJNS4_10UnderscoreES1E_S1E_EEEEENS5_IJNS4_23SM90_TMA_LOAD_MULTICASTES1H_EEENS5_IJNS4_14ComposedLayoutINS4_7SwizzleILi3ELi4ELi3EEENS4_18smem_ptr_flag_bitsILi8EEENSL_INS5_IJNSA_ILi8EEESF_EEENS5_IJSF_SC_EEEEEEENSL_INS5_IJNS5_IJNS5_IJSO_SC_EEENS5_IJSM_SC_EEEEEESC_NS5_IJSN_SC_EEEEEENS5_IJNS5_IJNS5_IJST_SX_EEESW_EEESV_NS5_IJSC_SX_EEEEEEEEEEEvNS4_8identityES1I_S23_vS24_EENS_8epilogue10collective18CollectiveEpilogueINS26_23Sm100TmaWarpSpecializedILi4ELi2ELi16ELb1ELb0EEEJNS5_IJNSA_ILi64EEESF_SF_EEENS5_IJNSL_IS2B_SC_EENSL_INS5_IJSS_SB_EEENS5_IJSC_S2B_EEEEEEEENS_10bfloat16_tESK_S2I_SK_NS26_6fusion15FusionCallbacksIS2A_NS2J_17LinearCombinationIS2I_fS2I_fLNS_15FloatRoundStyleE2EEES2C_S2H_JEEENS4_5SM1004TMEM4LOAD26SM100_TMEM_LOAD_32dp32b16xENS4_13SM90_TMA_LOADENS1J_INS1K_ILi1ELi4ELi3EEENS1M_ILi16EEENSL_INS5_IJS1O_SS_EEENS5_IJSS_SC_EEEEEEENS4_39AutoVectorizingCopyWithAssumedAlignmentILi128EEENS4_14SM90_TMA_STOREES2Z_S31_S31_EEEvvEEEEvNT_6ParamsE)
        .other          _ZN7cutlass13device_kernelINS_4gemm6kernel13GemmUniversalIN4cute5tupleIJiiiiEEENS1_10collective13CollectiveMmaINS1_46MainloopSm100TmaUmmaWarpSpecializedBlockScaledILi6ELi2ELi2ENS5_IJNS4_1CILi2EEESB_NSA_ILi1EEEEEEEENS5_IJNSA_ILi128EEESF_SF_EEENS5_IJNS_12float_e4m3_tENS_13float_ue8m0_tEEEENS5_IJNS5_IJlSC_lEEENS4_6LayoutINS5_IJNS5_IJNS5_IJNSA_ILi32EEENSA_ILi4EEEEEEiEEESP_NS5_IJSC_iEEEEEENS5_IJNS5_IJNS5_IJNSA_ILi16EEESN_EEEiEEENS5_IJNS5_IJNSA_ILi0EEESC_EEENSA_ILi512EEEEEENS5_IJSV_iEEEEEEEEEEESJ_S12_NS4_8TiledMMAINS4_8MMA_AtomIJNS4_21SM100_MMA_MXF8F6F4_SSISH_SH_fSI_Li128ELi128ELNS4_4UMMA5MajorE0ELS17_0ELNS16_7ScaleInE0ELS18_0EEEEEENSL_INS5_IJSC_SC_SC_EEENS5_IJSV_SV_SV_EEEEENS5_IJNS4_10UnderscoreES1E_S1E_EEEEENS5_IJNS4_23SM90_TMA_LOAD_MULTICASTES1H_EEENS5_IJNS4_14ComposedLayoutINS4_7SwizzleILi3ELi4ELi3EEENS4_18smem_ptr_flag_bitsILi8EEENSL_INS5_IJNSA_ILi8EEESF_EEENS5_IJSF_SC_EEEEEEENSL_INS5_IJNS5_IJNS5_IJSO_SC_EEENS5_IJSM_SC_EEEEEESC_NS5_IJSN_SC_EEEEEENS5_IJNS5_IJNS5_IJST_SX_EEESW_EEESV_NS5_IJSC_SX_EEEEEEEEEEEvNS4_8identityES1I_S23_vS24_EENS_8epilogue10collective18CollectiveEpilogueINS26_23Sm100TmaWarpSpecializedILi4ELi2ELi16ELb1ELb0EEEJNS5_IJNSA_ILi64EEESF_SF_EEENS5_IJNSL_IS2B_SC_EENSL_INS5_IJSS_SB_EEENS5_IJSC_S2B_EEEEEEEENS_10bfloat16_tESK_S2I_SK_NS26_6fusion15FusionCallbacksIS2A_NS2J_17LinearCombinationIS2I_fS2I_fLNS_15FloatRoundStyleE2EEES2C_S2H_JEEENS4_5SM1004TMEM4LOAD26SM100_TMEM_LOAD_32dp32b16xENS4_13SM90_TMA_LOADENS1J_INS1K_ILi1ELi4ELi3EEENS1M_ILi16EEENSL_INS5_IJS1O_SS_EEENS5_IJSS_SC_EEEEEEENS4_39AutoVectorizingCopyWithAssumedAlignmentILi128EEENS4_14SM90_TMA_STOREES2Z_S31_S31_EEEvvEEEEvNT_6ParamsE,@"STO_CUDA_ENTRY STV_DEFAULT"
_ZN7cutlass13device_kernelINS_4gemm6kernel13GemmUniversalIN4cute5tupleIJiiiiEEENS1_10collective13CollectiveMmaINS1_46MainloopSm100TmaUmmaWarpSpecializedBlockScaledILi6ELi2ELi2ENS5_IJNS4_1CILi2EEESB_NSA_ILi1EEEEEEEENS5_IJNSA_ILi128EEESF_SF_EEENS5_IJNS_12float_e4m3_tENS_13float_ue8m0_tEEEENS5_IJNS5_IJlSC_lEEENS4_6LayoutINS5_IJNS5_IJNS5_IJNSA_ILi32EEENSA_ILi4EEEEEEiEEESP_NS5_IJSC_iEEEEEENS5_IJNS5_IJNS5_IJNSA_ILi16EEESN_EEEiEEENS5_IJNS5_IJNSA_ILi0EEESC_EEENSA_ILi512EEEEEENS5_IJSV_iEEEEEEEEEEESJ_S12_NS4_8TiledMMAINS4_8MMA_AtomIJNS4_21SM100_MMA_MXF8F6F4_SSISH_SH_fSI_Li128ELi128ELNS4_4UMMA5MajorE0ELS17_0ELNS16_7ScaleInE0ELS18_0EEEEEENSL_INS5_IJSC_SC_SC_EEENS5_IJSV_SV_SV_EEEEENS5_IJNS4_10UnderscoreES1E_S1E_EEEEENS5_IJNS4_23SM90_TMA_LOAD_MULTICASTES1H_EEENS5_IJNS4_14ComposedLayoutINS4_7SwizzleILi3ELi4ELi3EEENS4_18smem_ptr_flag_bitsILi8EEENSL_INS5_IJNSA_ILi8EEESF_EEENS5_IJSF_SC_EEEEEEENSL_INS5_IJNS5_IJNS5_IJSO_SC_EEENS5_IJSM_SC_EEEEEESC_NS5_IJSN_SC_EEEEEENS5_IJNS5_IJNS5_IJST_SX_EEESW_EEESV_NS5_IJSC_SX_EEEEEEEEEEEvNS4_8identityES1I_S23_vS24_EENS_8epilogue10collective18CollectiveEpilogueINS26_23Sm100TmaWarpSpecializedILi4ELi2ELi16ELb1ELb0EEEJNS5_IJNSA_ILi64EEESF_SF_EEENS5_IJNSL_IS2B_SC_EENSL_INS5_IJSS_SB_EEENS5_IJSC_S2B_EEEEEEEENS_10bfloat16_tESK_S2I_SK_NS26_6fusion15FusionCallbacksIS2A_NS2J_17LinearCombinationIS2I_fS2I_fLNS_15FloatRoundStyleE2EEES2C_S2H_JEEENS4_5SM1004TMEM4LOAD26SM100_TMEM_LOAD_32dp32b16xENS4_13SM90_TMA_LOADENS1J_INS1K_ILi1ELi4ELi3EEENS1M_ILi16EEENSL_INS5_IJS1O_SS_EEENS5_IJSS_SC_EEEEEEENS4_39AutoVectorizingCopyWithAssumedAlignmentILi128EEENS4_14SM90_TMA_STOREES2Z_S31_S31_EEEvvEEEEvNT_6ParamsE:
[----:B------:R-:W1:Y:S01]  /*0000*/  LDC R1, c[0x0][0x37c] ;  /* 0x0000df00ff017b82 */ /* 0x000e620000000800 */
[----:B------:R-:W2:Y:S01]  /*0010*/  S2R R3, SR_TID.X ;  /* 0x0000000000037919 */ /* 0x000ea20000002100 */
[----:B------:R-:W3:Y:S01]  /*0020*/  LDCU.64 UR4, c[0x0][0xc90] ;  /* 0x00019200ff0477ac */ /* 0x000ee20008000a00 */
[----:B------:R-:W-:Y:S02]  /*0030*/  PRMT R86, RZ, 0x7610, R86 ;  /* 0x00007610ff567816 */ /* 0x000fe40000000056 */
[----:B------:R-:W-:Y:S01]  /*0040*/  ELECT P5, URZ, PT ;  /* 0x0000000000ff782f */ /* 0x000fe200038a0000 */
[----:B------:R-:W4:Y:S01]  /*0050*/  LDCU.64 UR46, c[0x0][0x358] ;  /* 0x00006b00ff2e77ac */ /* 0x000f220008000a00 */
[----:B---3--:R-:W-:-:S04]  /*0060*/  UISETP.NE.U32.AND UP0, UPT, UR4, URZ, UPT ;  /* 0x000000ff0400728c */ /* 0x008fc8000bf05070 */
[----:B------:R-:W-:Y:S01]  /*0070*/  UISETP.NE.AND.EX UP0, UPT, UR5, URZ, UPT, UP0 ;  /* 0x000000ff0500728c */ /* 0x000fe2000bf05300 */
[----:B--2---:R-:W-:-:S05]  /*0080*/  SHF.R.U32.HI R99, RZ, 0x5, R3 ;  /* 0x00000005ff637819 */ /* 0x004fca0000011603 */
[----:B------:R-:W2:Y:S02]  /*0090*/  SHFL.IDX PT, R0, R99, RZ, 0x1f ;  /* 0x00001fff63007589 */ /* 0x000ea400000e0000 */
[----:B--2---:R-:W-:Y:S01]  /*00a0*/  R2UR UR8, R0 ;  /* 0x00000000000872ca */ /* 0x004fe200000e0000 */
[----:B-1--4-:R-:W-:-:S14]  /*00b0*/  BRA.U UP0, `(.L_x_0) ;  /* 0x00000001002c7547 */ /* 0x012fdc000b800000 */
[----:B------:R-:W1:Y:S02]  /*00c0*/  LDCU.64 UR6, c[0x0][0xc88] ;  /* 0x00019100ff0677ac */ /* 0x000e640008000a00 */
[----:B-1----:R-:W-:-:S04]  /*00d0*/  UISETP.NE.U32.AND UP0, UPT, UR6, URZ, UPT ;  /* 0x000000ff0600728c */ /* 0x002fc8000bf05070 */
[----:B------:R-:W-:-:S09]  /*00e0*/  UISETP.NE.AND.EX UP0, UPT, UR7, URZ, UPT, UP0 ;  /* 0x000000ff0700728c */ /* 0x000fd2000bf05300 */
[----:B------:R-:W-:Y:S05]  /*00f0*/  BRA.U !UP0, `(.L_x_1) ;  /* 0x0000000108107547 */ /* 0x000fea000b800000 */
[----:B------:R-:W1:Y:S02]  /*0100*/  LDC.64 R4, c[0x0][0xc88] ;  /* 0x00032200ff047b82 */ /* 0x000e640000000a00 */
[----:B-1----:R1:W5:Y:S01]  /*0110*/  LDG.E R53, desc[UR46][R4.64] ;  /* 0x0000002e04357981 */ /* 0x002362000c1e1900 */
[----:B------:R-:W-:Y:S01]  /*0120*/  HFMA2 R86, -RZ, RZ, 0, 5.9604644775390625e-08 ;  /* 0x00000001ff567431 */ /* 0x000fe200000001ff */
[----:B------:R-:W-:Y:S05]  /*0130*/  BRA `(.L_x_0) ;  /* 0x00000000000c7947 */ /* 0x000fea0003800000 */
.L_x_1:
[----:B------:R-:W1:Y:S01]  /*0140*/  LDCU UR6, c[0x0][0xc80] ;  /* 0x00019000ff0677ac */ /* 0x000e620008000800 */
[----:B------:R-:W-:Y:S01]  /*0150*/  HFMA2 R86, -RZ, RZ, 0, 5.9604644775390625e-08 ;  /* 0x00000001ff567431 */ /* 0x000fe200000001ff */
[----:B-1----:R-:W-:-:S07]  /*0160*/  MOV R53, UR6 ;  /* 0x0000000600357c02 */ /* 0x002fce0008000f00 */
.L_x_0:
[----:B------:R-:W2:Y:S02]  /*0170*/  LDCU.64 UR6, c[0x0][0xcb0] ;  /* 0x00019600ff0677ac */ /* 0x000ea40008000a00 */
[----:B--2---:R-:W-:-:S04]  /*0180*/  UISETP.NE.U32.AND UP0, UPT, UR6, URZ, UPT ;  /* 0x000000ff0600728c */ /* 0x004fc8000bf05070 */
[----:B------:R-:W-:-:S09]  /*0190*/  UISETP.NE.AND.EX UP0, UPT, UR7, URZ, UPT, UP0 ;  /* 0x000000ff0700728c */ /* 0x000fd2000bf05300 */
[----:B------:R-:W-:Y:S05]  /*01a0*/  BRA.U UP0, `(.L_x_2) ;  /* 0x0000000100247547 */ /* 0x000fea000b800000 */
[----:B------:R-:W2:Y:S02]  /*01b0*/  LDCU.64 UR6, c[0x0][0xca8] ;  /* 0x00019500ff0677ac */ /* 0x000ea40008000a00 */
[----:B--2---:R-:W-:-:S04]  /*01c0*/  UISETP.NE.U32.AND UP0, UPT, UR6, URZ, UPT ;  /* 0x000000ff0600728c */ /* 0x004fc8000bf05070 */
[----:B------:R-:W-:-:S09]  /*01d0*/  UISETP.NE.AND.EX UP0, UPT, UR7, URZ, UPT, UP0 ;  /* 0x000000ff0700728c */ /* 0x000fd2000bf05300 */
[----:B------:R-:W-:Y:S05]  /*01e0*/  BRA.U !UP0, `(.L_x_3) ;  /* 0x00000001080c7547 */ /* 0x000fea000b800000 */
[----:B-1----:R-:W1:Y:S02]  /*01f0*/  LDC.64 R4, c[0x0][0xca8] ;  /* 0x00032a00ff047b82 */ /* 0x002e640000000a00 */
[----:B-1----:R2:W5:Y:S01]  /*0200*/  LDG.E R52, desc[UR46][R4.64] ;  /* 0x0000002e04347981 */ /* 0x002562000c1e1900 */
[----:B------:R-:W-:Y:S05]  /*0210*/  BRA `(.L_x_2) ;  /* 0x0000000000087947 */ /* 0x000fea0003800000 */
.L_x_3:
[----:B------:R-:W2:Y:S02]  /*0220*/  LDCU UR6, c[0x0][0xca0] ;  /* 0x00019400ff0677ac */ /* 0x000ea40008000800 */
[----:B--2---:R-:W-:Y:S02]  /*0230*/  MOV R52, UR6 ;  /* 0x0000000600347c02 */ /* 0x004fe40008000f00 */
.L_x_2:
[----:B------:R-:W-:Y:S01]  /*0240*/  IMAD.U32 R0, RZ, RZ, UR8 ;  /* 0x00000008ff007e24 */ /* 0x000fe2000f8e00ff */
[----:B------:R-:W-:Y:S04]  /*0250*/  BSSY.RECONVERGENT B0, `(.L_x_4) ;  /* 0x0000012000007945 */ /* 0x000fe80003800200 */
[C---:B------:R-:W-:Y:S02]  /*0260*/  ISETP.NE.OR P1, PT, R0.reuse, 0x1, !P5 ;  /* 0x000000010000780c */ /* 0x040fe40006f25670 */
[----:B------:R-:W-:-:S11]  /*0270*/  ISETP.NE.OR P0, PT, R0, 0x3, !P5 ;  /* 0x000000030000780c */ /* 0x000fd60006f05670 */
[----:B------:R-:W-:Y:S05]  /*0280*/  @P1 BRA `(.L_x_5) ;  /* 0x0000000000381947 */ /* 0x000fea0003800000 */
[----:B------:R-:W3:Y:S02]  /*0290*/  LDCU.64 UR6, c[0x0][0x348] ;  /* 0x00006900ff0677ac */ /* 0x000ee40008000a00 */
[----:B---3--:R-:W-:Y:S02]  /*02a0*/  UIADD3 UR14, UP3, UPT, UR6, 0x80, URZ ;  /* 0x00000080060e7890 */ /* 0x008fe4000ff7e0ff */
[----:B------:R-:W-:Y:S02]  /*02b0*/  UIADD3 UR12, UP2, UPT, UR6, 0x180, URZ ;  /* 0x00000180060c7890 */ /* 0x000fe4000ff5e0ff */
[----:B------:R-:W-:Y:S02]  /*02c0*/  UIADD3 UR10, UP1, UPT, UR6, 0x280, URZ ;  /* 0x00000280060a7890 */ /* 0x000fe4000ff3e0ff */
[----:B------:R-:W-:Y:S02]  /*02d0*/  UIADD3 UR6, UP0, UPT, UR6, 0x380, URZ ;  /* 0x0000038006067890 */ /* 0x000fe4000ff1e0ff */
[----:B------:R-:W-:-:S02]  /*02e0*/  UIADD3.X UR15, UPT, UPT, URZ, UR7, URZ, UP3, !UPT ;  /* 0x00000007ff0f7290 */ /* 0x000fc40009ffe4ff */
[----:B------:R-:W-:Y:S02]  /*02f0*/  UIADD3.X UR13, UPT, UPT, URZ, UR7, URZ, UP2, !UPT ;  /* 0x00000007ff0d7290 */ /* 0x000fe400097fe4ff */
[----:B------:R-:W-:Y:S02]  /*0300*/  UIADD3.X UR11, UPT, UPT, URZ, UR7, URZ, UP1, !UPT ;  /* 0x00000007ff0b7290 */ /* 0x000fe40008ffe4ff */
[----:B------:R-:W-:-:S03]  /*0310*/  UIADD3.X UR7, UPT, UPT, URZ, UR7, URZ, UP0, !UPT ;  /* 0x00000007ff077290 */ /* 0x000fc600087fe4ff */
[----:B------:R3:W-:Y:S02]  /*0320*/  UTMACCTL.PF [UR14] ;  /* 0x000000000e0079b9 */ /* 0x0007e40008040000 */
[----:B------:R3:W-:Y:S02]  /*0330*/  UTMACCTL.PF [UR12] ;  /* 0x000000000c0079b9 */ /* 0x0007e40008040000 */
[----:B------:R3:W-:Y:S02]  /*0340*/  UTMACCTL.PF [UR10] ;  /* 0x000000000a0079b9 */ /* 0x0007e40008040000 */
[----:B------:R3:W-:Y:S02]  /*0350*/  UTMACCTL.PF [UR6] ;  /* 0x00000000060079b9 */ /* 0x0007e40008040000 */
[----:B---3--:R-:W-:Y:S01]  /*0360*/  NOP ;  /* 0x0000000000007918 */ /* 0x008fe20000000000 */
.L_x_5:
[----:B------:R-:W-:Y:S05]  /*0370*/  BSYNC.RECONVERGENT B0 ;  /* 0x0000000000007941 */ /* 0x000fea0003800200 */
.L_x_4:
[----:B------:R-:W-:Y:S04]  /*0380*/  BSSY.RECONVERGENT B0, `(.L_x_6) ;  /* 0x000000a000007945 */ /* 0x000fe80003800200 */
[----:B------:R-:W-:Y:S05]  /*0390*/  @P0 BRA `(.L_x_7) ;  /* 0x0000000000200947 */ /* 0x000fea0003800000 */
[----:B------:R-:W3:Y:S02]  /*03a0*/  LDCU.64 UR6, c[0x0][0x348] ;  /* 0x00006900ff0677ac */ /* 0x000ee40008000a00 */
[----:B---3--:R-:W-:Y:S02]  /*03b0*/  UIADD3 UR10, UP1, UPT, UR6, 0x980, URZ ;  /* 0x00000980060a7890 */ /* 0x008fe4000ff3e0ff */
[----:B------:R-:W-:Y:S02]  /*03c0*/  UIADD3 UR6, UP0, UPT, UR6, 0xa80, URZ ;  /* 0x00000a8006067890 */ /* 0x000fe4000ff1e0ff */
[----:B------:R-:W-:Y:S02]  /*03d0*/  UIADD3.X UR11, UPT, UPT, URZ, UR7, URZ, UP1, !UPT ;  /* 0x00000007ff0b7290 */ /* 0x000fe40008ffe4ff */
[----:B------:R-:W-:-:S07]  /*03e0*/  UIADD3.X UR7, UPT, UPT, URZ, UR7, URZ, UP0, !UPT ;  /* 0x00000007ff077290 */ /* 0x000fce00087fe4ff */
[----:B------:R3:W-:Y:S02]  /*03f0*/  UTMACCTL.PF [UR10] ;  /* 0x000000000a0079b9 */ /* 0x0007e40008040000 */
[----:B------:R3:W-:Y:S02]  /*0400*/  UTMACCTL.PF [UR6] ;  /* 0x00000000060079b9 */ /* 0x0007e40008040000 */
[----:B---3--:R-:W-:Y:S01]  /*0410*/  NOP ;  /* 0x0000000000007918 */ /* 0x008fe20000000000 */
.L_x_7:
[----:B------:R-:W-:Y:S05]  /*0420*/  BSYNC.RECONVERGENT B0 ;  /* 0x0000000000007941 */ /* 0x000fea0003800200 */
.L_x_6:
[----:B------:R-:W3:Y:S01]  /*0430*/  LDCU.64 UR6, c[0x0][0xc88] ;  /* 0x00019100ff0677ac */ /* 0x000ee20008000a00 */
[----:B------:R-:W-:Y:S02]  /*0440*/  UISETP.EQ.U32.AND UP1, UPT, UR4, URZ, UPT ;  /* 0x000000ff0400728c */ /* 0x000fe4000bf22070 */
[----:B------:R-:W-:Y:S02]  /*0450*/  UPLOP3.LUT UP5, UPT, UPT, UPT, UPT, 0x80, 0x8 ;  /* 0x000000000008789c */ /* 0x000fe40003faf070 */
[----:B---3--:R-:W-:-:S04]  /*0460*/  UISETP.NE.U32.AND UP0, UPT, UR6, URZ, UPT ;  /* 0x000000ff0600728c */ /* 0x008fc8000bf05070 */
[----:B------:R-:W-:-:S04]  /*0470*/  UISETP.NE.AND.EX UP0, UPT, UR7, URZ, UPT, UP0 ;  /* 0x000000ff0700728c */ /* 0x000fc8000bf05300 */
[----:B------:R-:W-:-:S04]  /*0480*/  UISETP.EQ.OR.EX UP2, UPT, UR5, URZ, !UP0, UP1 ;  /* 0x000000ff0500728c */ /* 0x000fc8000c742710 */
[----:B------:R-:W-:-:S05]  /*0490*/  UP2UR UR36, UPR, URZ, 0x4 ;  /* 0x00000004ff247883 */ /* 0x000fca0008000000 */
[----:B------:R-:W-:Y:S07]  /*04a0*/  BRA.U !UP2, `(.L_x_8) ;  /* 0x000000010a207547 */ /* 0x000fee000b800000 */
[----:B------:R-:W-:Y:S01]  /*04b0*/  UISETP.NE.U32.AND UP1, UPT, UR4, URZ, UPT ;  /* 0x000000ff0400728c */ /* 0x000fe2000bf25070 */
[----:B-----5:R-:W-:Y:S01]  /*04c0*/  FSETP.NEU.AND P0, PT, R53, RZ, PT ;  /* 0x000000ff3500720b */ /* 0x020fe20003f0d000 */
[----:B------:R-:W-:Y:S02]  /*04d0*/  USEL UR4, URZ, 0xffffffff, UP0 ;  /* 0xffffffffff047887 */ /* 0x000fe40008000000 */
[----:B------:R-:W-:-:S10]  /*04e0*/  UISETP.NE.AND.EX UP1, UPT, UR5, URZ, UPT, UP1 ;  /* 0x000000ff0500728c */ /* 0x000fd4000bf25310 */
[----:B------:R-:W-:Y:S01]  /*04f0*/  VOTEU.ANY UP0, P0 ;  /* 0x0000000000ff7886 */ /* 0x000fe20000000100 */
[----:B------:R-:W-:-:S04]  /*0500*/  @!UP1 USEL UR4, URZ, 0xffffffff, UP0 ;  /* 0xffffffffff049887 */ /* 0x000fc80008000000 */
[----:B------:R-:W-:-:S04]  /*0510*/  ULOP3.LUT UR4, UR4, 0x1, URZ, 0xc0, !UPT ;  /* 0x0000000104047892 */ /* 0x000fc8000f8ec0ff */
[----:B------:R-:W-:-:S11]  /*0520*/  UISETP.NE.U32.AND UP5, UPT, UR4, 0x1, UPT ;  /* 0x000000010400788c */ /* 0x000fd6000bfa5070 */
.L_x_8:
[----:B------:R-:W3:Y:S01]  /*0530*/  SHFL.IDX PT, R2, R99, RZ, 0x1f ;  /* 0x00001fff63027589 */ /* 0x000ee200000e0000 */
[----:B------:R-:W-:-:S04]  /*0540*/  UISETP.NE.AND UP0, UPT, UR8, 0x2, UPT ;  /* 0x000000020800788c */ /* 0x000fc8000bf05270 */
[----:B------:R-:W-:Y:S01]  /*0550*/  USEL UR4, URZ, 0x1, UP0 ;  /* 0x00000001ff047887 */ /* 0x000fe20008000000 */
[----:B---3--:R-:W-:-:S13]  /*0560*/  ISETP.NE.AND P0, PT, R2, RZ, PT ;  /* 0x000000ff0200720c */ /* 0x008fda0003f05270 */
[----:B------:R-:W-:Y:S05]  /*0570*/  @P0 BRA `(.L_x_9) ;  /* 0x0000000000680947 */ /* 0x000fea0003800000 */
[----:B------:R-:W3:Y:S01]  /*0580*/  S2UR UR7, SR_CgaCtaId ;  /* 0x00000000000779c3 */ /* 0x000ee20000008800 */
[----:B------:R-:W-:Y:S01]  /*0590*/  UMOV UR9, 0x400 ;  /* 0x0000040000097882 */ /* 0x000fe20000000000 */
[----:B------:R-:W-:Y:S01]  /*05a0*/  UMOV UR6, 0x1 ;  /* 0x0000000100067882 */ /* 0x000fe20000000000 */
[----:B------:R-:W-:Y:S01]  /*05b0*/  UMOV UR5, 0x3 ;  /* 0x0000000300057882 */ /* 0x000fe20000000000 */
[----:B------:R-:W-:-:S04]  /*05c0*/  UIADD3 UR10, UPT, UPT, -UR6, 0x100000, URZ ;  /* 0x00100000060a7890 */ /* 0x000fc8000fffe1ff */
[----:B------:R-:W-:Y:S02]  /*05d0*/  USHF.L.U32 UR11, UR10, 0xb, URZ ;  /* 0x0000000b0a0b7899 */ /* 0x000fe400080006ff */
[----:B------:R-:W-:Y:S02]  /*05e0*/  USHF.L.U32 UR10, UR10, 0x1, URZ ;  /* 0x000000010a0a7899 */ /* 0x000fe400080006ff */
[----:B------:R-:W-:-:S04]  /*05f0*/  UIADD3 UR12, UPT, UPT, -UR5, 0x100000, URZ ;  /* 0x00100000050c7890 */ /* 0x000fc8000fffe1ff */
[----:B------:R-:W-:Y:S02]  /*0600*/  USHF.L.U32 UR13, UR12, 0xb, URZ ;  /* 0x0000000b0c0d7899 */ /* 0x000fe400080006ff */
[----:B------:R-:W-:Y:S01]  /*0610*/  USHF.L.U32 UR12, UR12, 0x1, URZ ;  /* 0x000000010c0c7899 */ /* 0x000fe200080006ff */
[----:B------:R-:W-:Y:S01]  /*0620*/  ELECT P0, URZ, PT ;  /* 0x0000000000ff782f */ /* 0x000fe20003800000 */
[----:B---3--:R-:W-:Y:S01]  /*0630*/  ULEA UR7, UR7, UR9, 0x18 ;  /* 0x0000000907077291 */ /* 0x008fe2000f8ec0ff */
[----:B------:R-:W3:Y:S11]  /*0640*/  FENCE.VIEW.ASYNC.S ;  /* 0x00000000000073c6 */ /* 0x000ef60000000000 */
[----:B---3--:R3:W4:Y:S01]  /*0650*/  SYNCS.EXCH.64 URZ, [UR7], UR10 ;  /* 0x0000000a07ff75b2 */ /* 0x0087220008000100 */
[----:B------:R3:W1:Y:S01]  /*0660*/  SYNCS.EXCH.64 URZ, [UR7+0x30], UR12 ;  /* 0x0000300c07ff75b2 */ /* 0x0006620008000100 */
        /* <DEDUP_REMOVED lines=10> */
[----:B------:R-:W-:Y:S01]  /*0710*/  NOP ;  /* 0x0000000000007918 */ /* 0x000fe20000000000 */
.L_x_9:
[----:B------:R-:W2:Y:S01]  /*0720*/  SHFL.IDX PT, R2, R99, RZ, 0x1f ;  /* 0x00001fff63027589 */ /* 0x000ea200000e0000 */
[----:B------:R-:W-:Y:S01]  /*0730*/  NOP ;  /* 0x0000000000007918 */ /* 0x000fe20000000000 */
[----:B--2---:R-:W-:-:S13]  /*0740*/  ISETP.NE.AND P0, PT, R2, 0x1, PT ;  /* 0x000000010200780c */ /* 0x004fda0003f05270 */
[----:B------:R-:W-:Y:S05]  /*0750*/  @P0 BRA `(.L_x_10) ;  /* 0x0000000000580947 */ /* 0x000fea0003800000 */
[----:B---3--:R-:W2:Y:S01]  /*0760*/  S2UR UR7, SR_CgaCtaId ;  /* 0x00000000000779c3 */ /* 0x008ea20000008800 */
        /* <DEDUP_REMOVED lines=10> */
[----:B--2---:R-:W-:Y:S01]  /*0810*/  ULEA UR7, UR7, UR9, 0x18 ;  /* 0x0000000907077291 */ /* 0x004fe2000f8ec0ff */
[----:B------:R-:W2:Y:S11]  /*0820*/  FENCE.VIEW.ASYNC.S ;  /* 0x00000000000073c6 */ /* 0x000eb60000000000 */
[----:B--2---:R2:W3:Y:S01]  /*0830*/  SYNCS.EXCH.64 URZ, [UR7+0x60], UR10 ;  /* 0x0000600a07ff75b2 */ /* 0x0044e20008000100 */
        /* <DEDUP_REMOVED lines=8> */
.L_x_10:
[----:B------:R-:W4:Y:S01]  /*08c0*/  SHFL.IDX PT, R2, R99, RZ, 0x1f ;  /* 0x00001fff63027589 */ /* 0x000f2200000e0000 */
[----:B------:R-:W-:Y:S01]  /*08d0*/  NOP ;  /* 0x0000000000007918 */ /* 0x000fe20000000000 */
[----:B----4-:R-:W-:-:S13]  /*08e0*/  ISETP.NE.AND P0, PT, R2, 0x3, PT ;  /* 0x000000030200780c */ /* 0x010fda0003f05270 */
[----:B------:R-:W-:Y:S05]  /*08f0*/  @P0 BRA `(.L_x_11) ;  /* 0x0000000000300947 */ /* 0x000fea0003800000 */
[----:B------:R-:W4:Y:S01]  /*0900*/  S2UR UR6, SR_CgaCtaId ;  /* 0x00000000000679c3 */ /* 0x000f220000008800 */
[----:B--23--:R-:W-:Y:S01]  /*0910*/  UMOV UR7, 0x400 ;  /* 0x0000040000077882 */ /* 0x00cfe20000000000 */
[----:B------:R-:W-:Y:S01]  /*0920*/  UMOV UR5, 0x20 ;  /* 0x0000002000057882 */ /* 0x000fe20000000000 */
[----:B------:R-:W-:Y:S01]  /*0930*/  ELECT P0, URZ, PT ;  /* 0x0000000000ff782f */ /* 0x000fe20003800000 */
[----:B------:R-:W-:-:S04]  /*0940*/  UIADD3 UR10, UPT, UPT, -UR5, 0x100000, URZ ;  /* 0x00100000050a7890 */ /* 0x000fc8000fffe1ff */
[----:B------:R-:W-:Y:S02]  /*0950*/  USHF.L.U32 UR11, UR10, 0xb, URZ ;  /* 0x0000000b0a0b7899 */ /* 0x000fe400080006ff */
[----:B------:R-:W-:Y:S02]  /*0960*/  USHF.L.U32 UR10, UR10, 0x1, URZ ;  /* 0x000000010a0a7899 */ /* 0x000fe400080006ff */
[----:B----4-:R-:W-:Y:S01]  /*0970*/  ULEA UR6, UR6, UR7, 0x18 ;  /* 0x0000000706067291 */ /* 0x010fe2000f8ec0ff */
[----:B------:R-:W2:Y:S11]  /*0980*/  FENCE.VIEW.ASYNC.S ;  /* 0x00000000000073c6 */ /* 0x000eb60000000000 */
[----:B--2---:R4:W2:Y:S01]  /*0990*/  SYNCS.EXCH.64 URZ, [UR6+0xa0], UR10 ;  /* 0x0000a00a06ff75b2 */ /* 0x0048a20008000100 */
[----:B------:R4:W3:Y:S02]  /*09a0*/  SYNCS.EXCH.64 URZ, [UR6+0xa8], UR10 ;  /* 0x0000a80a06ff75b2 */ /* 0x0008e40008000100 */
[----:B----4-:R-:W-:Y:S01]  /*09b0*/  NOP ;  /* 0x0000000000007918 */ /* 0x010fe20000000000 */
.L_x_11:
[----:B------:R-:W4:Y:S01]  /*09c0*/  SHFL.IDX PT, R2, R99, RZ, 0x1f ;  /* 0x00001fff63027589 */ /* 0x000f2200000e0000 */
[----:B------:R-:W-:Y:S01]  /*09d0*/  NOP ;  /* 0x0000000000007918 */ /* 0x000fe20000000000 */
[----:B----4-:R-:W-:-:S13]  /*09e0*/  ISETP.NE.AND P0, PT, R2, 0x4, PT ;  /* 0x000000040200780c */ /* 0x010fda0003f05270 */
[----:B------:R-:W-:Y:S05]  /*09f0*/  @P0 BRA `(.L_x_12) ;  /* 0x00000000004c0947 */ /* 0x000fea0003800000 */
[----:B------:R-:W4:Y:S01]  /*0a00*/  S2UR UR6, SR_CgaCtaId ;  /* 0x00000000000679c3 */ /* 0x000f220000008800 */
[----:B------:R-:W-:Y:S01]  /*0a10*/  UMOV UR9, 0x3a0 ;  /* 0x000003a000097882 */ /* 0x000fe20000000000 */
[----:B--23--:R-:W-:Y:S01]  /*0a20*/  UMOV UR7, 0x400 ;  /* 0x0000040000077882 */ /* 0x00cfe20000000000 */
[----:B------:R-:W-:Y:S01]  /*0a30*/  USEL UR9, UR9, 0x320, UP5 ;  /* 0x0000032009097887 */ /* 0x000fe2000a800000 */
[----:B------:R-:W-:Y:S01]  /*0a40*/  UMOV UR5, 0x1 ;  /* 0x0000000100057882 */ /* 0x000fe20000000000 */
[----:B------:R-:W-:Y:S01]  /*0a50*/  ELECT P0, URZ, PT ;  /* 0x0000000000ff782f */ /* 0x000fe20003800000 */
[----:B------:R-:W-:-:S04]  /*0a60*/  UIADD3 UR10, UPT, UPT, -UR5, 0x100000, URZ ;  /* 0x00100000050a7890 */ /* 0x000fc8000fffe1ff */
[----:B------:R-:W-:Y:S02]  /*0a70*/  USHF.L.U32 UR11, UR10, 0xb, URZ ;  /* 0x0000000b0a0b7899 */ /* 0x000fe400080006ff */
[----:B------:R-:W-:Y:S02]  /*0a80*/  USHF.L.U32 UR10, UR10, 0x1, URZ ;  /* 0x000000010a0a7899 */ /* 0x000fe400080006ff */
[----:B------:R-:W-:-:S04]  /*0a90*/  UIADD3 UR12, UPT, UPT, -UR9, 0x100000, URZ ;  /* 0x00100000090c7890 */ /* 0x000fc8000fffe1ff */
[----:B------:R-:W-:Y:S02]  /*0aa0*/  USHF.L.U32 UR13, UR12, 0xb, URZ ;  /* 0x0000000b0c0d7899 */ /* 0x000fe400080006ff */
[----:B------:R-:W-:Y:S02]  /*0ab0*/  USHF.L.U32 UR12, UR12, 0x1, URZ ;  /* 0x000000010c0c7899 */ /* 0x000fe400080006ff */
[----:B----4-:R-:W-:Y:S01]  /*0ac0*/  ULEA UR6, UR6, UR7, 0x18 ;  /* 0x0000000706067291 */ /* 0x010fe2000f8ec0ff */
[----:B------:R-:W2:Y:S11]  /*0ad0*/  FENCE.VIEW.ASYNC.S ;  /* 0x00000000000073c6 */ /* 0x000eb60000000000 */
[----:B--2---:R4:W2:Y:S01]  /*0ae0*/  SYNCS.EXCH.64 URZ, [UR6+0xb0], UR10 ;  /* 0x0000b00a06ff75b2 */ /* 0x0048a20008000100 */
[----:B------:R4:W3:Y:S01]  /*0af0*/  SYNCS.EXCH.64 URZ, [UR6+0xc0], UR12 ;  /* 0x0000c00c06ff75b2 */ /* 0x0008e20008000100 */
[----:B------:R4:W1:Y:S01]  /*0b00*/  SYNCS.EXCH.64 URZ, [UR6+0xb8], UR10 ;  /* 0x0000b80a06ff75b2 */ /* 0x0008620008000100 */
[----:B------:R4:W1:Y:S02]  /*0b10*/  SYNCS.EXCH.64 URZ, [UR6+0xc8], UR12 ;  /* 0x0000c80c06ff75b2 */ /* 0x0008640008000100 */
[----:B----4-:R-:W-:Y:S01]  /*0b20*/  NOP ;  /* 0x0000000000007918 */ /* 0x010fe20000000000 */
.L_x_12:
[----:B------:R-:W4:Y:S01]  /*0b30*/  SHFL.IDX PT, R2, R99, RZ, 0x1f ;  /* 0x00001fff63027589 */ /* 0x000f2200000e0000 */
[----:B------:R-:W-:Y:S01]  /*0b40*/  NOP ;  /* 0x0000000000007918 */ /* 0x000fe20000000000 */
[----:B----4-:R-:W-:-:S13]  /*0b50*/  ISETP.NE.AND P0, PT, R2, 0x5, PT ;  /* 0x000000050200780c */ /* 0x010fda0003f05270 */
[----:B------:R-:W-:Y:S05]  /*0b60*/  @P0 BRA `(.L_x_13) ;  /* 0x0000000000480947 */ /* 0x000fea0003800000 */
[----:B--23--:R-:W2:Y:S01]  /*0b70*/  S2UR UR7, SR_CgaCtaId ;  /* 0x00000000000779c3 */ /* 0x00cea20000008800 */
        /* <DEDUP_REMOVED lines=12> */
[----:B--2---:R4:W2:Y:S01]  /*0c40*/  SYNCS.EXCH.64 URZ, [UR7+0xd0], UR10 ;  /* 0x0000d00a07ff75b2 */ /* 0x0048a20008000100 */
[----:B------:R4:W3:Y:S01]  /*0c50*/  SYNCS.EXCH.64 URZ, [UR7+0xe0], UR12 ;  /* 0x0000e00c07ff75b2 */ /* 0x0008e20008000100 */
[----:B------:R4:W1:Y:S01]  /*0c60*/  SYNCS.EXCH.64 URZ, [UR7+0xd8], UR10 ;  /* 0x0000d80a07ff75b2 */ /* 0x0008620008000100 */
[----:B------:R4:W1:Y:S02]  /*0c70*/  SYNCS.EXCH.64 URZ, [UR7+0xe8], UR12 ;  /* 0x0000e80c07ff75b2 */ /* 0x0008640008000100 */
[----:B----4-:R-:W-:Y:S01]  /*0c80*/  NOP ;  /* 0x0000000000007918 */ /* 0x010fe20000000000 */
.L_x_13:
[----:B------:R-:W4:Y:S01]  /*0c90*/  SHFL.IDX PT, R2, R99, RZ, 0x1f ;  /* 0x00001fff63027589 */ /* 0x000f2200000e0000 */
[----:B------:R-:W1:Y:S01]  /*0ca0*/  S2UR UR37, SR_CgaCtaId ;  /* 0x00000000002579c3 */ /* 0x000e620000008800 */
[----:B------:R-:W-:Y:S01]  /*0cb0*/  NOP ;  /* 0x0000000000007918 */ /* 0x000fe20000000000 */
[----:B----4-:R-:W-:-:S13]  /*0cc0*/  ISETP.NE.AND P0, PT, R2, 0x3, PT ;  /* 0x000000030200780c */ /* 0x010fda0003f05270 */
[----:B-1----:R-:W-:Y:S05]  /*0cd0*/  @P0 BRA `(.L_x_14) ;  /* 0x0000000000340947 */ /* 0x002fea0003800000 */
[----:B------:R-:W-:Y:S01]  /*0ce0*/  UMOV UR6, 0x400 ;  /* 0x0000040000067882 */ /* 0x000fe20000000000 */
[----:B------:R-:W-:Y:S01]  /*0cf0*/  UMOV UR5, 0x20 ;  /* 0x0000002000057882 */ /* 0x000fe20000000000 */
[----:B------:R-:W-:Y:S02]  /*0d00*/  ULEA UR6, UR37, UR6, 0x18 ;  /* 0x0000000625067291 */ /* 0x000fe4000f8ec0ff */
[----:B--23--:R-:W-:-:S04]  /*0d10*/  UIADD3 UR10, UPT, UPT, -UR5, 0x100000, URZ ;  /* 0x00100000050a7890 */ /* 0x00cfc8000fffe1ff */
[----:B------:R-:W-:Y:S02]  /*0d20*/  USHF.L.U32 UR11, UR10, 0xb, URZ ;  /* 0x0000000b0a0b7899 */ /* 0x000fe400080006ff */
[----:B------:R-:W-:Y:S01]  /*0d30*/  USHF.L.U32 UR10, UR10, 0x1, URZ ;  /* 0x000000010a0a7899 */ /* 0x000fe200080006ff */
[----:B------:R-:W-:Y:S01]  /*0d40*/  ELECT P0, URZ, PT ;  /* 0x0000000000ff782f */ /* 0x000fe20003800000 */
[----:B------:R-:W1:Y:S10]  /*0d50*/  FENCE.VIEW.ASYNC.S ;  /* 0x00000000000073c6 */ /* 0x000e740000000000 */
[----:B-1----:R1:W4:Y:S01]  /*0d60*/  SYNCS.EXCH.64 URZ, [UR6+0xf0], UR10 ;  /* 0x0000f00a06ff75b2 */ /* 0x0023220008000100 */
[----:B------:R1:W2:Y:S01]  /*0d70*/  SYNCS.EXCH.64 URZ, [UR6+0x100], UR10 ;  /* 0x0001000a06ff75b2 */ /* 0x0002a20008000100 */
[----:B------:R1:W3:Y:S01]  /*0d80*/  SYNCS.EXCH.64 URZ, [UR6+0xf8], UR10 ;  /* 0x0000f80a06ff75b2 */ /* 0x0002e20008000100 */
[----:B------:R1:W1:Y:S01]  /*0d90*/  SYNCS.EXCH.64 URZ, [UR6+0x108], UR10 ;  /* 0x0001080a06ff75b2 */ /* 0x0002620008000100 */
[----:B------:R-:W-:Y:S01]  /*0da0*/  NOP ;  /* 0x0000000000007918 */ /* 0x000fe20000000000 */
.L_x_14:
[----:B------:R-:W4:Y:S01]  /*0db0*/  LDCU UR5, c[0x0][0x36c] ;  /* 0x00006d80ff0577ac */ /* 0x000f220008000800 */
[----:B------:R-:W-:Y:S01]  /*0dc0*/  ISETP.NE.OR P5, PT, R0, 0x2, !P5 ;  /* 0x000000020000780c */ /* 0x000fe20006fa5670 */
[----:B------:R-:W-:Y:S01]  /*0dd0*/  NOP ;  /* 0x0000000000007918 */ /* 0x000fe20000000000 */
[----:B------:R-:W-:Y:S01]  /*0de0*/  LOP3.LUT R2, R3, 0x1f, RZ, 0xc0, !PT ;  /* 0x0000001f03027812 */ /* 0x000fe200078ec0ff */
[----:B------:R-:W-:Y:S02]  /*0df0*/  UISETP.NE.AND UP4, UPT, UR8, URZ, UPT ;  /* 0x000000ff0800728c */ /* 0x000fe4000bf85270 */
[----:B----4-:R-:W-:-:S09]  /*0e00*/  UISETP.EQ.U32.AND UP2, UPT, UR5, 0x1, UPT ;  /* 0x000000010500788c */ /* 0x010fd2000bf42070 */
[----:B------:R-:W-:Y:S05]  /*0e10*/  BRA.U !UP2, `(.L_x_15) ;  /* 0x000000010a087547 */ /* 0x000fea000b800000 */
[----:B-123--:R-:W-:Y:S01]  /*0e20*/  UCGABAR_ARV ;  /* 0x00000000000079c7 */ /* 0x00efe20008000000 */
[----:B------:R-:W-:Y:S05]  /*0e30*/  BRA `(.L_x_16) ;  /* 0x0000000000047947 */ /* 0x000fea0003800000 */
.L_x_15:
[----:B-123--:R-:W-:Y:S01]  /*0e40*/  NOP ;  /* 0x0000000000007918 */ /* 0x00efe20000000000 */
.L_x_16:
[----:B------:R-:W1:Y:S01]  /*0e50*/  S2UR UR27, SR_CTAID.X ;  /* 0x00000000001b79c3 */ /* 0x000e620000002500 */
[----:B------:R-:W-:-:S05]  /*0e60*/  CS2R.32 R4, SR_CgaSize ;  /* 0x0000000000047805 */ /* 0x000fca0000008a00 */
[----:B------:R-:W-:-:S05]  /*0e70*/  IMAD R4, R4, -0xa0, RZ ;  /* 0xffffff6004047824 */ /* 0x000fca00078e02ff */
[----:B------:R-:W-:-:S14]  /*0e80*/  R2UR UR6, R4 ;  /* 0x00000000040672ca */ /* 0x000fdc00000e0000 */
[----:B------:R-:W2:Y:S01]  /*0e90*/  LDCU UR6, c[0x0][UR6+0x2b0] ;  /* 0x00005600060677ac */ /* 0x000ea20008000800 */
[----:B------:R-:W-:-:S05]  /*0ea0*/  CS2R.32 R4, SR_CgaSize ;  /* 0x0000000000047805 */ /* 0x000fca0000008a00 */
[----:B------:R-:W-:-:S05]  /*0eb0*/  IMAD R4, R4, -0xa0, RZ ;  /* 0xffffff6004047824 */ /* 0x000fca00078e02ff */
[----:B------:R-:W-:-:S14]  /*0ec0*/  R2UR UR5, R4 ;  /* 0x00000000040572ca */ /* 0x000fdc00000e0000 */
[----:B------:R-:W3:Y:S01]  /*0ed0*/  LDCU UR5, c[0x0][UR5+0x2b4] ;  /* 0x00005680050577ac */ /* 0x000ee20008000800 */
[----:B------:R-:W4:Y:S01]  /*0ee0*/  S2UR UR11, SR_CTAID.Y ;  /* 0x00000000000b79c3 */ /* 0x000f220000002600 */
[----:B------:R-:W-:Y:S02]  /*0ef0*/  ULOP3.LUT UR31, UR37, 0x1, URZ, 0xc0, !UPT ;  /* 0x00000001251f7892 */ /* 0x000fe4000f8ec0ff */
[----:B------:R-:W-:Y:S02]  /*0f00*/  ULOP3.LUT UR10, UR37, 0x2, URZ, 0xc0, !UPT ;  /* 0x00000002250a7892 */ /* 0x000fe4000f8ec0ff */
[----:B------:R-:W-:Y:S02]  /*0f10*/  UISETP.GT.U32.AND UP1, UPT, UR31, 0xffff, UPT ;  /* 0x0000ffff1f00788c */ /* 0x000fe4000bf24070 */
[----:B------:R-:W-:Y:S02]  /*0f20*/  UISETP.GT.U32.AND UP0, UPT, UR10, 0xffff, UPT ;  /* 0x0000ffff0a00788c */ /* 0x000fe4000bf04070 */
[----:B------:R-:W-:-:S02]  /*0f30*/  USHF.R.U32.HI UR9, URZ, 0x1, UR37 ;  /* 0x00000001ff097899 */ /* 0x000fc40008011625 */
[----:B------:R-:W-:Y:S02]  /*0f40*/  USHF.L.U32 UR30, UR37, 0xc, URZ ;  /* 0x0000000c251e7899 */ /* 0x000fe400080006ff */
[----:B------:R-:W-:Y:S02]  /*0f50*/  USHF.L.U32 UR23, UR37, 0xd, URZ ;  /* 0x0000000d25177899 */ /* 0x000fe400080006ff */
[----:B------:R-:W-:Y:S01]  /*0f60*/  USHF.L.U32 UR22, UR37, 0x7, URZ ;  /* 0x0000000725167899 */ /* 0x000fe200080006ff */
[----:B-1----:R-:W-:Y:S01]  /*0f70*/  I2FP.F32.U32 R4, UR27 ;  /* 0x0000001b00047c45 */ /* 0x002fe20008201000 */
[----:B------:R-:W-:Y:S01]  /*0f80*/  USHF.L.U32 UR26, UR37, 0x6, URZ ;  /* 0x00000006251a7899 */ /* 0x000fe200080006ff */
[----:B------:R-:W1:Y:S03]  /*0f90*/  LDCU UR24, c[0x0][0xf24] ;  /* 0x0001e480ff1877ac */ /* 0x000e660008000800 */
[----:B--2---:R-:W-:Y:S01]  /*0fa0*/  FMUL R4, R4, UR6 ;  /* 0x0000000604047c20 */ /* 0x004fe20008400000 */
[----:B------:R-:W-:-:S05]  /*0fb0*/  CS2R.32 R0, SR_CgaSize ;  /* 0x0000000000007805 */ /* 0x000fca0000008a00 */
[----:B------:R-:W-:-:S05]  /*0fc0*/  IMAD R0, R0, -0xa0, RZ ;  /* 0xffffff6000007824 */ /* 0x000fca00078e02ff */
[----:B------:R-:W-:-:S14]  /*0fd0*/  R2UR UR6, R0 ;  /* 0x00000000000672ca */ /* 0x000fdc00000e0000 */
[----:B------:R-:W2:Y:S01]  /*0fe0*/  LDCU UR6, c[0x0][UR6+0x2a0] ;  /* 0x00005400060677ac */ /* 0x000ea20008000800 */
[----:B----4-:R-:W-:Y:S01]  /*0ff0*/  I2FP.F32.U32 R0, UR11 ;  /* 0x0000000b00007c45 */ /* 0x010fe20008201000 */
[----:B------:R-:W4:Y:S01]  /*1000*/  F2I.U32.TRUNC.NTZ R4, R4 ;  /* 0x0000000400047305 */ /* 0x000f22000020f000 */
[----:B------:R-:W1:Y:S03]  /*1010*/  LDCU UR16, c[0x0][0xf30] ;  /* 0x0001e600ff1077ac */ /* 0x000e660008000800 */
[----:B---3--:R-:W-:Y:S01]  /*1020*/  FMUL R0, R0, UR5 ;  /* 0x0000000500007c20 */ /* 0x008fe20008400000 */
[----:B------:R-:W-:-:S06]  /*1030*/  RPCMOV.32 Rpc.LO, R2 ;  /* 0x0000000200007352 */ /* 0x000fcc0000000000 */
[----:B------:R-:W-:-:S05]  /*1040*/  CS2R.32 R2, SR_CgaSize ;  /* 0x0000000000027805 */ /* 0x000fca0000008a00 */
[----:B------:R-:W-:-:S05]  /*1050*/  IMAD R2, R2, -0xa0, RZ ;  /* 0xffffff6002027824 */ /* 0x000fca00078e02ff */
[----:B------:R-:W-:Y:S02]  /*1060*/  R2UR UR5, R2 ;  /* 0x00000000020572ca */ /* 0x000fe400000e0000 */
[----:B------:R-:W-:-:S12]  /*1070*/  RPCMOV.32 R2, Rpc.LO ;  /* 0x0000000000027353 */ /* 0x000fd80000000000 */
[----:B------:R-:W3:Y:S01]  /*1080*/  LDCU UR5, c[0x0][UR5+0x2a4] ;  /* 0x00005480050577ac */ /* 0x000ee20008000800 */
[----:B------:R-:W2:Y:S01]  /*1090*/  F2I.U32.TRUNC.NTZ R0, R0 ;  /* 0x0000000000007305 */ /* 0x000ea2000020f000 */
[----:B------:R-:W-:Y:S01]  /*10a0*/  USHF.L.U32 UR19, UR37, 0x8, URZ ;  /* 0x0000000825137899 */ /* 0x000fe200080006ff */
[----:B------:R-:W-:Y:S01]  /*10b0*/  UMOV UR17, 0x5 ;  /* 0x0000000500117882 */ /* 0x000fe20000000000 */
[----:B------:R-:W-:Y:S02]  /*10c0*/  USEL UR18, UR31, 0xffff, !UP1 ;  /* 0x0000ffff1f127887 */ /* 0x000fe4000c800000 */
[----:B------:R-:W-:Y:S01]  /*10d0*/  USEL UR10, UR10, 0xffff, !UP0 ;  /* 0x0000ffff0a0a7887 */ /* 0x000fe2000c000000 */
[----:B----4-:R-:W-:Y:S02]  /*10e0*/  R2UR UR39, R4 ;  /* 0x00000000042772ca */ /* 0x010fe400000e0000 */
[----:B--2---:R-:W-:Y:S02]  /*10f0*/  R2UR UR38, R0 ;  /* 0x00000000002672ca */ /* 0x004fe400000e0000 */
[----:B------:R-:W-:-:S09]  /*1100*/  PRMT R0, RZ, 0x7610, R0 ;  /* 0x00007610ff007816 */ /* 0x000fd20000000000 */
[----:B------:R-:W-:-:S04]  /*1110*/  UIADD3 UR39, UPT, UPT, -UR39, URZ, URZ ;  /* 0x000000ff27277290 */ /* 0x000fc8000fffe1ff */
[----:B------:R-:W-:Y:S02]  /*1120*/  UIMAD UR39, UR6, UR39, UR27 ;  /* 0x00000027062772a4 */ /* 0x000fe4000f8e021b */
[----:B------:R-:W-:-:S04]  /*1130*/  UIADD3 UR38, UPT, UPT, -UR38, URZ, URZ ;  /* 0x000000ff26267290 */ /* 0x000fc8000fffe1ff */
[----:B---3--:R-:W-:Y:S01]  /*1140*/  UIMAD UR38, UR5, UR38, UR11 ;  /* 0x00000026052672a4 */ /* 0x008fe2000f8e020b */
[----:B-1----:R-:W-:Y:S11]  /*1150*/  BRA.U UP4, `(.L_x_17) ;  /* 0x00000001043c7547 */ /* 0x002ff6000b800000 */
[----:B------:R-:W-:Y:S02]  /*1160*/  UISETP.NE.AND UP0, UPT, UR38, URZ, UPT ;  /* 0x000000ff2600728c */ /* 0x000fe4000bf05270 */
[----:B------:R-:W-:Y:S02]  /*1170*/  UISETP.NE.AND UP1, UPT, UR38, 0x1, UPT ;  /* 0x000000012600788c */ /* 0x000fe4000bf25270 */
[----:B------:R-:W-:Y:S02]  /*1180*/  UISETP.NE.AND UP3, UPT, UR39, URZ, UP0 ;  /* 0x000000ff2700728c */ /* 0x000fe40008765270 */
[----:B------:R-:W-:Y:S02]  /*1190*/  USEL UR6, URZ, 0x2, UP0 ;  /* 0x00000002ff067887 */ /* 0x000fe40008000000 */
[----:B------:R-:W-:Y:S02]  /*11a0*/  USEL UR12, URZ, 0x1, UP3 ;  /* 0x00000001ff0c7887 */ /* 0x000fe40009800000 */
[----:B------:R-:W-:-:S02]  /*11b0*/  UISETP.NE.AND UP3, UPT, UR39, URZ, UPT ;  /* 0x000000ff2700728c */ /* 0x000fc4000bf65270 */
[----:B------:R-:W-:Y:S02]  /*11c0*/  USEL UR7, URZ, 0x4, UP1 ;  /* 0x00000004ff077887 */ /* 0x000fe40008800000 */
[----:B------:R-:W-:Y:S02]  /*11d0*/  UISETP.NE.AND UP0, UPT, UR39, 0x1, UPT ;  /* 0x000000012700788c */ /* 0x000fe4000bf05270 */
[----:B------:R-:W-:Y:S02]  /*11e0*/  USEL UR5, URZ, 0x8, UP1 ;  /* 0x00000008ff057887 */ /* 0x000fe40008800000 */
[----:B------:R-:W-:Y:S02]  /*11f0*/  USEL UR7, UR7, 0x4, UP3 ;  /* 0x0000000407077887 */ /* 0x000fe40009800000 */
[----:B------:R-:W-:Y:S02]  /*1200*/  USEL UR6, UR6, 0x2, UP0 ;  /* 0x0000000206067887 */ /* 0x000fe40008000000 */
[----:B------:R-:W-:-:S02]  /*1210*/  USEL UR5, UR5, 0x8, UP0 ;  /* 0x0000000805057887 */ /* 0x000fc40008000000 */
[----:B------:R-:W-:-:S04]  /*1220*/  UIADD3 UR6, UPT, UPT, UR6, UR7, UR12 ;  /* 0x0000000706067290 */ /* 0x000fc8000fffe00c */
[----:B------:R-:W-:-:S06]  /*1230*/  UIADD3 UR5, UPT, UPT, UR6, UR5, URZ ;  /* 0x0000000506057290 */ /* 0x000fcc000fffe0ff */
[----:B------:R-:W-:-:S07]  /*1240*/  MOV R0, UR5 ;  /* 0x0000000500007c02 */ /* 0x000fce0008000f00 */
.L_x_17:
[----:B------:R-:W1:Y:S01]  /*1250*/  S2UR UR44, SR_CTAID.Z ;  /* 0x00000000002c79c3 */ /* 0x000e620000002700 */
[----:B------:R-:W-:Y:S01]  /*1260*/  UISETP.GE.AND UP0, UPT, UR24, 0x1, UPT ;  /* 0x000000011800788c */ /* 0x000fe2000bf06270 */
[----:B------:R-:W-:-:S08]  /*1270*/  UMOV UR5, 0x3 ;  /* 0x0000000300057882 */ /* 0x000fd00000000000 */
[----:B------:R-:W-:Y:S05]  /*1280*/  BRA.U !UP0, `(.L_x_18) ;  /* 0x0000000108b87547 */ /* 0x000fea000b800000 */
[----:B------:R-:W2:Y:S01]  /*1290*/  LDCU.128 UR12, c[0x0][0xf10] ;  /* 0x0001e200ff0c77ac */ /* 0x000ea20008000c00 */
[----:B------:R-:W3:Y:S01]  /*12a0*/  LDCU UR28, c[0x0][0x370] ;  /* 0x00006e00ff1c77ac */ /* 0x000ee20008000800 */
[----:B------:R-:W4:Y:S01]  /*12b0*/  LDCU UR25, c[0x0][0x374] ;  /* 0x00006e80ff1977ac */ /* 0x000f220008000800 */
[----:B------:R-:W1:Y:S01]  /*12c0*/  LDCU UR21, c[0x0][0xf0c] ;  /* 0x0001e180ff1577ac */ /* 0x000e620008000800 */
[----:B------:R-:W3:Y:S01]  /*12d0*/  LDCU UR20, c[0x0][0xf20] ;  /* 0x0001e400ff1477ac */ /* 0x000ee20008000800 */
[----:B------:R-:W3:Y:S01]  /*12e0*/  LDCU.64 UR6, c[0x0][0xf28] ;  /* 0x0001e500ff0677ac */ /* 0x000ee20008000a00 */
[----:B--2---:R-:W-:Y:S02]  /*12f0*/  UISETP.NE.AND UP1, UPT, UR14, 0x1, UPT ;  /* 0x000000010e00788c */ /* 0x004fe4000bf25270 */
[----:B----4-:R-:W-:Y:S02]  /*1300*/  UIMAD.WIDE.U32 UR34, UR25, UR15, URZ ;  /* 0x0000000f192272a5 */ /* 0x010fe4000f8e00ff */
[----:B------:R-:W-:-:S02]  /*1310*/  UISETP.NE.AND UP0, UPT, UR24, 0x1, UPT ;  /* 0x000000011800788c */ /* 0x000fc4000bf05270 */
[----:B-1----:R-:W-:Y:S02]  /*1320*/  UISETP.NE.AND UP3, UPT, UR21, 0x1, UPT ;  /* 0x000000011500788c */ /* 0x002fe4000bf65270 */
[----:B------:R-:W-:Y:S02]  /*1330*/  UIMAD.WIDE.U32 UR40, UR11, UR15, URZ ;  /* 0x0000000f0b2872a5 */ /* 0x000fe4000f8e00ff */
[----:B---3--:R-:W-:Y:S01]  /*1340*/  UIMAD.WIDE.U32 UR32, UR28, UR12, URZ ;  /* 0x0000000c1c2072a5 */ /* 0x008fe2000f8e00ff */
[----:B------:R-:W-:Y:S01]  /*1350*/  UMOV UR15, UR35 ;  /* 0x00000023000f7c82 */ /* 0x000fe20008000000 */
[----:B------:R-:W-:Y:S02]  /*1360*/  UIMAD.WIDE.U32 UR34, UR27, UR12, URZ ;  /* 0x0000000c1b2272a5 */ /* 0x000fe4000f8e00ff */
[----:B------:R-:W-:-:S03]  /*1370*/  @UP1 USHF.R.U32.HI UR25, URZ, UR20, UR15 ;  /* 0x00000014ff191299 */ /* 0x000fc6000801160f */
[----:B------:R-:W-:Y:S02]  /*1380*/  @UP3 USHF.R.U32.HI UR28, URZ, UR13, UR33 ;  /* 0x0000000dff1c3299 */ /* 0x000fe40008011621 */
[----:B------:R-:W-:Y:S02]  /*1390*/  UIMAD.WIDE.U32 UR32, UR25, UR6, URZ ;  /* 0x00000006192072a5 */ /* 0x000fe4000f8e00ff */
[----:B------:R-:W-:Y:S02]  /*13a0*/  USHF.R.U32.HI UR41, URZ, UR20, UR41 ;  /* 0x00000014ff297299 */ /* 0x000fe40008011629 */
[----:B------:R-:W-:Y:S02]  /*13b0*/  UIMAD.WIDE.U32 UR42, UR28, UR6, URZ ;  /* 0x000000061c2a72a5 */ /* 0x000fe4000f8e00ff */
[----:B------:R-:W-:Y:S02]  /*13c0*/  @UP0 USHF.R.U32.HI UR25, URZ, UR7, UR33 ;  /* 0x00000007ff190299 */ /* 0x000fe40008011621 */
[----:B------:R-:W-:-:S02]  /*13d0*/  USHF.R.U32.HI UR35, URZ, UR13, UR35 ;  /* 0x0000000dff237299 */ /* 0x000fc40008011623 */
[----:B------:R-:W-:Y:S02]  /*13e0*/  USEL UR41, UR11, UR41, !UP1 ;  /* 0x000000290b297287 */ /* 0x000fe4000c800000 */
[----:B------:R-:W-:Y:S02]  /*13f0*/  @UP0 USHF.R.U32.HI UR28, URZ, UR7, UR43 ;  /* 0x00000007ff1c0299 */ /* 0x000fe4000801162b */
[----:B------:R-:W-:Y:S02]  /*1400*/  UIMAD UR25, UR25, UR24, URZ ;  /* 0x00000018191972a4 */ /* 0x000fe4000f8e02ff */
[----:B------:R-:W-:Y:S02]  /*1410*/  USEL UR35, UR27, UR35, !UP3 ;  /* 0x000000231b237287 */ /* 0x000fe4000d800000 */
[----:B------:R-:W-:Y:S02]  /*1420*/  UIMAD UR12, UR28, UR24, URZ ;  /* 0x000000181c0c72a4 */ /* 0x000fe4000f8e02ff */
[----:B------:R-:W-:-:S02]  /*1430*/  UISETP.GE.AND UP1, UPT, UR41, UR25, UPT ;  /* 0x000000192900728c */ /* 0x000fc4000bf26270 */
[----:B------:R-:W-:Y:S02]  /*1440*/  UIMAD.WIDE.U32 UR32, UR41, UR6, URZ ;  /* 0x00000006292072a5 */ /* 0x000fe4000f8e00ff */
[----:B------:R-:W-:Y:S02]  /*1450*/  UISETP.GE.OR UP1, UPT, UR35, UR12, UP1 ;  /* 0x0000000c2300728c */ /* 0x000fe40008f26670 */
[----:B------:R-:W-:Y:S02]  /*1460*/  UIMAD.WIDE.U32 UR42, UR35, UR6, URZ ;  /* 0x00000006232a72a5 */ /* 0x000fe4000f8e00ff */
[----:B------:R-:W-:Y:S02]  /*1470*/  USHF.R.U32.HI UR6, URZ, UR7, UR33 ;  /* 0x00000007ff067299 */ /* 0x000fe40008011621 */
[----:B------:R-:W-:Y:S02]  /*1480*/  UIADD3 UR12, UPT, UPT, -UR41, URZ, URZ ;  /* 0x000000ff290c7290 */ /* 0x000fe4000fffe1ff */
[----:B------:R-:W-:-:S02]  /*1490*/  USEL UR6, UR41, UR6, !UP0 ;  /* 0x0000000629067287 */ /* 0x000fc4000c000000 */
[----:B------:R-:W-:Y:S02]  /*14a0*/  UIMAD UR11, UR14, UR12, UR11 ;  /* 0x0000000c0e0b72a4 */ /* 0x000fe4000f8e020b */
[----:B------:R-:W-:Y:S02]  /*14b0*/  @!UP1 USHF.R.U32.HI UR13, URZ, UR7, UR43 ;  /* 0x00000007ff0d9299 */ /* 0x000fe4000801162b */
[----:B------:R-:W-:Y:S02]  /*14c0*/  UIADD3 UR7, UPT, UPT, -UR6, URZ, URZ ;  /* 0x000000ff06077290 */ /* 0x000fe4000fffe1ff */
[----:B------:R-:W-:Y:S02]  /*14d0*/  @!UP1 USEL UR13, UR35, UR13, !UP0 ;  /* 0x0000000d230d9287 */ /* 0x000fe4000c000000 */
[----:B------:R-:W-:Y:S02]  /*14e0*/  UIMAD UR7, UR24, UR7, UR41 ;  /* 0x00000007180772a4 */ /* 0x000fe4000f8e0229 */
[----:B------:R-:W-:-:S02]  /*14f0*/  UIADD3 UR12, UPT, UPT, -UR35, URZ, URZ ;  /* 0x000000ff230c7290 */ /* 0x000fc4000fffe1ff */
[----:B------:R-:W-:Y:S02]  /*1500*/  @!UP1 UIMAD UR7, UR7, UR28, UR13 ;  /* 0x0000001c070792a4 */ /* 0x000fe4000f8e020d */
[----:B------:R-:W-:Y:S02]  /*1510*/  @!UP1 UIADD3 UR6, UPT, UPT, UR6, -UR13, URZ ;  /* 0x8000000d06069290 */ /* 0x000fe4000fffe0ff */
[----:B------:R-:W-:Y:S02]  /*1520*/  UIMAD UR12, UR21, UR12, UR27 ;  /* 0x0000000c150c72a4 */ /* 0x000fe4000f8e021b */
[----:B------:R-:W-:-:S03]  /*1530*/  @!UP1 UIMAD UR41, UR6, UR24, UR35 ;  /* 0x00000018062992a4 */ /* 0x000fc6000f8e0223 */
[----:B------:R-:W-:Y:S01]  /*1540*/  @!UP1 UMOV UR35, UR7 ;  /* 0x0000000700239c82 */ /* 0x000fe20008000000 */
[----:B------:R-:W-:Y:S02]  /*1550*/  UIMAD UR11, UR41, UR14, UR11 ;  /* 0x0000000e290b72a4 */ /* 0x000fe4000f8e020b */
[----:B------:R-:W-:-:S12]  /*1560*/  UIMAD UR27, UR35, UR21, UR12 ;  /* 0x00000015231b72a4 */ /* 0x000fd8000f8e020c */
.L_x_18:
[----:B------:R-:W2:Y:S01]  /*1570*/  LDC R43, c[0x0][0xf24] ;  /* 0x0003c900ff2b7b82 */ /* 0x000ea20000000800 */
[----:B------:R-:W-:Y:S02]  /*1580*/  UISETP.NE.AND UP0, UPT, UR16, 0x1, UPT ;  /* 0x000000011000788c */ /* 0x000fe4000bf05270 */
[----:B------:R-:W-:Y:S02]  /*1590*/  ULOP3.LUT UR7, UR19, 0x100, URZ, 0xc0, !UPT ;  /* 0x0000010013077892 */ /* 0x000fe4000f8ec0ff */
[----:B------:R-:W-:Y:S02]  /*15a0*/  ULOP3.LUT UR6, UR18, 0xffff, URZ, 0xc0, !UPT ;  /* 0x0000ffff12067892 */ /* 0x000fe4000f8ec0ff */
[----:B------:R-:W-:Y:S02]  /*15b0*/  ULOP3.LUT UR12, UR10, 0xffff, URZ, 0xc0, !UPT ;  /* 0x0000ffff0a0c7892 */ /* 0x000fe4000f8ec0ff */
[----:B------:R-:W-:Y:S02]  /*15c0*/  UISETP.NE.AND UP3, UPT, UR8, 0x2, UPT ;  /* 0x000000020800788c */ /* 0x000fe4000bf65270 */
[----:B------:R-:W-:-:S02]  /*15d0*/  ULOP3.LUT UR30, UR30, 0x2000, URZ, 0xc0, !UPT ;  /* 0x000020001e1e7892 */ /* 0x000fc4000f8ec0ff */
[----:B------:R-:W-:Y:S02]  /*15e0*/  ULOP3.LUT UR23, UR23, 0x2000, URZ, 0xc0, !UPT ;  /* 0x0000200017177892 */ /* 0x000fe4000f8ec0ff */
[----:B------:R-:W-:Y:S02]  /*15f0*/  ULOP3.LUT UR22, UR22, 0x100, URZ, 0xc0, !UPT ;  /* 0x0000010016167892 */ /* 0x000fe4000f8ec0ff */
[----:B------:R-:W-:Y:S02]  /*1600*/  ULOP3.LUT UR26, UR26, 0x80, URZ, 0xc0, !UPT ;  /* 0x000000801a1a7892 */ /* 0x000fe4000f8ec0ff */
[----:B------:R-:W-:Y:S02]  /*1610*/  USHF.R.U32.HI UR10, URZ, 0x1, UR7 ;  /* 0x00000001ff0a7899 */ /* 0x000fe40008011607 */
[----:B------:R-:W-:Y:S02]  /*1620*/  USHF.L.U32 UR6, UR17, UR6, URZ ;  /* 0x0000000611067299 */ /* 0x000fe400080006ff */
[----:B------:R-:W-:Y:S01]  /*1630*/  USHF.L.U32 UR5, UR5, UR12, URZ ;  /* 0x0000000c05057299 */ /* 0x000fe200080006ff */
[----:B------:R-:W-:Y:S11]  /*1640*/  BRA.U UP0, `(.L_x_19) ;  /* 0x0000000100407547 */ /* 0x000ff6000b800000 */
[----:B------:R-:W3:Y:S01]  /*1650*/  LDCU.128 UR12, c[0x0][0xf10] ;  /* 0x0001e200ff0c77ac */ /* 0x000ee20008000c00 */
[----:B------:R-:W4:Y:S01]  /*1660*/  LDCU UR17, c[0x0][0xf0c] ;  /* 0x0001e180ff1177ac */ /* 0x000f220008000800 */
[----:B------:R-:W1:Y:S01]  /*1670*/  LDCU UR16, c[0x0][0xf20] ;  /* 0x0001e400ff1077ac */ /* 0x000e620008000800 */
[----:B---3--:R-:W-:Y:S02]  /*1680*/  UIMAD.WIDE.U32 UR20, UR27, UR12, URZ ;  /* 0x0000000c1b1472a5 */ /* 0x008fe4000f8e00ff */
[----:B------:R-:W-:Y:S02]  /*1690*/  UIMAD.WIDE.U32 UR18, UR11, UR15, URZ ;  /* 0x0000000f0b1272a5 */ /* 0x000fe4000f8e00ff */
[----:B----4-:R-:W-:Y:S02]  /*16a0*/  UISETP.NE.AND UP1, UPT, UR17, 0x1, UPT ;  /* 0x000000011100788c */ /* 0x010fe4000bf25270 */
[----:B------:R-:W-:Y:S01]  /*16b0*/  UISETP.NE.AND UP0, UPT, UR14, 0x1, UPT ;  /* 0x000000010e00788c */ /* 0x000fe2000bf05270 */
[----:B------:R-:W-:Y:S01]  /*16c0*/  UMOV UR15, UR21 ;  /* 0x00000015000f7c82 */ /* 0x000fe20008000000 */
[----:B-1----:R-:W-:-:S02]  /*16d0*/  USHF.R.U32.HI UR16, URZ, UR16, UR19 ;  /* 0x00000010ff107299 */ /* 0x002fc40008011613 */
[----:B------:R-:W-:Y:S02]  /*16e0*/  USHF.R.U32.HI UR13, URZ, UR13, UR15 ;  /* 0x0000000dff0d7299 */ /* 0x000fe4000801160f */
[----:B------:R-:W-:Y:S02]  /*16f0*/  USEL UR16, UR11, UR16, !UP0 ;  /* 0x000000100b107287 */ /* 0x000fe4000c000000 */
[----:B------:R-:W-:-:S04]  /*1700*/  USEL UR13, UR27, UR13, !UP1 ;  /* 0x0000000d1b0d7287 */ /* 0x000fc8000c800000 */
[----:B------:R-:W-:Y:S02]  /*1710*/  UIADD3 UR12, UPT, UPT, UR13, -UR16, URZ ;  /* 0x800000100d0c7290 */ /* 0x000fe4000fffe0ff */
[----:B------:R-:W-:Y:S02]  /*1720*/  UIADD3 UR13, UPT, UPT, -UR13, UR16, URZ ;  /* 0x000000100d0d7290 */ /* 0x000fe4000fffe1ff */
[----:B------:R-:W-:Y:S02]  /*1730*/  UIMAD UR11, UR12, UR14, UR11 ;  /* 0x0000000e0c0b72a4 */ /* 0x000fe4000f8e020b */
[----:B------:R-:W-:-:S12]  /*1740*/  UIMAD UR27, UR13, UR17, UR27 ;  /* 0x000000110d1b72a4 */ /* 0x000fd8000f8e021b */
.L_x_19:
[----:B------:R-:W-:Y:S05]  /*1750*/  BRA.U !UP2, `(.L_x_20) ;  /* 0x000000010a0c7547 */ /* 0x000fea000b800000 */
[----:B------:R-:W-:Y:S01]  /*1760*/  UCGABAR_WAIT ;  /* 0x0000000000007dc7 */ /* 0x000fe20008000000 */
[----:B------:R-:W-:Y:S01]  /*1770*/  CCTL.IVALL ;  /* 0x00000000ff00798f */ /* 0x000fe20002000000 */
[----:B------:R-:W-:Y:S05]  /*1780*/  BRA `(.L_x_21) ;  /* 0x0000000000047947 */ /* 0x000fea0003800000 */
.L_x_20:
[----:B------:R-:W-:Y:S06]  /*1790*/  BAR.SYNC.DEFER_BLOCKING 0x0 ;  /* 0x0000000000007b1d */ /* 0x000fec0000010000 */
.L_x_21:
[----:B------:R-:W-:Y:S05]  /*17a0*/  BRA.U UP3, `(.L_x_22) ;  /* 0x0000001503987547 */ /* 0x000fea000b800000 */
[----:B------:R-:W3:Y:S01]  /*17b0*/  LDCU UR15, c[0x0][0x38c] ;  /* 0x00007180ff0f77ac */ /* 0x000ee20008000800 */
[----:B------:R-:W4:Y:S01]  /*17c0*/  LDC R8, c[0x0][0x370] ;  /* 0x0000dc00ff087b82 */ /* 0x000f220000000800 */
[----:B------:R-:W-:Y:S01]  /*17d0*/  PLOP3.LUT P1, PT, PT, PT, UP5, 0x80, 0x8 ;  /* 0x000000000008781c */ /* 0x000fe20003f2f058 */
[----:B------:R-:W-:Y:S01]  /*17e0*/  IMAD.MOV.U32 R15, RZ, RZ, 0x1 ;  /* 0x00000001ff0f7424 */ /* 0x000fe200078e00ff */
[----:B------:R-:W-:Y:S01]  /*17f0*/  USHF.L.U32 UR9, UR9, 0x6, URZ ;  /* 0x0000000609097899 */ /* 0x000fe200080006ff */
[----:B------:R-:W-:Y:S01]  /*1800*/  ISETP.EQ.OR P4, PT, R2, RZ, P5 ;  /* 0x000000ff0200720c */ /* 0x000fe20002f82670 */
[----:B------:R-:W-:Y:S01]  /*1810*/  UISETP.NE.AND UP1, UPT, UR8, URZ, UPT ;  /* 0x000000ff0800728c */ /* 0x000fe2000bf25270 */
[----:B------:R-:W-:Y:S01]  /*1820*/  PLOP3.LUT P1, PT, P1, PT, PT, 0x8, 0x80 ;  /* 0x000000000080781c */ /* 0x000fe20000f2e170 */
[----:B------:R-:W-:Y:S01]  /*1830*/  IMAD.MOV.U32 R14, RZ, RZ, RZ ;  /* 0x000000ffff0e7224 */ /* 0x000fe200078e00ff */
[----:B------:R-:W1:Y:S01]  /*1840*/  LDC R0, c[0x0][0x374] ;  /* 0x0000dd00ff007b82 */ /* 0x000e620000000800 */
[----:B------:R-:W-:Y:S01]  /*1850*/  CS2R R12, SRZ ;  /* 0x00000000000c7805 */ /* 0x000fe2000001ff00 */
[----:B------:R-:W-:Y:S01]  /*1860*/  IMAD.MOV.U32 R11, RZ, RZ, 0x1 ;  /* 0x00000001ff0b7424 */ /* 0x000fe200078e00ff */
[----:B------:R-:W1:Y:S01]  /*1870*/  LDCU.64 UR48, c[0x0][0x348] ;  /* 0x00006900ff3077ac */ /* 0x000e620008000a00 */
[----:B------:R-:W-:-:S02]  /*1880*/  ULOP3.LUT UR14, UR9, 0x40, URZ, 0xe2, !UPT ;  /* 0x00000040090e7892 */ /* 0x000fc4000f8ee2ff */
[----:B---3--:R-:W-:Y:S02]  /*1890*/  UIADD3 UR12, UPT, UPT, UR15, 0x7f, URZ ;  /* 0x0000007f0f0c7890 */ /* 0x008fe4000fffe0ff */
[----:B------:R-:W-:Y:S02]  /*18a0*/  USEL UR50, UR4, 0x2, UP1 ;  /* 0x0000000204327887 */ /* 0x000fe40008800000 */
[----:B------:R-:W-:Y:S01]  /*18b0*/  USHF.R.S32.HI UR46, URZ, 0x1f, UR12 ;  /* 0x0000001fff2e7899 */ /* 0x000fe2000801140c */
[----:B------:R-:W-:-:S03]  /*18c0*/  UMOV UR51, URZ ;  /* 0x000000ff00337c82 */ /* 0x000fc60008000000 */
[----:B------:R-:W-:Y:S02]  /*18d0*/  ULEA.HI UR46, UR46, UR12, URZ, 0x7 ;  /* 0x0000000c2e2e7291 */ /* 0x000fe4000f8f38ff */
[----:B------:R-:W-:Y:S02]  /*18e0*/  UIADD3 UR12, UPT, UPT, UR15, -0x1, URZ ;  /* 0xffffffff0f0c7890 */ /* 0x000fe4000fffe0ff */
[----:B------:R-:W-:Y:S02]  /*18f0*/  USHF.R.S32.HI UR46, URZ, 0x7, UR46 ;  /* 0x00000007ff2e7899 */ /* 0x000fe4000801142e */
[----:B------:R-:W-:Y:S02]  /*1900*/  UISETP.GE.U32.AND UP2, UPT, UR12, -0xff, UPT ;  /* 0xffffff010c00788c */ /* 0x000fe4000bf46070 */
[----:B------:R-:W-:Y:S02]  /*1910*/  UISETP.LT.U32.AND UP0, UPT, UR46, 0x6, UPT ;  /* 0x000000062e00788c */ /* 0x000fe4000bf01070 */
[----:B------:R-:W-:-:S02]  /*1920*/  UIADD3 UR15, UPT, UPT, UR15, 0xfe, URZ ;  /* 0x000000fe0f0f7890 */ /* 0x000fc4000fffe0ff */
[----:B------:R-:W-:-:S04]  /*1930*/  USEL UR45, UR46, 0x6, UP0 ;  /* 0x000000062e2d7887 */ /* 0x000fc80008000000 */
[----:B------:R-:W-:Y:S02]  /*1940*/  UIADD3 UR47, UPT, UPT, UR45, -0x1, URZ ;  /* 0xffffffff2d2f7890 */ /* 0x000fe4000fffe0ff */
[----:B------:R-:W-:Y:S02]  /*1950*/  @UP2 UIADD3 UR47, UPT, UPT, UR45, URZ, URZ ;  /* 0x000000ff2d2f2290 */ /* 0x000fe4000fffe0ff */
[----:B------:R-:W-:Y:S02]  /*1960*/  UIADD3 UR52, UPT, UPT, UR46, -UR45, URZ ;  /* 0x8000002d2e347290 */ /* 0x000fe4000fffe0ff */
[----:B------:R-:W-:-:S12]  /*1970*/  UIADD3 UR47, UPT, UPT, UR47, 0x1, URZ ;  /* 0x000000012f2f7890 */ /* 0x000fd8000fffe0ff */
.L_x_46:
[----:B------:R-:W-:Y:S01]  /*1980*/  UISETP.NE.AND UP0, UPT, UR37, URZ, UPT ;  /* 0x000000ff2500728c */ /* 0x000fe2000bf05270 */
[----:B------:R-:W3:Y:S08]  /*1990*/  S2UR UR37, SR_CgaCtaId ;  /* 0x00000000002579c3 */ /* 0x000ef00000008800 */
[----:B------:R-:W-:Y:S05]  /*19a0*/  BRA.U UP0, `(.L_x_23) ;  /* 0x0000000100347547 */ /* 0x000fea000b800000 */
[----:B------:R-:W1:Y:S01]  /*19b0*/  S2R R2, SR_CgaCtaId ;  /* 0x0000000000027919 */ /* 0x000e620000008800 */
[----:B------:R-:W-:-:S04]  /*19c0*/  MOV R3, 0x400 ;  /* 0x0000040000037802 */ /* 0x000fc80000000f00 */
[----:B-1----:R-:W-:Y:S02]  /*19d0*/  LEA R2, R2, R3, 0x18 ;  /* 0x0000000302027211 */ /* 0x002fe400078ec0ff */
[----:B------:R-:W-:-:S03]  /*19e0*/  SHF.L.U32 R3, R11, 0x1f, RZ ;  /* 0x0000001f0b037819 */ /* 0x000fc600000006ff */
[----:B------:R-:W-:-:S04]  /*19f0*/  IMAD R2, R12, 0x8, R2 ;  /* 0x000000080c027824 */ /* 0x000fc800078e0202 */
[----:B------:R-:W1:Y:S02]  /*1a00*/  SYNCS.PHASECHK.TRANS64.TRYWAIT P0, [R2+URZ+0x100], R3 ;  /* 0x00010003020075a7 */ /* 0x000e6400080011ff */
[----:B-1----:R-:W-:Y:S05]  /*1a10*/  @!P0 BRA `(.L_x_24) ;  /* 0x000000c800a08947 */ /* 0x002fea0003800000 */
.L_x_194:
[----:B------:R-:W-:Y:S01]  /*1a20*/  VIADD R12, R12, 0x1 ;  /* 0x000000010c0c7836 */ /* 0x000fe20000000000 */
[----:B------:R1:W-:Y:S04]  /*1a30*/  SYNCS.ARRIVE.TRANS64.A1T0 RZ, [R2+URZ+0xf0], RZ ;  /* 0x0000f0ff02ff79a7 */ /* 0x0003e800081000ff */
[----:B------:R-:W-:-:S04]  /*1a40*/  ISETP.NE.AND P0, PT, R12, 0x2, PT ;  /* 0x000000020c00780c */ /* 0x000fc80003f05270 */
[----:B------:R-:W-:Y:S02]  /*1a50*/  SEL R12, R12, RZ, P0 ;  /* 0x000000ff0c0c7207 */ /* 0x000fe40000000000 */
[----:B-1----:R-:W-:-:S04]  /*1a60*/  SEL R2, RZ, 0x1, P0 ;  /* 0x00000001ff027807 */ /* 0x002fc80000000000 */
[----:B------:R-:W-:-:S07]  /*1a70*/  LOP3.LUT R11, R11, R2, RZ, 0x3c, !PT ;  /* 0x000000020b0b7212 */ /* 0x000fce00078e3cff */
.L_x_23:
[----:B------:R-:W-:Y:S01]  /*1a80*/  UMOV UR4, 0x400 ;  /* 0x0000040000047882 */ /* 0x000fe20000000000 */
[----:B------:R-:W-:Y:S01]  /*1a90*/  SHF.L.U32 R2, R15, 0x1f, RZ ;  /* 0x0000001f0f027819 */ /* 0x000fe200000006ff */
[----:B---3--:R-:W-:Y:S02]  /*1aa0*/  ULEA UR4, UR37, UR4, 0x18 ;  /* 0x0000000425047291 */ /* 0x008fe4000f8ec0ff */
[----:B------:R-:W-:Y:S02]  /*1ab0*/  UISETP.GE.U32.AND UP0, UPT, UR15, 0xff, UPT ;  /* 0x000000ff0f00788c */ /* 0x000fe4000bf06070 */
[----:B------:R-:W-:Y:S02]  /*1ac0*/  ULEA UR8, UR51, UR4, 0x3 ;  /* 0x0000000433087291 */ /* 0x000fe4000f8e18ff */
[----:B------:R-:W-:Y:S02]  /*1ad0*/  ULEA UR35, UR11, UR31, 0x1 ;  /* 0x0000001f0b237291 */ /* 0x000fe4000f8e08ff */
[----:B------:R-:W-:-:S02]  /*1ae0*/  ULEA UR43, UR27, UR14, 0x7 ;  /* 0x0000000e1b2b7291 */ /* 0x000fc4000f8e38ff */
[----:B------:R-:W-:Y:S01]  /*1af0*/  USHF.L.U32 UR35, UR35, 0x6, URZ ;  /* 0x0000000623237899 */ /* 0x000fe200080006ff */
[----:B------:R-:W-:Y:S02]  /*1b00*/  UMOV UR20, URZ ;  /* 0x000000ff00147c82 */ /* 0x000fe40008000000 */
[----:B------:R3:W1:Y:S01]  /*1b10*/  SYNCS.PHASECHK.TRANS64.TRYWAIT P2, [UR8+0x30], R2 ;  /* 0x00003002ff0075a7 */ /* 0x0006620008041108 */
[----:B------:R-:W-:Y:S08]  /*1b20*/  BRA.U !UP0, `(.L_x_25) ;  /* 0x0000000508187547 */ /* 0x000ff0000b800000 */
[----:B------:R-:W-:Y:S01]  /*1b30*/  UMOV UR16, UR51 ;  /* 0x0000003300107c82 */ /* 0x000fe20008000000 */
[----:B------:R-:W-:-:S05]  /*1b40*/  UMOV UR28, URZ ;  /* 0x000000ff001c7c82 */ /* 0x000fca0008000000 */
.L_x_33:
[----:B------:R-:W-:Y:S01]  /*1b50*/  ULEA UR41, UR16, UR4, 0x3 ;  /* 0x0000000410297291 */ /* 0x000fe2000f8e18ff */
[----:B------:R-:W-:Y:S01]  /*1b60*/  @!P5 MOV R3, 0x8400 ;  /* 0x000084000003d802 */ /* 0x000fe20000000f00 */
[----:B-1-3--:R-:W-:Y:S10]  /*1b70*/  @P2 BRA `(.L_x_26) ;  /* 0x00000000000c2947 */ /* 0x00aff40003800000 */
[----:B------:R-:W-:-:S04]  /*1b80*/  SHF.L.U32 R4, R15, 0x1f, RZ ;  /* 0x0000001f0f047819 */ /* 0x000fc800000006ff */
[----:B------:R-:W1:Y:S02]  /*1b90*/  SYNCS.PHASECHK.TRANS64.TRYWAIT P0, [UR41+0x30], R4 ;  /* 0x00003004ff0075a7 */ /* 0x000e640008001129 */
[----:B-1----:R-:W-:Y:S05]  /*1ba0*/  @!P0 BRA `(.L_x_27) ;  /* 0x000000c800508947 */ /* 0x002fea0003800000 */
.L_x_26:
[----:B------:R1:W-:Y:S01]  /*1bb0*/  @!P5 SYNCS.ARRIVE.TRANS64 RZ, [UR41], R3 ;  /* 0x00000003ffffd9a7 */ /* 0x0003e20008000029 */
[----:B------:R-:W-:-:S04]  /*1bc0*/  ULOP3.LUT UR8, UR50, 0x2, URZ, 0xfc, !UPT ;  /* 0x0000000232087892 */ /* 0x000fc8000f8efcff */
[----:B------:R-:W-:-:S09]  /*1bd0*/  UISETP.NE.AND UP0, UPT, UR8, 0x2, UPT ;  /* 0x000000020800788c */ /* 0x000fd2000bf05270 */
[----:B------:R-:W-:Y:S05]  /*1be0*/  BRA.U UP0, `(.L_x_28) ;  /* 0x0000000100047547 */ /* 0x000fea000b800000 */
[----:B------:R-:W-:Y:S05]  /*1bf0*/  BPT.TRAP 0x1 ;  /* 0x000000040000795c */ /* 0x000fea0000300000 */
.L_x_28:
[----:B------:R-:W-:Y:S04]  /*1c00*/  BSSY.RECONVERGENT B0, `(.L_x_29) ;  /* 0x0000003000007945 */ /* 0x000fe80003800200 */
[----:B------:R-:W-:Y:S05]  /*1c10*/  @P4 BRA `(.L_x_30) ;  /* 0x0000000000044947 */ /* 0x000fea0003800000 */
[----:B------:R-:W-:Y:S05]  /*1c20*/  BPT.TRAP 0x1 ;  /* 0x000000040000795c */ /* 0x000fea0000300000 */
.L_x_30:
[----:B------:R-:W-:Y:S05]  /*1c30*/  BSYNC.RECONVERGENT B0 ;  /* 0x0000000000007941 */ /* 0x000fea0003800200 */
.L_x_29:
[----:B------:R-:W-:Y:S01]  /*1c40*/  UIADD3 UR51, UPT, UPT, UR16, 0x1, URZ ;  /* 0x0000000110337890 */ /* 0x000fe2000fffe0ff */
[----:B------:R-:W-:Y:S01]  /*1c50*/  BSSY.RECONVERGENT B0, `(.L_x_31) ;  /* 0x000002e000007945 */ /* 0x000fe20003800200 */
[----:B------:R-:W-:Y:S02]  /*1c60*/  ELECT P0, URZ, PT ;  /* 0x0000000000ff782f */ /* 0x000fe40003800000 */
[----:B------:R-:W-:-:S04]  /*1c70*/  UISETP.NE.AND UP0, UPT, UR51, 0x6, UPT ;  /* 0x000000063300788c */ /* 0x000fc8000bf05270 */
[----:B------:R-:W-:Y:S02]  /*1c80*/  USEL UR9, URZ, 0x1, UP0 ;  /* 0x00000001ff097887 */ /* 0x000fe40008000000 */
[----:B------:R-:W-:-:S04]  /*1c90*/  USEL UR51, UR51, URZ, UP0 ;  /* 0x000000ff33337287 */ /* 0x000fc80008000000 */
[----:B------:R-:W-:Y:S01]  /*1ca0*/  ULEA UR8, UR51, UR4, 0x3 ;  /* 0x0000000433087291 */ /* 0x000fe2000f8e18ff */
[----:B------:R-:W-:-:S04]  /*1cb0*/  LOP3.LUT R15, R15, UR9, RZ, 0x3c, !PT ;  /* 0x000000090f0f7c12 */ /* 0x000fc8000f8e3cff */
[----:B-1-3--:R-:W-:-:S04]  /*1cc0*/  SHF.L.U32 R2, R15, 0x1f, RZ ;  /* 0x0000001f0f027819 */ /* 0x00afc800000006ff */
[----:B------:R1:W3:Y:S01]  /*1cd0*/  SYNCS.PHASECHK.TRANS64.TRYWAIT P2, [UR8+0x30], R2 ;  /* 0x00003002ff0075a7 */ /* 0x0002e20008041108 */
[----:B------:R-:W-:Y:S05]  /*1ce0*/  @!P0 BRA `(.L_x_32) ;  /* 0x0000000000908947 */ /* 0x000fea0003800000 */
[----:B------:R-:W-:Y:S02]  /*1cf0*/  USHF.L.U32 UR32, UR16, 0xe, URZ ;  /* 0x0000000e10207899 */ /* 0x000fe400080006ff */
[----:B------:R-:W-:Y:S02]  /*1d00*/  USHF.L.U32 UR8, UR16, 0x9, URZ ;  /* 0x0000000910087899 */ /* 0x000fe400080006ff */
[----:B------:R-:W-:Y:S02]  /*1d10*/  UIADD3 UR60, UP3, UPT, UR48, 0x80, URZ ;  /* 0x00000080303c7890 */ /* 0x000fe4000ff7e0ff */
[----:B------:R-:W-:Y:S02]  /*1d20*/  ULOP3.LUT UR40, UR30, UR32, URZ, 0xfc, !UPT ;  /* 0x000000201e287292 */ /* 0x000fe4000f8efcff */
[----:B------:R-:W-:Y:S02]  /*1d30*/  UIADD3 UR58, UP2, UPT, UR48, 0x180, URZ ;  /* 0x00000180303a7890 */ /* 0x000fe4000ff5e0ff */
[----:B------:R-:W-:-:S02]  /*1d40*/  ULOP3.LUT UR32, UR23, UR32, URZ, 0xfc, !UPT ;  /* 0x0000002017207292 */ /* 0x000fc4000f8efcff */
[----:B------:R-:W-:Y:S02]  /*1d50*/  UIADD3 UR56, UP1, UPT, UR48, 0x280, URZ ;  /* 0x0000028030387890 */ /* 0x000fe4000ff3e0ff */
[----:B------:R-:W-:Y:S02]  /*1d60*/  ULOP3.LUT UR24, UR22, UR8, URZ, 0xfc, !UPT ;  /* 0x0000000816187292 */ /* 0x000fe4000f8efcff */
[----:B------:R-:W-:Y:S02]  /*1d70*/  UIADD3 UR54, UP0, UPT, UR48, 0x380, URZ ;  /* 0x0000038030367890 */ /* 0x000fe4000ff1e0ff */
[----:B------:R-:W-:Y:S02]  /*1d80*/  ULOP3.LUT UR8, UR8, UR7, URZ, 0xfc, !UPT ;  /* 0x0000000708087292 */ /* 0x000fe4000f8efcff */
[----:B------:R-:W-:Y:S02]  /*1d90*/  USHF.L.U32 UR42, UR28, 0x7, URZ ;  /* 0x000000071c2a7899 */ /* 0x000fe400080006ff */
[----:B------:R-:W-:-:S02]  /*1da0*/  UIADD3.X UR61, UPT, UPT, URZ, UR49, URZ, UP3, !UPT ;  /* 0x00000031ff3d7290 */ /* 0x000fc40009ffe4ff */
[----:B------:R-:W-:Y:S02]  /*1db0*/  UIADD3 UR40, UPT, UPT, UR4, 0x4300, UR40 ;  /* 0x0000430004287890 */ /* 0x000fe4000fffe028 */
[----:B------:R-:W-:Y:S02]  /*1dc0*/  UPRMT UR18, URZ, 0x5410, UR6 ;  /* 0x00005410ff127896 */ /* 0x000fe40008000006 */
[----:B------:R-:W-:Y:S02]  /*1dd0*/  UIADD3.X UR59, UPT, UPT, URZ, UR49, URZ, UP2, !UPT ;  /* 0x00000031ff3b7290 */ /* 0x000fe400097fe4ff */
[----:B------:R-:W-:Y:S02]  /*1de0*/  UIADD3 UR32, UPT, UPT, UR4, 0x1c300, UR32 ;  /* 0x0001c30004207890 */ /* 0x000fe4000fffe020 */
[----:B------:R-:W-:Y:S02]  /*1df0*/  UPRMT UR17, URZ, 0x5410, UR5 ;  /* 0x00005410ff117896 */ /* 0x000fe40008000005 */
[----:B------:R-:W-:-:S02]  /*1e00*/  UIADD3.X UR57, UPT, UPT, URZ, UR49, URZ, UP1, !UPT ;  /* 0x00000031ff397290 */ /* 0x000fc40008ffe4ff */
[----:B------:R-:W-:Y:S02]  /*1e10*/  UIADD3 UR24, UPT, UPT, UR4, 0x34300, UR24 ;  /* 0x0003430004187890 */ /* 0x000fe4000fffe018 */
[----:B------:R-:W-:Y:S02]  /*1e20*/  UIADD3.X UR55, UPT, UPT, URZ, UR49, URZ, UP0, !UPT ;  /* 0x00000031ff377290 */ /* 0x000fe400087fe4ff */
[----:B------:R-:W-:Y:S01]  /*1e30*/  UIADD3 UR8, UPT, UPT, UR4, 0x34f00, UR8 ;  /* 0x00034f0004087890 */ /* 0x000fe2000fffe008 */
[----:B------:R-:W-:Y:S01]  /*1e40*/  UMOV UR20, 0x0 ;  /* 0x0000000000147882 */ /* 0x000fe20000000000 */
[----:B------:R-:W-:Y:S01]  /*1e50*/  UMOV UR21, 0x10000000 ;  /* 0x1000000000157882 */ /* 0x000fe20000000000 */
[----:B------:R-:W-:Y:S01]  /*1e60*/  UMOV UR33, UR41 ;  /* 0x0000002900217c82 */ /* 0x000fe20008000000 */
[----:B------:R-:W-:Y:S01]  /*1e70*/  UMOV UR36, UR44 ;  /* 0x0000002c00247c82 */ /* 0x000fe20008000000 */
[----:B------:R-:W-:Y:S01]  /*1e80*/  UMOV UR34, UR42 ;  /* 0x0000002a00227c82 */ /* 0x000fe20008000000 */
[----:B------:R-:W-:Y:S01]  /*1e90*/  UMOV UR25, UR41 ;  /* 0x0000002900197c82 */ /* 0x000fe20008000000 */
[----:B------:R-:W-:Y:S01]  /*1ea0*/  UMOV UR29, UR44 ;  /* 0x0000002c001d7c82 */ /* 0x000fe20008000000 */
[----:B------:R1:W-:Y:S01]  /*1eb0*/  UTMALDG.3D.MULTICAST [UR40], [UR60], UR18, desc[UR20] ;  /* 0x000014283c0073b4 */ /* 0x0003e20008011812 */
[----:B------:R-:W-:Y:S01]  /*1ec0*/  UMOV UR9, UR41 ;  /* 0x0000002900097c82 */ /* 0x000fe20008000000 */
[----:B------:R-:W-:Y:S01]  /*1ed0*/  UMOV UR12, UR28 ;  /* 0x0000001c000c7c82 */ /* 0x000fe20008000000 */
[----:B------:R-:W-:Y:S01]  /*1ee0*/  UMOV UR13, UR44 ;  /* 0x0000002c000d7c82 */ /* 0x000fe20008000000 */
[----:B------:R1:W-:Y:S01]  /*1ef0*/  UTMALDG.3D.MULTICAST [UR32], [UR58], UR17, desc[UR20] ;  /* 0x000014203a0073b4 */ /* 0x0003e20008011811 */
[----:B------:R1:W-:Y:S01]  /*1f00*/  UTMALDG.4D.MULTICAST [UR24], [UR56], UR18, desc[UR20] ;  /* 0x00001418380073b4 */ /* 0x0003e20008019812 */
[----:B------:R1:W-:Y:S02]  /*1f10*/  UTMALDG.4D.MULTICAST [UR8], [UR54], UR17, desc[UR20] ;  /* 0x00001408360073b4 */ /* 0x0003e40008019811 */
[----:B-1----:R-:W-:Y:S01]  /*1f20*/  NOP ;  /* 0x0000000000007918 */ /* 0x002fe20000000000 */
.L_x_32:
[----:B------:R-:W-:Y:S05]  /*1f30*/  BSYNC.RECONVERGENT B0 ;  /* 0x0000000000007941 */ /* 0x000fea0003800200 */
.L_x_31:
[----:B------:R-:W-:Y:S01]  /*1f40*/  UIADD3 UR28, UPT, UPT, UR28, 0x1, URZ ;  /* 0x000000011c1c7890 */ /* 0x000fe2000fffe0ff */
[----:B------:R-:W-:Y:S01]  /*1f50*/  UMOV UR16, UR51 ;  /* 0x0000003300107c82 */ /* 0x000fe20008000000 */
[----:B------:R-:W-:Y:S02]  /*1f60*/  UMOV UR20, UR47 ;  /* 0x0000002f00147c82 */ /* 0x000fe40008000000 */
[----:B------:R-:W-:-:S09]  /*1f70*/  UISETP.NE.AND UP0, UPT, UR28, UR47, UPT ;  /* 0x0000002f1c00728c */ /* 0x000fd2000bf05270 */
[----:B------:R-:W-:Y:S05]  /*1f80*/  BRA.U UP0, `(.L_x_33) ;  /* 0xfffffff900f07547 */ /* 0x000fea000b83ffff */
.L_x_25:
[----:B------:R-:W-:Y:S01]  /*1f90*/  ULEA UR8, UR51, UR4, 0x3 ;  /* 0x0000000433087291 */ /* 0x000fe2000f8e18ff */
[----:B-1-3--:R-:W-:Y:S01]  /*1fa0*/  SHF.L.U32 R2, R15, 0x1f, RZ ;  /* 0x0000001f0f027819 */ /* 0x00afe200000006ff */
[----:B------:R-:W-:Y:S01]  /*1fb0*/  @!P1 SYNCS.ARRIVE.TRANS64.A1T0 RZ, [UR4+0xa8], RZ ;  /* 0x0000a8ffffff99a7 */ /* 0x000fe20008100004 */
[----:B------:R-:W-:-:S06]  /*1fc0*/  UISETP.GT.AND UP0, UPT, UR46, UR45, UPT ;  /* 0x0000002d2e00728c */ /* 0x000fcc000bf04270 */
[----:B------:R1:W3:Y:S03]  /*1fd0*/  SYNCS.PHASECHK.TRANS64.TRYWAIT P1, [UR8+0x30], R2 ;  /* 0x00003002ff0075a7 */ /* 0x0002e60008021108 */
[----:B------:R-:W-:Y:S05]  /*1fe0*/  BRA.U !UP0, `(.L_x_34) ;  /* 0x00000005081c7547 */ /* 0x000fea000b800000 */
[----:B------:R-:W-:Y:S01]  /*1ff0*/  UIADD3 UR28, UPT, UPT, UR52, UR20, URZ ;  /* 0x00000014341c7290 */ /* 0x000fe2000fffe0ff */
[----:B------:R-:W-:-:S11]  /*2000*/  UMOV UR29, UR51 ;  /* 0x00000033001d7c82 */ /* 0x000fd60008000000 */
.L_x_42:
[----:B------:R-:W-:Y:S01]  /*2010*/  ULEA UR41, UR29, UR4, 0x3 ;  /* 0x000000041d297291 */ /* 0x000fe2000f8e18ff */
[----:B---3--:R-:W-:Y:S01]  /*2020*/  @!P5 MOV R3, 0x8400 ;  /* 0x000084000003d802 */ /* 0x008fe20000000f00 */
[----:B---3--:R-:W-:Y:S10]  /*2030*/  @P1 BRA `(.L_x_35) ;  /* 0x00000000000c1947 */ /* 0x008ff40003800000 */
[----:B------:R-:W-:-:S04]  /*2040*/  SHF.L.U32 R4, R15, 0x1f, RZ ;  /* 0x0000001f0f047819 */ /* 0x000fc800000006ff */
[----:B------:R-:W3:Y:S02]  /*2050*/  SYNCS.PHASECHK.TRANS64.TRYWAIT P0, [UR41+0x30], R4 ;  /* 0x00003004ff0075a7 */ /* 0x000ee40008001129 */
[----:B---3--:R-:W-:Y:S05]  /*2060*/  @!P0 BRA `(.L_x_36) ;  /* 0x000000c400388947 */ /* 0x008fea0003800000 */
.L_x_35:
[----:B------:R3:W-:Y:S01]  /*2070*/  @!P5 SYNCS.ARRIVE.TRANS64 RZ, [UR41], R3 ;  /* 0x00000003ffffd9a7 */ /* 0x0007e20008000029 */
[----:B------:R-:W-:-:S04]  /*2080*/  ULOP3.LUT UR8, UR50, 0x2, URZ, 0xfc, !UPT ;  /* 0x0000000232087892 */ /* 0x000fc8000f8efcff */
[----:B------:R-:W-:-:S09]  /*2090*/  UISETP.NE.AND UP0, UPT, UR8, 0x2, UPT ;  /* 0x000000020800788c */ /* 0x000fd2000bf05270 */
[----:B------:R-:W-:Y:S05]  /*20a0*/  BRA.U UP0, `(.L_x_37) ;  /* 0x0000000100047547 */ /* 0x000fea000b800000 */
[----:B------:R-:W-:Y:S05]  /*20b0*/  BPT.TRAP 0x1 ;  /* 0x000000040000795c */ /* 0x000fea0000300000 */
.L_x_37:
[----:B------:R-:W-:Y:S04]  /*20c0*/  BSSY.RECONVERGENT B0, `(.L_x_38) ;  /* 0x0000003000007945 */ /* 0x000fe80003800200 */
[----:B------:R-:W-:Y:S05]  /*20d0*/  @P4 BRA `(.L_x_39) ;  /* 0x0000000000044947 */ /* 0x000fea0003800000 */
[----:B------:R-:W-:Y:S05]  /*20e0*/  BPT.TRAP 0x1 ;  /* 0x000000040000795c */ /* 0x000fea0000300000 */
.L_x_39:
[----:B------:R-:W-:Y:S05]  /*20f0*/  BSYNC.RECONVERGENT B0 ;  /* 0x0000000000007941 */ /* 0x000fea0003800200 */
.L_x_38:
        /* <DEDUP_REMOVED lines=8> */
[----:B-1----:R-:W-:-:S04]  /*2180*/  SHF.L.U32 R2, R15, 0x1f, RZ ;  /* 0x0000001f0f027819 */ /* 0x002fc800000006ff */
[----:B------:R1:W1:Y:S01]  /*2190*/  SYNCS.PHASECHK.TRANS64.TRYWAIT P1, [UR8+0x30], R2 ;  /* 0x00003002ff0075a7 */ /* 0x0002620008021108 */
        /* <DEDUP_REMOVED lines=20> */
[----:B------:R-:W-:Y:S02]  /*22e0*/  UIADD3 UR8, UPT, UPT, UR4, 0x34f00, UR8 ;  /* 0x00034f0004087890 */ /* 0x000fe4000fffe008 */
[----:B------:R-:W-:Y:S01]  /*22f0*/  UIADD3.X UR57, UPT, UPT, URZ, UR49, URZ, UP0, !UPT ;  /* 0x00000031ff397290 */ /* 0x000fe200087fe4ff */
[----:B------:R-:W-:Y:S01]  /*2300*/  UMOV UR54, 0x0 ;  /* 0x0000000000367882 */ /* 0x000fe20000000000 */
[----:B------:R-:W-:Y:S01]  /*2310*/  UMOV UR55, 0x10000000 ;  /* 0x1000000000377882 */ /* 0x000fe20000000000 */
[----:B------:R-:W-:Y:S01]  /*2320*/  UMOV UR33, UR41 ;  /* 0x0000002900217c82 */ /* 0x000fe20008000000 */
[----:B------:R-:W-:Y:S01]  /*2330*/  UMOV UR36, UR44 ;  /* 0x0000002c00247c82 */ /* 0x000fe20008000000 */
        /* <DEDUP_REMOVED lines=11> */
[----:B------:R1:W-:Y:S01]  /*23f0*/  UTMALDG.4D.MULTICAST [UR8], [UR56], UR24, desc[UR54] ;  /* 0x00003608380073b4 */ /* 0x0003e20008019818 */
[----:B------:R-:W-:Y:S01]  /*2400*/  NOP ;  /* 0x0000000000007918 */ /* 0x000fe20000000000 */
.L_x_41:
[----:B-1----:R-:W-:Y:S05]  /*2410*/  BSYNC.RECONVERGENT B0 ;  /* 0x0000000000007941 */ /* 0x002fea0003800200 */
.L_x_40:
[----:B------:R-:W-:Y:S01]  /*2420*/  UIADD3 UR20, UPT, UPT, UR20, 0x1, URZ ;  /* 0x0000000114147890 */ /* 0x000fe2000fffe0ff */
[----:B------:R-:W-:-:S03]  /*2430*/  UMOV UR29, UR51 ;  /* 0x00000033001d7c82 */ /* 0x000fc60008000000 */
[----:B------:R-:W-:-:S09]  /*2440*/  UISETP.NE.AND UP0, UPT, UR20, UR28, UPT ;  /* 0x0000001c1400728c */ /* 0x000fd2000bf05270 */
[----:B------:R-:W-:Y:S05]  /*2450*/  BRA.U UP0, `(.L_x_42) ;  /* 0xfffffff900ec7547 */ /* 0x000fea000b83ffff */
.L_x_34:
[C---:B-1----:R-:W-:Y:S01]  /*2460*/  LEA R2, R14.reuse, UR4, 0x3 ;  /* 0x000000040e027c11 */ /* 0x042fe2000f8e18ff */
[----:B------:R-:W-:Y:S01]  /*2470*/  NOP ;  /* 0x0000000000007918 */ /* 0x000fe20000000000 */
[----:B---3--:R-:W-:Y:S02]  /*2480*/  SHF.L.U32 R3, R13, 0x1f, RZ ;  /* 0x0000001f0d037819 */ /* 0x008fe400000006ff */
[----:B------:R-:W-:Y:S02]  /*2490*/  LEA R4, R14, UR4, 0x4 ;  /* 0x000000040e047c11 */ /* 0x000fe4000f8e20ff */
[----:B------:R-:W1:Y:S02]  /*24a0*/  SYNCS.PHASECHK.TRANS64.TRYWAIT P0, [R2+URZ+0xb0], R3 ;  /* 0x0000b003020075a7 */ /* 0x000e6400080011ff */
[----:B-1----:R-:W-:Y:S05]  /*24b0*/  @!P0 BRA `(.L_x_43) ;  /* 0x000000c0003c8947 */ /* 0x002fea0003800000 */
.L_x_197:
[----:B------:R-:W3:Y:S01]  /*24c0*/  LDS.128 R4, [R4+0x120] ;  /* 0x0001200004047984 */ /* 0x000ee20000000c00 */
[----:B--2---:R-:W-:Y:S01]  /*24d0*/  ISETP.GE.AND P0, PT, R43, 0x1, PT ;  /* 0x000000012b00780c */ /* 0x004fe20003f06270 */
[----:B-1----:R-:W-:Y:S01]  /*24e0*/  VIADD R2, R2, 0xc0 ;  /* 0x000000c002027836 */ /* 0x002fe20000000000 */
[----:B------:R-:W-:Y:S01]  /*24f0*/  @!PT LDS RZ, [RZ] ;  /* 0x00000000fffff984 */ /* 0x000fe20000000800 */
[----:B------:R-:W-:Y:S01]  /*2500*/  @!PT LDS RZ, [RZ] ;  /* 0x00000000fffff984 */ /* 0x000fe20000000800 */
[----:B------:R-:W-:Y:S01]  /*2510*/  @!PT LDS RZ, [RZ] ;  /* 0x00000000fffff984 */ /* 0x000fe20000000800 */
[----:B------:R-:W-:Y:S01]  /*2520*/  @!PT LDS RZ, [RZ] ;  /* 0x00000000fffff984 */ /* 0x000fe20000000800 */
[----:B------:R1:W-:Y:S06]  /*2530*/  MEMBAR.ALL.CTA ;  /* 0x0000000000007992 */ /* 0x0003ec0000008000 */
[----:B-1----:R-:W1:Y:S01]  /*2540*/  FENCE.VIEW.ASYNC.S ;  /* 0x00000000000073c6 */ /* 0x002e620000000000 */
[----:B------:R-:W-:-:S04]  /*2550*/  PRMT R2, RZ, 0x654, R2 ;  /* 0x00000654ff027816 */ /* 0x000fc80000000002 */
[----:B-1----:R1:W-:Y:S01]  /*2560*/  SYNCS.ARRIVE.TRANS64.RED.A1T0 RZ, [R2+URZ], RZ ;  /* 0x000000ff02ff79a7 */ /* 0x0023e200081004ff */
[----:B---3--:R-:W-:-:S13]  /*2570*/  LOP3.LUT P2, RZ, R6, 0x1, RZ, 0xc0, !PT ;  /* 0x0000000106ff7812 */ /* 0x008fda000784c0ff */
[----:B------:R-:W-:Y:S01]  /*2580*/  @P2 SHF.R.U32.HI R3, RZ, 0x10, R5 ;  /* 0x00000010ff032819 */ /* 0x000fe20000011605 */
[----:B------:R-:W-:Y:S01]  /*2590*/  VOTEU.ANY UP0, P2 ;  /* 0x0000000000ff7886 */ /* 0x000fe20001000100 */
[----:B------:R-:W-:Y:S02]  /*25a0*/  @P2 MOV R10, R4 ;  /* 0x00000004000a2202 */ /* 0x000fe40000000f00 */
[----:B------:R-:W-:Y:S02]  /*25b0*/  @P2 R2UR.BROADCAST UR8, R3 ;  /* 0x00000000030822ca */ /* 0x000fe400008e0000 */
[----:B------:R-:W-:-:S11]  /*25c0*/  @P2 LOP3.LUT R9, R5, 0xffff, RZ, 0xc0, !PT ;  /* 0x0000ffff05092812 */ /* 0x000fd600078ec0ff */
[----:B------:R-:W-:Y:S01]  /*25d0*/  @UP0 UMOV UR44, UR8 ;  /* 0x00000008002c0c82 */ /* 0x000fe20008000000 */
[----:B-1----:R-:W-:Y:S05]  /*25e0*/  @!P0 BRA `(.L_x_44) ;  /* 0x0000000000b88947 */ /* 0x002fea0003800000 */
[----:B------:R-:W1:Y:S01]  /*25f0*/  LDC.64 R4, c[0x0][0xf18] ;  /* 0x0003c600ff047b82 */ /* 0x000e620000000a00 */
[----:B------:R-:W-:-:S07]  /*2600*/  ISETP.NE.AND P3, PT, R43, 0x1, PT ;  /* 0x000000012b00780c */ /* 0x000fce0003f65270 */
[----:B------:R-:W4:Y:S08]  /*2610*/  LDC.64 R6, c[0x0][0xf10] ;  /* 0x0003c400ff067b82 */ /* 0x000f300000000a00 */
[----:B------:R-:W2:Y:S08]  /*2620*/  LDC R16, c[0x0][0xf20] ;  /* 0x0003c800ff107b82 */ /* 0x000eb00000000800 */
[----:B------:R-:W3:Y:S01]  /*2630*/  LDC R17, c[0x0][0xf0c] ;  /* 0x0003c300ff117b82 */ /* 0x000ee20000000800 */
[----:B-1----:R-:W-:Y:S01]  /*2640*/  IMAD.HI.U32 R19, R0, R5, RZ ;  /* 0x0000000500137227 */ /* 0x002fe200078e00ff */
[----:B------:R-:W-:-:S03]  /*2650*/  ISETP.NE.AND P0, PT, R4, 0x1, PT ;  /* 0x000000010400780c */ /* 0x000fc60003f05270 */
[----:B------:R-:W-:-:S03]  /*2660*/  IMAD.HI.U32 R5, R9, R5, RZ ;  /* 0x0000000509057227 */ /* 0x000fc600078e00ff */
[----:B------:R-:W1:Y:S01]  /*2670*/  LDC.64 R2, c[0x0][0xf28] ;  /* 0x0003ca00ff027b82 */ /* 0x000e620000000a00 */
[----:B----4-:R-:W-:-:S04]  /*2680*/  IMAD.HI.U32 R20, R8, R6, RZ ;  /* 0x0000000608147227 */ /* 0x010fc800078e00ff */
[----:B------:R-:W-:Y:S01]  /*2690*/  IMAD.HI.U32 R21, R10, R6, RZ ;  /* 0x000000060a157227 */ /* 0x000fe200078e00ff */
[----:B------:R-:W-:Y:S02]  /*26a0*/  SHF.R.U32.HI R20, RZ, R7, R20 ;  /* 0x00000007ff147219 */ /* 0x000fe40000011614 */
[-C--:B--2---:R-:W-:Y:S02]  /*26b0*/  SHF.R.U32.HI R19, RZ, R16.reuse, R19 ;  /* 0x00000010ff137219 */ /* 0x084fe40000011613 */
[----:B------:R-:W-:Y:S02]  /*26c0*/  SHF.R.U32.HI R5, RZ, R16, R5 ;  /* 0x00000010ff057219 */ /* 0x000fe40000011605 */
[----:B------:R-:W-:Y:S02]  /*26d0*/  SEL R19, R0, R19, !P0 ;  /* 0x0000001300137207 */ /* 0x000fe40004000000 */
[----:B------:R-:W-:Y:S02]  /*26e0*/  SHF.R.U32.HI R21, RZ, R7, R21 ;  /* 0x00000007ff157219 */ /* 0x000fe40000011615 */
[----:B---3--:R-:W-:-:S02]  /*26f0*/  ISETP.NE.AND P1, PT, R17, 0x1, PT ;  /* 0x000000011100780c */ /* 0x008fc40003f25270 */
[----:B------:R-:W-:Y:S02]  /*2700*/  SEL R5, R9, R5, !P0 ;  /* 0x0000000509057207 */ /* 0x000fe40004000000 */
[----:B------:R-:W-:Y:S02]  /*2710*/  SEL R20, R8, R20, !P1 ;  /* 0x0000001408147207 */ /* 0x000fe40004800000 */
[----:B------:R-:W-:Y:S01]  /*2720*/  SEL R21, R10, R21, !P1 ;  /* 0x000000150a157207 */ /* 0x000fe20004800000 */
[----:B-1----:R-:W-:-:S04]  /*2730*/  IMAD.HI.U32 R18, R19, R2, RZ ;  /* 0x0000000213127227 */ /* 0x002fc800078e00ff */
[----:B------:R-:W-:Y:S01]  /*2740*/  IMAD.HI.U32 R6, R20, R2, RZ ;  /* 0x0000000214067227 */ /* 0x000fe200078e00ff */
[----:B------:R-:W-:-:S04]  /*2750*/  @P3 SHF.R.U32.HI R19, RZ, R3, R18 ;  /* 0x00000003ff133219 */ /* 0x000fc80000011612 */
[----:B------:R-:W-:Y:S01]  /*2760*/  @P3 SHF.R.U32.HI R20, RZ, R3, R6 ;  /* 0x00000003ff143219 */ /* 0x000fe20000011606 */
[----:B------:R-:W-:-:S04]  /*2770*/  IMAD R19, R43, R19, RZ ;  /* 0x000000132b137224 */ /* 0x000fc800078e02ff */
[----:B------:R-:W-:Y:S01]  /*2780*/  IMAD R6, R43, R20, RZ ;  /* 0x000000142b067224 */ /* 0x000fe200078e02ff */
[----:B------:R-:W-:-:S04]  /*2790*/  ISETP.GE.AND P0, PT, R5, R19, PT ;  /* 0x000000130500720c */ /* 0x000fc80003f06270 */
[----:B------:R-:W-:Y:S01]  /*27a0*/  ISETP.GE.OR P0, PT, R21, R6, P0 ;  /* 0x000000061500720c */ /* 0x000fe20000706670 */
[----:B------:R-:W-:-:S05]  /*27b0*/  IMAD.HI.U32 R6, R5, R2, RZ ;  /* 0x0000000205067227 */ /* 0x000fca00078e00ff */
[----:B------:R-:W-:-:S04]  /*27c0*/  SHF.R.U32.HI R6, RZ, R3, R6 ;  /* 0x00000003ff067219 */ /* 0x000fc80000011606 */
[----:B------:R-:W-:-:S03]  /*27d0*/  SEL R6, R5, R6, !P3 ;  /* 0x0000000605067207 */ /* 0x000fc60005800000 */
[----:B------:R-:W-:-:S04]  /*27e0*/  @!P0 IMAD.HI.U32 R7, R21, R2, RZ ;  /* 0x0000000215078227 */ /* 0x000fc800078e00ff */
[----:B------:R-:W-:Y:S01]  /*27f0*/  IMAD.MOV R2, RZ, RZ, -R6 ;  /* 0x000000ffff027224 */ /* 0x000fe200078e0a06 */
[----:B------:R-:W-:Y:S02]  /*2800*/  @!P0 SHF.R.U32.HI R3, RZ, R3, R7 ;  /* 0x00000003ff038219 */ /* 0x000fe40000011607 */
[----:B------:R-:W-:Y:S01]  /*2810*/  IADD3 R7, PT, PT, -R5, RZ, RZ ;  /* 0x000000ff05077210 */ /* 0x000fe20007ffe1ff */
[----:B------:R-:W-:Y:S01]  /*2820*/  IMAD R2, R43, R2, R5 ;  /* 0x000000022b027224 */ /* 0x000fe200078e0205 */
[----:B------:R-:W-:-:S03]  /*2830*/  @!P0 SEL R3, R21, R3, !P3 ;  /* 0x0000000315038207 */ /* 0x000fc60005800000 */
[----:B------:R-:W-:Y:S02]  /*2840*/  IMAD R7, R4, R7, R9 ;  /* 0x0000000704077224 */ /* 0x000fe400078e0209 */
[--C-:B------:R-:W-:Y:S02]  /*2850*/  @!P0 IMAD.IADD R6, R6, 0x1, -R3.reuse ;  /* 0x0000000106068824 */ /* 0x100fe400078e0a03 */
[----:B------:R-:W-:Y:S01]  /*2860*/  @!P0 IMAD R3, R2, R20, R3 ;  /* 0x0000001402038224 */ /* 0x000fe200078e0203 */
[----:B------:R-:W-:Y:S01]  /*2870*/  IADD3 R2, PT, PT, -R21, RZ, RZ ;  /* 0x000000ff15027210 */ /* 0x000fe20007ffe1ff */
[----:B------:R-:W-:Y:S02]  /*2880*/  @!P0 IMAD R5, R43, R6, R21 ;  /* 0x000000062b058224 */ /* 0x000fe400078e0215 */
[----:B------:R-:W-:Y:S02]  /*2890*/  @!P0 IMAD.MOV.U32 R21, RZ, RZ, R3 ;  /* 0x000000ffff158224 */ /* 0x000fe400078e0003 */
[----:B------:R-:W-:-:S02]  /*28a0*/  IMAD R2, R17, R2, R10 ;  /* 0x0000000211027224 */ /* 0x000fc400078e020a */
[----:B------:R-:W-:Y:S02]  /*28b0*/  IMAD R9, R5, R4, R7 ;  /* 0x0000000405097224 */ /* 0x000fe400078e0207 */
[----:B------:R-:W-:Y:S02]  /*28c0*/  IMAD R10, R21, R17, R2 ;  /* 0x00000011150a7224 */ /* 0x000fe400078e0202 */
.L_x_44:
[----:B------:R-:W1:Y:S02]  /*28d0*/  LDCU UR8, c[0x0][0xf30] ;  /* 0x0001e600ff0877ac */ /* 0x000e640008000800 */
[----:B-1----:R-:W-:-:S09]  /*28e0*/  UISETP.NE.AND UP0, UPT, UR8, 0x1, UPT ;  /* 0x000000010800788c */ /* 0x002fd2000bf05270 */
[----:B------:R-:W-:Y:S05]  /*28f0*/  BRA.U UP0, `(.L_x_45) ;  /* 0x0000000100407547 */ /* 0x000fea000b800000 */
[----:B------:R-:W1:Y:S08]  /*2900*/  LDC.64 R4, c[0x0][0xf10] ;  /* 0x0003c400ff047b82 */ /* 0x000e700000000a00 */
[----:B------:R-:W2:Y:S08]  /*2910*/  LDC.64 R2, c[0x0][0xf18] ;  /* 0x0003c600ff027b82 */ /* 0x000eb00000000a00 */
[----:B------:R-:W3:Y:S08]  /*2920*/  LDC R6, c[0x0][0xf20] ;  /* 0x0003c800ff067b82 */ /* 0x000ef00000000800 */
[----:B------:R-:W4:Y:S01]  /*2930*/  LDC R7, c[0x0][0xf0c] ;  /* 0x0003c300ff077b82 */ /* 0x000f220000000800 */
[----:B-1----:R-:W-:-:S05]  /*2940*/  IMAD.HI.U32 R4, R10, R4, RZ ;  /* 0x000000040a047227 */ /* 0x002fca00078e00ff */
[----:B------:R-:W-:Y:S01]  /*2950*/  SHF.R.U32.HI R4, RZ, R5, R4 ;  /* 0x00000005ff047219 */ /* 0x000fe20000011604 */
[----:B--2---:R-:W-:Y:S01]  /*2960*/  IMAD.HI.U32 R3, R9, R3, RZ ;  /* 0x0000000309037227 */ /* 0x004fe200078e00ff */
[----:B------:R-:W-:-:S04]  /*2970*/  ISETP.NE.AND P0, PT, R2, 0x1, PT ;  /* 0x000000010200780c */ /* 0x000fc80003f05270 */
[----:B---3--:R-:W-:-:S04]  /*2980*/  SHF.R.U32.HI R3, RZ, R6, R3 ;  /* 0x00000006ff037219 */ /* 0x008fc80000011603 */
[----:B------:R-:W-:Y:S02]  /*2990*/  SEL R3, R9, R3, !P0 ;  /* 0x0000000309037207 */ /* 0x000fe40004000000 */
[----:B----4-:R-:W-:-:S04]  /*29a0*/  ISETP.NE.AND P1, PT, R7, 0x1, PT ;  /* 0x000000010700780c */ /* 0x010fc80003f25270 */
[----:B------:R-:W-:-:S05]  /*29b0*/  SEL R4, R10, R4, !P1 ;  /* 0x000000040a047207 */ /* 0x000fca0004800000 */
[----:B------:R-:W-:Y:S02]  /*29c0*/  IMAD.IADD R5, R3, 0x1, -R4 ;  /* 0x0000000103057824 */ /* 0x000fe400078e0a04 */
[----:B------:R-:W-:Y:S02]  /*29d0*/  IMAD.IADD R3, R4, 0x1, -R3 ;  /* 0x0000000104037824 */ /* 0x000fe400078e0a03 */
[----:B------:R-:W-:Y:S02]  /*29e0*/  IMAD R10, R5, R7, R10 ;  /* 0x00000007050a7224 */ /* 0x000fe400078e020a */
[----:B------:R-:W-:-:S07]  /*29f0*/  IMAD R9, R3, R2, R9 ;  /* 0x0000000203097224 */ /* 0x000fce00078e0209 */
.L_x_45:
[----:B------:R-:W-:Y:S01]  /*2a00*/  VIADD R14, R14, 0x1 ;  /* 0x000000010e0e7836 */ /* 0x000fe20000000000 */
[----:B------:R-:W-:Y:S01]  /*2a10*/  PLOP3.LUT P1, PT, PT, PT, PT, 0x80, 0x8 ;  /* 0x000000000008781c */ /* 0x000fe20003f2f070 */
[----:B------:R-:W-:Y:S02]  /*2a20*/  VIADD R2, R10, UR39 ;  /* 0x000000270a027c36 */ /* 0x000fe40008000000 */
[----:B------:R-:W-:Y:S01]  /*2a30*/  VIADD R3, R9, UR38 ;  /* 0x0000002609037c36 */ /* 0x000fe20008000000 */
[----:B------:R-:W-:Y:S02]  /*2a40*/  ISETP.NE.AND P0, PT, R14, 0x2, PT ;  /* 0x000000020e00780c */ /* 0x000fe40003f05270 */
[----:B------:R-:W-:Y:S02]  /*2a50*/  R2UR UR27, R2 ;  /* 0x00000000021b72ca */ /* 0x000fe400000e0000 */
[----:B------:R-:W-:Y:S02]  /*2a60*/  SEL R2, RZ, 0x1, P0 ;  /* 0x00000001ff027807 */ /* 0x000fe40000000000 */
[----:B------:R-:W-:-:S02]  /*2a70*/  R2UR UR11, R3 ;  /* 0x00000000030b72ca */ /* 0x000fc400000e0000 */
[----:B------:R-:W-:Y:S02]  /*2a80*/  LOP3.LUT R13, R13, R2, RZ, 0x3c, !PT ;  /* 0x000000020d0d7212 */ /* 0x000fe400078e3cff */
[----:B------:R-:W-:Y:S01]  /*2a90*/  SEL R14, R14, RZ, P0 ;  /* 0x000000ff0e0e7207 */ /* 0x000fe20000000000 */
[----:B------:R-:W-:Y:S10]  /*2aa0*/  @P2 BRA `(.L_x_46) ;  /* 0xffffffec00b42947 */ /* 0x000ff4000383ffff */
[----:B------:R-:W-:Y:S01]  /*2ab0*/  UIADD3 UR4, UPT, UPT, UR4, 0x30, URZ ;  /* 0x0000003004047890 */ /* 0x000fe2000fffe0ff */
[----:B------:R-:W-:-:S03]  /*2ac0*/  SHF.L.U32 R2, R15, 0x1f, RZ ;  /* 0x0000001f0f027819 */ /* 0x000fc600000006ff */
[----:B------:R-:W-:-:S09]  /*2ad0*/  ULEA UR5, UR51, UR4, 0x3 ;  /* 0x0000000433057291 */ /* 0x000fd2000f8e18ff */
[----:B------:R-:W1:Y:S02]  /*2ae0*/  SYNCS.PHASECHK.TRANS64.TRYWAIT P0, [UR5], R2 ;  /* 0x00000002ff0075a7 */ /* 0x000e640008001105 */
[----:B-1----:R-:W-:Y:S05]  /*2af0*/  @!P0 BRA `(.L_x_47) ;  /* 0x000000b800c08947 */ /* 0x002fea0003800000 */
.L_x_199:
[----:B------:R-:W-:-:S04]  /*2b00*/  UIADD3 UR6, UPT, UPT, UR51, 0x1, URZ ;  /* 0x0000000133067890 */ /* 0x000fc8000fffe0ff */
[----:B------:R-:W-:-:S04]  /*2b10*/  UISETP.NE.AND UP0, UPT, UR6, 0x6, UPT ;  /* 0x000000060600788c */ /* 0x000fc8000bf05270 */
[----:B------:R-:W-:Y:S02]  /*2b20*/  USEL UR7, URZ, 0x1, UP0 ;  /* 0x00000001ff077887 */ /* 0x000fe40008000000 */
[----:B------:R-:W-:-:S04]  /*2b30*/  USEL UR6, UR6, URZ, UP0 ;  /* 0x000000ff06067287 */ /* 0x000fc80008000000 */
[----:B------:R-:W-:Y:S01]  /*2b40*/  ULEA UR5, UR6, UR4, 0x3 ;  /* 0x0000000406057291 */ /* 0x000fe2000f8e18ff */
[----:B-1----:R-:W-:-:S04]  /*2b50*/  LOP3.LUT R2, R15, UR7, RZ, 0x3c, !PT ;  /* 0x000000070f027c12 */ /* 0x002fc8000f8e3cff */
[----:B------:R-:W-:-:S04]  /*2b60*/  SHF.L.U32 R3, R2, 0x1f, RZ ;  /* 0x0000001f02037819 */ /* 0x000fc800000006ff */
[----:B------:R-:W1:Y:S02]  /*2b70*/  SYNCS.PHASECHK.TRANS64.TRYWAIT P0, [UR5], R3 ;  /* 0x00000003ff0075a7 */ /* 0x000e640008001105 */
[----:B-1----:R-:W-:Y:S05]  /*2b80*/  @!P0 BRA `(.L_x_48) ;  /* 0x000000b800b48947 */ /* 0x002fea0003800000 */
.L_x_201:
[----:B------:R-:W-:-:S04]  /*2b90*/  UIADD3 UR6, UPT, UPT, UR6, 0x1, URZ ;  /* 0x0000000106067890 */ /* 0x000fc8000fffe0ff */
[----:B------:R-:W-:-:S04]  /*2ba0*/  UISETP.NE.AND UP0, UPT, UR6, 0x6, UPT ;  /* 0x000000060600788c */ /* 0x000fc8000bf05270 */
[----:B------:R-:W-:Y:S02]  /*2bb0*/  USEL UR7, URZ, 0x1, UP0 ;  /* 0x00000001ff077887 */ /* 0x000fe40008000000 */
[----:B------:R-:W-:-:S04]  /*2bc0*/  USEL UR6, UR6, URZ, UP0 ;  /* 0x000000ff06067287 */ /* 0x000fc80008000000 */
[----:B------:R-:W-:Y:S01]  /*2bd0*/  ULEA UR5, UR6, UR4, 0x3 ;  /* 0x0000000406057291 */ /* 0x000fe2000f8e18ff */
[----:B------:R-:W-:-:S04]  /*2be0*/  LOP3.LUT R2, R2, UR7, RZ, 0x3c, !PT ;  /* 0x0000000702027c12 */ /* 0x000fc8000f8e3cff */
[----:B-1----:R-:W-:-:S04]  /*2bf0*/  SHF.L.U32 R3, R2, 0x1f, RZ ;  /* 0x0000001f02037819 */ /* 0x002fc800000006ff */
[----:B------:R-:W1:Y:S02]  /*2c00*/  SYNCS.PHASECHK.TRANS64.TRYWAIT P0, [UR5], R3 ;  /* 0x00000003ff0075a7 */ /* 0x000e640008001105 */
[----:B-1----:R-:W-:Y:S05]  /*2c10*/  @!P0 BRA `(.L_x_49) ;  /* 0x000000b800a88947 */ /* 0x002fea0003800000 */
.L_x_203:
        /* <DEDUP_REMOVED lines=9> */
.L_x_205:
        /* <DEDUP_REMOVED lines=9> */
.L_x_207:
[----:B------:R-:W-:-:S04]  /*2d40*/  UIADD3 UR6, UPT, UPT, UR6, 0x1, URZ ;  /* 0x0000000106067890 */ /* 0x000fc8000fffe0ff */
[----:B------:R-:W-:-:S04]  /*2d50*/  UISETP.NE.AND UP0, UPT, UR6, 0x6, UPT ;  /* 0x000000060600788c */ /* 0x000fc8000bf05270 */
[----:B------:R-:W-:Y:S02]  /*2d60*/  USEL UR5, URZ, 0x1, UP0 ;  /* 0x00000001ff057887 */ /* 0x000fe40008000000 */
[----:B------:R-:W-:-:S04]  /*2d70*/  USEL UR6, UR6, URZ, UP0 ;  /* 0x000000ff06067287 */ /* 0x000fc80008000000 */
[----:B------:R-:W-:Y:S01]  /*2d80*/  ULEA UR6, UR6, UR4, 0x3 ;  /* 0x0000000406067291 */ /* 0x000fe2000f8e18ff */
[----:B------:R-:W-:-:S04]  /*2d90*/  LOP3.LUT R2, R2, UR5, RZ, 0x3c, !PT ;  /* 0x0000000502027c12 */ /* 0x000fc8000f8e3cff */
[----:B------:R-:W-:Y:S01]  /*2da0*/  SHF.L.U32 R2, R2, 0x1f, RZ ;  /* 0x0000001f02027819 */ /* 0x000fe200000006ff */
[----:B-1----:R-:W-:-:S07]  /*2db0*/  IMAD.U32 R0, RZ, RZ, UR6 ;  /* 0x00000006ff007e24 */ /* 0x002fce000f8e00ff */
.L_x_52:
[----:B-1----:R1:W2:Y:S02]  /*2dc0*/  SYNCS.PHASECHK.TRANS64.TRYWAIT P0, [R0+URZ], R2 ;  /* 0x00000002000075a7 */ /* 0x0022a400080011ff */
[----:B--2---:R-:W-:Y:S05]  /*2dd0*/  @!P0 NANOSLEEP.SYNCS 0x989680 ;  /* 0x009896800000895d */ /* 0x004fea0003900000 */
[----:B------:R-:W2:Y:S02]  /*2de0*/  @!P0 SYNCS.PHASECHK.TRANS64 P0, [R0+URZ], R2 ;  /* 0x00000002000085a7 */ /* 0x000ea400080010ff */
[----:B--2---:R-:W-:Y:S05]  /*2df0*/  @P0 EXIT ;  /* 0x000000000000094d */ /* 0x004fea0003800000 */
[----:B------:R-:W-:Y:S05]  /*2e00*/  BRA `(.L_x_52) ;  /* 0xfffffffc00ec7947 */ /* 0x000fea000383ffff */
.L_x_22:
[----:B------:R-:W-:-:S04]  /*2e10*/  UISETP.NE.AND UP0, UPT, UR37, URZ, UPT ;  /* 0x000000ff2500728c */ /* 0x000fc8000bf05270 */
[----:B------:R-:W-:-:S09]  /*2e20*/  UISETP.NE.OR UP0, UPT, UR8, 0x1, UP0 ;  /* 0x000000010800788c */ /* 0x000fd20008705670 */
[----:B------:R-:W-:Y:S05]  /*2e30*/  BRA.U UP0, `(.L_x_53) ;  /* 0x0000000500487547 */ /* 0x000fea000b800000 */
[----:B------:R-:W-:Y:S01]  /*2e40*/  ISETP.GE.U32.AND P2, PT, R2, 0x4, PT ;  /* 0x000000040200780c */ /* 0x000fe20003f46070 */
[----:B------:R-:W-:Y:S01]  /*2e50*/  IMAD.MOV.U32 R12, RZ, RZ, 0x1 ;  /* 0x00000001ff0c7424 */ /* 0x000fe200078e00ff */
[----:B------:R-:W-:Y:S02]  /*2e60*/  CS2R R10, SRZ ;  /* 0x00000000000a7805 */ /* 0x000fe4000001ff00 */
[----:B------:R-:W-:Y:S01]  /*2e70*/  CS2R R8, SRZ ;  /* 0x0000000000087805 */ /* 0x000fe2000001ff00 */
[----:B------:R-:W-:Y:S01]  /*2e80*/  UMOV UR4, 0x400 ;  /* 0x0000040000047882 */ /* 0x000fe20000000000 */
[----:B------:R-:W-:Y:S01]  /*2e90*/  UMOV UR6, URZ ;  /* 0x000000ff00067c82 */ /* 0x000fe20008000000 */
[----:B------:R-:W-:-:S12]  /*2ea0*/  ULEA UR37, UR37, UR4, 0x18 ;  /* 0x0000000425257291 */ /* 0x000fd8000f8ec0ff */
.L_x_57:
[----:B------:R-:W-:Y:S02]  /*2eb0*/  LEA R0, R8, UR37, 0x3 ;  /* 0x0000002508007c11 */ /* 0x000fe4000f8e18ff */
[----:B------:R-:W-:-:S03]  /*2ec0*/  SHF.L.U32 R4, R9, 0x1f, RZ ;  /* 0x0000001f09047819 */ /* 0x000fc600000006ff */
[----:B------:R-:W-:Y:S01]  /*2ed0*/  VIADD R5, R0, 0x100 ;  /* 0x0000010000057836 */ /* 0x000fe20000000000 */
[----:B------:R-:W3:Y:S02]  /*2ee0*/  SYNCS.PHASECHK.TRANS64.TRYWAIT P0, [R0+URZ+0xf0], R4 ;  /* 0x0000f004000075a7 */ /* 0x000ee400080011ff */
[----:B---3--:R-:W-:Y:S05]  /*2ef0*/  @!P0 BRA `(.L_x_54) ;  /* 0x000000b800388947 */ /* 0x008fea0003800000 */
.L_x_208:
[----:B------:R-:W-:Y:S01]  /*2f00*/  ULEA UR5, UR6, UR37, 0x3 ;  /* 0x0000002506057291 */ /* 0x000fe2000f8e18ff */
[----:B---3--:R-:W-:Y:S01]  /*2f10*/  PRMT R0, RZ, 0x654, R5 ;  /* 0x00000654ff007816 */ /* 0x008fe20000000005 */
[----:B------:R-:W-:Y:S01]  /*2f20*/  @!P2 IMAD.MOV.U32 R4, RZ, RZ, 0x10 ;  /* 0x00000010ff04a424 */ /* 0x000fe200078e00ff */
[----:B------:R-:W-:Y:S01]  /*2f30*/  SHF.L.U32 R5, R12, 0x1f, RZ ;  /* 0x0000001f0c057819 */ /* 0x000fe200000006ff */
[----:B------:R-:W-:Y:S01]  /*2f40*/  UIADD3 UR4, UPT, UPT, UR5, 0xb0, URZ ;  /* 0x000000b005047890 */ /* 0x000fe2000fffe0ff */
[----:B------:R3:W-:Y:S05]  /*2f50*/  SYNCS.ARRIVE.TRANS64.RED.A1T0 RZ, [R0+URZ], RZ ;  /* 0x000000ff00ff79a7 */ /* 0x0007ea00081004ff */
[----:B------:R-:W-:Y:S01]  /*2f60*/  IMAD.U32 R6, RZ, RZ, UR4 ;  /* 0x00000004ff067e24 */ /* 0x000fe2000f8e00ff */
[----:B------:R-:W4:Y:S04]  /*2f70*/  SYNCS.PHASECHK.TRANS64.TRYWAIT P0, [UR5+0xc0], R5 ;  /* 0x0000c005ff0075a7 */ /* 0x000f280008001105 */
[----:B------:R-:W-:Y:S01]  /*2f80*/  PRMT R6, R2, 0x654, R6 ;  /* 0x0000065402067816 */ /* 0x000fe20000000006 */
[----:B---34-:R-:W-:Y:S06]  /*2f90*/  @!P0 BRA `(.L_x_55) ;  /* 0x000000b800248947 */ /* 0x018fec0003800000 */
.L_x_210:
[----:B------:R-:W-:Y:S01]  /*2fa0*/  ULEA UR4, UR6, UR37, 0x4 ;  /* 0x0000002506047291 */ /* 0x000fe2000f8e20ff */
[----:B------:R-:W-:Y:S01]  /*2fb0*/  SEL R3, R6, R3, !P2 ;  /* 0x0000000306037207 */ /* 0x000fe20005000000 */
[----:B------:R-:W-:Y:S01]  /*2fc0*/  UIADD3 UR5, UPT, UPT, UR5, 0xb0, URZ ;  /* 0x000000b005057890 */ /* 0x000fe2000fffe0ff */
[----:B---3--:R-:W-:Y:S01]  /*2fd0*/  LEA R0, R11, UR37, 0x3 ;  /* 0x000000250b007c11 */ /* 0x008fe2000f8e18ff */
[----:B------:R-:W-:Y:S01]  /*2fe0*/  UIADD3 UR4, UPT, UPT, UR4, 0x120, URZ ;  /* 0x0000012004047890 */ /* 0x000fe2000fffe0ff */
[----:B------:R3:W-:Y:S01]  /*2ff0*/  @!P2 SYNCS.ARRIVE.TRANS64.RED RZ, [R3+URZ], R4 ;  /* 0x0000000403ffa9a7 */ /* 0x0007e200080004ff */
[----:B------:R-:W-:Y:S01]  /*3000*/  UIADD3 UR6, UPT, UPT, UR6, 0x1, URZ ;  /* 0x0000000106067890 */ /* 0x000fe2000fffe0ff */
[----:B------:R-:W-:-:S03]  /*3010*/  VIADD R8, R8, 0x1 ;  /* 0x0000000108087836 */ /* 0x000fc60000000000 */
[----:B------:R-:W-:Y:S02]  /*3020*/  UISETP.NE.AND UP0, UPT, UR6, 0x2, UPT ;  /* 0x000000020600788c */ /* 0x000fe4000bf05270 */
[----:B------:R-:W-:Y:S01]  /*3030*/  ISETP.NE.AND P0, PT, R8, 0x2, PT ;  /* 0x000000020800780c */ /* 0x000fe20003f05270 */
[----:B------:R-:W-:Y:S06]  /*3040*/  UGETNEXTWORKID.BROADCAST [UR4], [UR5] ;  /* 0x00000000040073ca */ /* 0x000fec0008000100 */
[----:B------:R-:W-:Y:S02]  /*3050*/  USEL UR4, URZ, 0x1, UP0 ;  /* 0x00000001ff047887 */ /* 0x000fe40008000000 */
[----:B------:R-:W-:-:S04]  /*3060*/  USEL UR6, UR6, URZ, UP0 ;  /* 0x000000ff06067287 */ /* 0x000fc80008000000 */
[----:B------:R-:W-:Y:S02]  /*3070*/  LOP3.LUT R12, R12, UR4, RZ, 0x3c, !PT ;  /* 0x000000040c0c7c12 */ /* 0x000fe4000f8e3cff */
[----:B---3--:R-:W-:-:S04]  /*3080*/  SHF.L.U32 R4, R10, 0x1f, RZ ;  /* 0x0000001f0a047819 */ /* 0x008fc800000006ff */
[----:B------:R-:W3:Y:S02]  /*3090*/  SYNCS.PHASECHK.TRANS64.TRYWAIT P1, [R0+URZ+0xb0], R4 ;  /* 0x0000b004000075a7 */ /* 0x000ee400080211ff */
[----:B---3--:R-:W-:Y:S05]  /*30a0*/  @!P1 BRA `(.L_x_56) ;  /* 0x000000b400f89947 */ /* 0x008fea0003800000 */
.L_x_211:
[C---:B---3--:R-:W-:Y:S01]  /*30b0*/  LEA R4, R11.reuse, UR37, 0x4 ;  /* 0x000000250b047c11 */ /* 0x048fe2000f8e20ff */
[----:B------:R-:W-:Y:S01]  /*30c0*/  VIADD R0, R0, 0xc0 ;  /* 0x000000c000007836 */ /* 0x000fe20000000000 */
[----:B------:R-:W-:Y:S01]  /*30d0*/  SEL R8, R8, RZ, P0 ;  /* 0x000000ff08087207 */ /* 0x000fe20000000000 */
[----:B------:R-:W-:-:S03]  /*30e0*/  VIADD R11, R11, 0x1 ;  /* 0x000000010b0b7836 */ /* 0x000fc60000000000 */
[----:B------:R-:W3:Y:S01]  /*30f0*/  LDS.128 R4, [R4+0x120] ;  /* 0x0001200004047984 */ /* 0x000ee20000000c00 */
[----:B------:R-:W-:Y:S02]  /*3100*/  PRMT R0, RZ, 0x654, R0 ;  /* 0x00000654ff007816 */ /* 0x000fe40000000000 */
[C---:B------:R-:W-:Y:S01]  /*3110*/  ISETP.NE.AND P1, PT, R11.reuse, 0x2, PT ;  /* 0x000000020b00780c */ /* 0x040fe20003f25270 */
[----:B------:R-:W-:Y:S01]  /*3120*/  @!PT LDS RZ, [RZ] ;  /* 0x00000000fffff984 */ /* 0x000fe20000000800 */
[----:B------:R-:W-:Y:S01]  /*3130*/  @!PT LDS RZ, [RZ] ;  /* 0x00000000fffff984 */ /* 0x000fe20000000800 */
[----:B------:R-:W-:Y:S01]  /*3140*/  @!PT LDS RZ, [RZ] ;  /* 0x00000000fffff984 */ /* 0x000fe20000000800 */
[----:B------:R-:W-:Y:S01]  /*3150*/  @!PT LDS RZ, [RZ] ;  /* 0x00000000fffff984 */ /* 0x000fe20000000800 */
[----:B------:R4:W-:Y:S06]  /*3160*/  MEMBAR.ALL.CTA ;  /* 0x0000000000007992 */ /* 0x0009ec0000008000 */
[----:B----4-:R-:W4:Y:S01]  /*3170*/  FENCE.VIEW.ASYNC.S ;  /* 0x00000000000073c6 */ /* 0x010f220000000000 */
[----:B------:R-:W-:Y:S01]  /*3180*/  SEL R11, R11, RZ, P1 ;  /* 0x000000ff0b0b7207 */ /* 0x000fe20000800000 */
[----:B----4-:R4:W-:Y:S01]  /*3190*/  SYNCS.ARRIVE.TRANS64.RED.A1T0 RZ, [R0+URZ], RZ ;  /* 0x000000ff00ff79a7 */ /* 0x0109e200081004ff */
[----:B---3--:R-:W-:-:S02]  /*31a0*/  LOP3.LUT P3, RZ, R6, 0x1, RZ, 0xc0, !PT ;  /* 0x0000000106ff7812 */ /* 0x008fc4000786c0ff */
[----:B------:R-:W-:-:S04]  /*31b0*/  SEL R4, RZ, 0x1, P1 ;  /* 0x00000001ff047807 */ /* 0x000fc80000800000 */
[----:B------:R-:W-:Y:S02]  /*31c0*/  LOP3.LUT R10, R10, R4, RZ, 0x3c, !PT ;  /* 0x000000040a0a7212 */ /* 0x000fe400078e3cff */
[----:B----4-:R-:W-:-:S04]  /*31d0*/  SEL R0, RZ, 0x1, P0 ;  /* 0x00000001ff007807 */ /* 0x010fc80000000000 */
[----:B------:R-:W-:Y:S01]  /*31e0*/  LOP3.LUT R9, R9, R0, RZ, 0x3c, !PT ;  /* 0x0000000009097212 */ /* 0x000fe200078e3cff */
[----:B------:R-:W-:Y:S06]  /*31f0*/  @P3 BRA `(.L_x_57) ;  /* 0xfffffffc002c3947 */ /* 0x000fec000383ffff */
[----:B------:R-:W-:Y:S01]  /*3200*/  ULEA UR5, UR6, UR37, 0x3 ;  /* 0x0000002506057291 */ /* 0x000fe2000f8e18ff */
[----:B------:R-:W-:-:S08]  /*3210*/  SHF.L.U32 R2, R12, 0x1f, RZ ;  /* 0x0000001f0c027819 */ /* 0x000fd000000006ff */
[----:B------:R-:W3:Y:S02]  /*3220*/  SYNCS.PHASECHK.TRANS64 P0, [UR5+0xc0], R2 ;  /* 0x0000c002ff0075a7 */ /* 0x000ee40008001005 */
[----:B---3--:R-:W-:Y:S05]  /*3230*/  @P0 BRA `(.L_x_58) ;  /* 0x0000000000080947 */ /* 0x008fea0003800000 */
[----:B------:R-:W3:Y:S02]  /*3240*/  SYNCS.PHASECHK.TRANS64.TRYWAIT P0, [UR5+0xc0], R2 ;  /* 0x0000c002ff0075a7 */ /* 0x000ee40008001105 */
[----:B---3--:R-:W-:Y:S05]  /*3250*/  @!P0 BRA `(.L_x_59) ;  /* 0x000000b400a08947 */ /* 0x008fea0003800000 */
.L_x_58:
[----:B------:R-:W-:-:S04]  /*3260*/  UIADD3 UR4, UPT, UPT, UR6, 0x1, URZ ;  /* 0x0000000106047890 */ /* 0x000fc8000fffe0ff */
[----:B------:R-:W-:-:S04]  /*3270*/  UISETP.NE.AND UP0, UPT, UR4, 0x2, UPT ;  /* 0x000000020400788c */ /* 0x000fc8000bf05270 */
[----:B------:R-:W-:Y:S02]  /*3280*/  USEL UR7, URZ, 0x1, UP0 ;  /* 0x00000001ff077887 */ /* 0x000fe40008000000 */
[----:B------:R-:W-:-:S04]  /*3290*/  USEL UR4, UR4, URZ, UP0 ;  /* 0x000000ff04047287 */ /* 0x000fc80008000000 */
[----:B------:R-:W-:Y:S01]  /*32a0*/  ULEA UR4, UR4, UR37, 0x3 ;  /* 0x0000002504047291 */ /* 0x000fe2000f8e18ff */
[----:B---3--:R-:W-:-:S04]  /*32b0*/  LOP3.LUT R2, R12, UR7, RZ, 0x3c, !PT ;  /* 0x000000070c027c12 */ /* 0x008fc8000f8e3cff */
[----:B------:R-:W-:-:S04]  /*32c0*/  SHF.L.U32 R0, R2, 0x1f, RZ ;  /* 0x0000001f02007819 */ /* 0x000fc800000006ff */
[----:B------:R-:W3:Y:S02]  /*32d0*/  SYNCS.PHASECHK.TRANS64 P0, [UR4+0xc0], R0 ;  /* 0x0000c000ff0075a7 */ /* 0x000ee40008001004 */
[----:B-1-3--:R-:W-:Y:S05]  /*32e0*/  @P0 EXIT ;  /* 0x000000000000094d */ /* 0x00afea0003800000 */
[----:B------:R-:W-:Y:S02]  /*32f0*/  SHF.L.U32 R2, R2, 0x1f, RZ ;  /* 0x0000001f02027819 */ /* 0x000fe400000006ff */
[----:B------:R-:W-:-:S07]  /*3300*/  MOV R0, UR4 ;  /* 0x0000000400007c02 */ /* 0x000fce0008000f00 */
.L_x_60:
[----:B-1----:R1:W3:Y:S02]  /*3310*/  SYNCS.PHASECHK.TRANS64.TRYWAIT P0, [R0+URZ+0xc0], R2 ;  /* 0x0000c002000075a7 */ /* 0x0022e400080011ff */
[----:B---3--:R-:W-:Y:S05]  /*3320*/  @!P0 NANOSLEEP.SYNCS 0x989680 ;  /* 0x009896800000895d */ /* 0x008fea0003900000 */
[----:B------:R-:W3:Y:S02]  /*3330*/  @!P0 SYNCS.PHASECHK.TRANS64 P0, [R0+URZ+0xc0], R2 ;  /* 0x0000c002000085a7 */ /* 0x000ee400080010ff */
[----:B---3--:R-:W-:Y:S05]  /*3340*/  @P0 EXIT ;  /* 0x000000000000094d */ /* 0x008fea0003800000 */
[----:B------:R-:W-:Y:S05]  /*3350*/  BRA `(.L_x_60) ;  /* 0xfffffffc00ec7947 */ /* 0x000fea000383ffff */
.L_x_53:
[----:B------:R-:W-:Y:S05]  /*3360*/  BRA.U UP4, `(.L_x_61) ;  /* 0x0000001104207547 */ /* 0x000fea000b800000 */
[----:B------:R-:W-:Y:S01]  /*3370*/  UMOV UR4, 0x40 ;  /* 0x0000004000047882 */ /* 0x000fe20000000000 */
[----:B------:R-:W-:Y:S01]  /*3380*/  NOP ;  /* 0x0000000000007918 */ /* 0x000fe20000000000 */
[----:B------:R-:W-:Y:S01]  /*3390*/  ULEA UR4, UR37, UR4, 0x18 ;  /* 0x0000000425047291 */ /* 0x000fe2000f8ec0ff */
[----:B------:R-:W-:Y:S02]  /*33a0*/  UMOV UR5, 0x400 ;  /* 0x0000040000057882 */ /* 0x000fe40000000000 */
[----:B------:R-:W-:-:S06]  /*33b0*/  ULEA UR37, UR37, UR5, 0x18 ;  /* 0x0000000525257291 */ /* 0x000fcc000f8ec0ff */
[----:B------:R-:W3:Y:S02]  /*33c0*/  LDS.U8 R2, [UR4+0x1c] ;  /* 0x00001c04ff027984 */ /* 0x000ee40008000000 */
[----:B---3--:R-:W-:-:S13]  /*33d0*/  ISETP.NE.AND P0, PT, R2, RZ, PT ;  /* 0x000000ff0200720c */ /* 0x008fda0003f05270 */
[----:B------:R-:W-:Y:S05]  /*33e0*/  @P0 BRA `(.L_x_62) ;  /* 0x0000000000580947 */ /* 0x000fea0003800000 */
[----:B------:R-:W-:-:S13]  /*33f0*/  ELECT P0, URZ, PT ;  /* 0x0000000000ff782f */ /* 0x000fda0003800000 */
[----:B------:R-:W-:Y:S05]  /*3400*/  @!P0 BRA `(.L_x_63) ;  /* 0x0000000000608947 */ /* 0x000fea0003800000 */
[----:B------:R-:W-:Y:S01]  /*3410*/  UMOV UR5, 0x10 ;  /* 0x0000001000057882 */ /* 0x000fe20000000000 */
[----:B------:R-:W-:Y:S01]  /*3420*/  HFMA2 R2, -RZ, RZ, 0, 5.9604644775390625e-08 ;  /* 0x00000001ff027431 */ /* 0x000fe200000001ff */
[----:B------:R-:W-:-:S03]  /*3430*/  MOV R3, 0xffff ;  /* 0x0000ffff00037802 */ /* 0x000fc60000000f00 */
[----:B------:R-:W-:Y:S04]  /*3440*/  DEPBAR.LE SB3, 0x36 ;  /* 0x0000bd800000791a */ /* 0x000fe80000000000 */
[----:B------:R-:W3:Y:S02]  /*3450*/  UTCATOMSWS.FIND_AND_SET.ALIGN UP0, UR5, UR5 ;  /* 0x00000005000575e3 */ /* 0x000ee40008000800 */
[----:B---3--:R-:W-:Y:S01]  /*3460*/  MOV R4, UR5 ;  /* 0x0000000500047c02 */ /* 0x008fe20008000f00 */
[----:B------:R-:W-:Y:S06]  /*3470*/  BRA.U UP0, `(.L_x_64) ;  /* 0x0000000100187547 */ /* 0x000fec000b800000 */
.L_x_65:
[----:B------:R-:W-:Y:S05]  /*3480*/  NANOSLEEP 0x64 ;  /* 0x000000640000795d */ /* 0x000fea0003800000 */
[----:B------:R-:W-:-:S05]  /*3490*/  UMOV UR5, 0x10 ;  /* 0x0000001000057882 */ /* 0x000fca0000000000 */
[----:B------:R-:W-:Y:S04]  /*34a0*/  DEPBAR.LE SB3, 0x36 ;  /* 0x0000bd800000791a */ /* 0x000fe80000000000 */
[----:B------:R-:W3:Y:S02]  /*34b0*/  UTCATOMSWS.FIND_AND_SET.ALIGN UP0, UR5, UR5 ;  /* 0x00000005000575e3 */ /* 0x000ee40008000800 */
[----:B---3--:R-:W-:Y:S01]  /*34c0*/  MOV R4, UR5 ;  /* 0x0000000500047c02 */ /* 0x008fe20008000f00 */
[----:B------:R-:W-:Y:S05]  /*34d0*/  BRA.U !UP0, `(.L_x_65) ;  /* 0xfffffffd08e87547 */ /* 0x000fea000b83ffff */
.L_x_64:
[-C--:B------:R-:W-:Y:S02]  /*34e0*/  SHF.L.U32 R3, R3, R4.reuse, RZ ;  /* 0x0000000403037219 */ /* 0x080fe400000006ff */
[----:B------:R-:W-:Y:S01]  /*34f0*/  SHF.L.U32 R2, R2, R4, RZ ;  /* 0x0000000402027219 */ /* 0x000fe200000006ff */
[----:B------:R-:W-:Y:S02]  /*3500*/  IMAD.SHL.U32 R4, R4, 0x20, RZ ;  /* 0x0000002004047824 */ /* 0x000fe400078e00ff */
[----:B------:R3:W-:Y:S04]  /*3510*/  ATOMS.OR RZ, [UR4+0x14], R3 ;  /* 0x00001403ffff798c */ /* 0x0007e8000b000004 */
[----:B------:R3:W-:Y:S04]  /*3520*/  ATOMS.OR RZ, [UR4+0x18], R2 ;  /* 0x00001802ffff798c */ /* 0x0007e8000b000004 */
[----:B------:R3:W-:Y:S01]  /*3530*/  STS [UR37+0x140], R4 ;  /* 0x00014004ff007988 */ /* 0x0007e20008000825 */
[----:B------:R-:W-:Y:S05]  /*3540*/  BRA `(.L_x_63) ;  /* 0x0000000000107947 */ /* 0x000fea0003800000 */
.L_x_62:
[----:B------:R-:W-:-:S05]  /*3550*/  MOV R2, 0xffffffff ;  /* 0xffffffff00027802 */ /* 0x000fca0000000f00 */
[----:B------:R3:W-:Y:S02]  /*3560*/  STS [UR37+0x140], R2 ;  /* 0x00014002ff007988 */ /* 0x0007e40008000825 */
[----:B---3--:R-:W-:Y:S02]  /*3570*/  MOV R2, 0x3590 ;  /* 0x0000359000027802 */ /* 0x008fe40000000f00 */
[----:B-12--5:R-:W-:Y:S05]  /*3580*/  CALL.REL.NOINC `($__internal_1_$__cuda_sm10x_tcgen05_guardrail_trap_phase_invalid_during_alloc) ;  /* 0x000000bc006c7944 */ /* 0x026fea0003c00000 */
.L_x_63:
[----:B------:R-:W-:Y:S05]  /*3590*/  WARPSYNC.ALL ;  /* 0x0000000000007948 */ /* 0x000fea0003800000 */
[----:B------:R-:W4:Y:S01]  /*35a0*/  S2UR UR13, SR_CgaCtaId ;  /* 0x00000000000d79c3 */ /* 0x000f220000008800 */
[----:B------:R-:W-:Y:S01]  /*35b0*/  UMOV UR4, 0x400 ;  /* 0x0000040000047882 */ /* 0x000fe20000000000 */
[----:B------:R-:W-:-:S06]  /*35c0*/  NOP ;  /* 0x0000000000007918 */ /* 0x000fcc0000000000 */
[----:B------:R-:W-:Y:S06]  /*35d0*/  BAR.ARV 0x6, 0xa0 ;  /* 0x0182800000007b1d */ /* 0x000fec0000002000 */
[----:B------:R-:W1:Y:S01]  /*35e0*/  LDCU UR14, c[0x0][0x38c] ;  /* 0x00007180ff0e77ac */ /* 0x000e620008000800 */
[----:B------:R-:W-:Y:S01]  /*35f0*/  LOP3.LUT R0, R0, 0xffff, RZ, 0xc0, !PT ;  /* 0x0000ffff00007812 */ /* 0x000fe200078ec0ff */
[----:B------:R-:W-:Y:S01]  /*3600*/  IMAD.MOV.U32 R11, RZ, RZ, 0x1 ;  /* 0x00000001ff0b7424 */ /* 0x000fe200078e00ff */
[----:B------:R-:W-:Y:S01]  /*3610*/  CS2R R8, SRZ ;  /* 0x0000000000087805 */ /* 0x000fe2000001ff00 */
[----:B------:R-:W-:Y:S01]  /*3620*/  IMAD.MOV.U32 R10, RZ, RZ, RZ ;  /* 0x000000ffff0a7224 */ /* 0x000fe200078e00ff */
[----:B------:R-:W-:Y:S01]  /*3630*/  R2UR UR17, R0 ;  /* 0x00000000001172ca */ /* 0x000fe200000e0000 */
[----:B------:R-:W-:Y:S01]  /*3640*/  UMOV UR28, URZ ;  /* 0x000000ff001c7c82 */ /* 0x000fe20008000000 */
[----:B------:R-:W-:Y:S01]  /*3650*/  UMOV UR27, URZ ;  /* 0x000000ff001b7c82 */ /* 0x000fe20008000000 */
[----:B----4-:R-:W-:Y:S01]  /*3660*/  ULEA UR13, UR13, UR4, 0x18 ;  /* 0x000000040d0d7291 */ /* 0x010fe2000f8ec0ff */
[----:B------:R-:W4:Y:S03]  /*3670*/  LDCU UR4, c[0x0][0x38c] ;  /* 0x00007180ff0477ac */ /* 0x000f260008000800 */
[----:B------:R-:W-:-:S02]  /*3680*/  UIADD3 UR19, UPT, UPT, UR13, 0x4300, URZ ;  /* 0x000043000d137890 */ /* 0x000fc4000fffe0ff */
[----:B------:R-:W-:-:S03]  /*3690*/  UIADD3 UR20, UPT, UPT, UR13, 0x1c300, URZ ;  /* 0x0001c3000d147890 */ /* 0x000fc6000fffe0ff */
[----:B---3--:R-:W3:Y:S01]  /*36a0*/  LDS R2, [UR13+0x140] ;  /* 0x0001400dff027984 */ /* 0x008ee20008000800 */
[----:B------:R-:W-:Y:S02]  /*36b0*/  UIADD3 UR21, UPT, UPT, UR13, 0x34300, URZ ;  /* 0x000343000d157890 */ /* 0x000fe4000fffe0ff */
[----:B------:R-:W-:Y:S02]  /*36c0*/  UIADD3 UR22, UPT, UPT, UR13, 0x34f00, URZ ;  /* 0x00034f000d167890 */ /* 0x000fe4000fffe0ff */
[----:B------:R-:W-:Y:S02]  /*36d0*/  USHF.R.U32.HI UR19, URZ, 0x4, UR19 ;  /* 0x00000004ff137899 */ /* 0x000fe40008011613 */
[----:B------:R-:W-:Y:S02]  /*36e0*/  USHF.R.U32.HI UR20, URZ, 0x4, UR20 ;  /* 0x00000004ff147899 */ /* 0x000fe40008011614 */
[----:B------:R-:W-:Y:S02]  /*36f0*/  USHF.R.U32.HI UR21, URZ, 0x4, UR21 ;  /* 0x00000004ff157899 */ /* 0x000fe40008011615 */
[----:B----4-:R-:W-:-:S02]  /*3700*/  UIADD3 UR4, UPT, UPT, UR4, 0x7f, URZ ;  /* 0x0000007f04047890 */ /* 0x010fc4000fffe0ff */
[----:B------:R-:W-:Y:S02]  /*3710*/  USHF.R.U32.HI UR22, URZ, 0x4, UR22 ;  /* 0x00000004ff167899 */ /* 0x000fe40008011616 */
[----:B------:R-:W-:Y:S02]  /*3720*/  USHF.R.S32.HI UR12, URZ, 0x1f, UR4 ;  /* 0x0000001fff0c7899 */ /* 0x000fe40008011404 */
[----:B------:R-:W-:Y:S02]  /*3730*/  ULOP3.LUT UR19, UR19, 0x3fff, URZ, 0xc0, !UPT ;  /* 0x00003fff13137892 */ /* 0x000fe4000f8ec0ff */
[----:B------:R-:W-:Y:S02]  /*3740*/  ULEA.HI UR12, UR12, UR4, URZ, 0x7 ;  /* 0x000000040c0c7291 */ /* 0x000fe4000f8f38ff */
[----:B------:R-:W-:Y:S02]  /*3750*/  ULOP3.LUT UR20, UR20, 0x3fff, URZ, 0xc0, !UPT ;  /* 0x00003fff14147892 */ /* 0x000fe4000f8ec0ff */
[----:B------:R-:W-:-:S02]  /*3760*/  USHF.R.S32.HI UR12, URZ, 0x7, UR12 ;  /* 0x00000007ff0c7899 */ /* 0x000fc4000801140c */
[----:B------:R-:W-:Y:S02]  /*3770*/  ULOP3.LUT UR21, UR21, 0x3fff, URZ, 0xc0, !UPT ;  /* 0x00003fff15157892 */ /* 0x000fe4000f8ec0ff */
[----:B------:R-:W-:Y:S02]  /*3780*/  UISETP.LT.AND UP0, UPT, UR12, 0x1, UPT ;  /* 0x000000010c00788c */ /* 0x000fe4000bf01270 */
[----:B------:R-:W-:Y:S02]  /*3790*/  ULOP3.LUT UR22, UR22, 0x3fff, URZ, 0xc0, !UPT ;  /* 0x00003fff16167892 */ /* 0x000fe4000f8ec0ff */
[----:B------:R-:W-:Y:S02]  /*37a0*/  USEL UR18, UR12, 0x1, !UP0 ;  /* 0x000000010c127887 */ /* 0x000fe4000c000000 */
[----:B------:R-:W-:Y:S02]  /*37b0*/  ULOP3.LUT UR19, UR19, 0x10000, URZ, 0xfc, !UPT ;  /* 0x0001000013137892 */ /* 0x000fe4000f8efcff */
[----:B------:R-:W-:-:S02]  /*37c0*/  ULOP3.LUT UR20, UR20, 0x10000, URZ, 0xfc, !UPT ;  /* 0x0001000014147892 */ /* 0x000fc4000f8efcff */
[----:B------:R-:W-:Y:S02]  /*37d0*/  ULOP3.LUT UR21, UR21, 0x10000, URZ, 0xfc, !UPT ;  /* 0x0001000015157892 */ /* 0x000fe4000f8efcff */
[----:B------:R-:W-:Y:S01]  /*37e0*/  ULOP3.LUT UR22, UR22, 0x10000, URZ, 0xfc, !UPT ;  /* 0x0001000016167892 */ /* 0x000fe2000f8efcff */
[----:B---3--:R-:W-:Y:S01]  /*37f0*/  R2UR UR29, R2 ;  /* 0x00000000021d72ca */ /* 0x008fe200000e0000 */
[----:B------:R-:W-:Y:S02]  /*3800*/  UIADD3 UR18, UPT, UPT, -UR18, URZ, URZ ;  /* 0x000000ff12127290 */ /* 0x000fe4000fffe1ff */
[----:B-1----:R-:W-:-:S10]  /*3810*/  UISETP.GE.AND UP3, UPT, UR14, 0x1, UPT ;  /* 0x000000010e00788c */ /* 0x002fd4000bf66270 */
[----:B------:R-:W-:Y:S02]  /*3820*/  UIADD3 UR10, UPT, UPT, UR29, 0x100, URZ ;  /* 0x000001001d0a7890 */ /* 0x000fe4000fffe0ff */
[----:B------:R-:W-:Y:S02]  /*3830*/  UIADD3 UR8, UPT, UPT, UR29, 0x40000100, URZ ;  /* 0x400001001d087890 */ /* 0x000fe4000fffe0ff */
[----:B------:R-:W-:Y:S02]  /*3840*/  UIADD3 UR6, UPT, UPT, UR29, -0x7fffff00, URZ ;  /* 0x800001001d067890 */ /* 0x000fe4000fffe0ff */
[----:B------:R-:W-:Y:S02]  /*3850*/  UIADD3 UR4, UPT, UPT, UR29, -0x3fffff00, URZ ;  /* 0xc00001001d047890 */ /* 0x000fe4000fffe0ff */
[----:B------:R-:W-:Y:S02]  /*3860*/  UIADD3 UR11, UPT, UPT, UR29, 0x104, URZ ;  /* 0x000001041d0b7890 */ /* 0x000fe4000fffe0ff */
[----:B------:R-:W-:-:S02]  /*3870*/  UIADD3 UR9, UPT, UPT, UR29, 0x40000104, URZ ;  /* 0x400001041d097890 */ /* 0x000fc4000fffe0ff */
[----:B------:R-:W-:Y:S02]  /*3880*/  UIADD3 UR7, UPT, UPT, UR29, -0x7ffffefc, URZ ;  /* 0x800001041d077890 */ /* 0x000fe4000fffe0ff */
[----:B------:R-:W-:Y:S02]  /*3890*/  UIADD3 UR5, UPT, UPT, UR29, -0x3ffffefc, URZ ;  /* 0xc00001041d057890 */ /* 0x000fe4000fffe0ff */
[----:B------:R-:W-:Y:S02]  /*38a0*/  USHF.R.U32.HI UR37, URZ, 0x11, UR10 ;  /* 0x00000011ff257899 */ /* 0x000fe4000801160a */
[----:B------:R-:W-:Y:S02]  /*38b0*/  USHF.R.U32.HI UR35, URZ, 0x11, UR8 ;  /* 0x00000011ff237899 */ /* 0x000fe40008011608 */
[----:B------:R-:W-:Y:S02]  /*38c0*/  USHF.R.U32.HI UR33, URZ, 0x11, UR6 ;  /* 0x00000011ff217899 */ /* 0x000fe40008011606 */
[----:B------:R-:W-:-:S02]  /*38d0*/  USHF.R.U32.HI UR31, URZ, 0x11, UR4 ;  /* 0x00000011ff1f7899 */ /* 0x000fc40008011604 */
[----:B------:R-:W-:Y:S02]  /*38e0*/  USHF.R.U32.HI UR36, URZ, 0x1a, UR11 ;  /* 0x0000001aff247899 */ /* 0x000fe4000801160b */
[----:B------:R-:W-:Y:S02]  /*38f0*/  USHF.R.U32.HI UR34, URZ, 0x1a, UR9 ;  /* 0x0000001aff227899 */ /* 0x000fe40008011609 */
[----:B------:R-:W-:Y:S02]  /*3900*/  USHF.R.U32.HI UR32, URZ, 0x1a, UR7 ;  /* 0x0000001aff207899 */ /* 0x000fe40008011607 */
[----:B------:R-:W-:Y:S02]  /*3910*/  USHF.R.U32.HI UR30, URZ, 0x1a, UR5 ;  /* 0x0000001aff1e7899 */ /* 0x000fe40008011605 */
[----:B------:R-:W-:Y:S02]  /*3920*/  ULOP3.LUT UR37, UR37, 0x6000, URZ, 0xc0, !UPT ;  /* 0x0000600025257892 */ /* 0x000fe4000f8ec0ff */
[----:B------:R-:W-:-:S02]  /*3930*/  ULOP3.LUT UR35, UR35, 0x6000, URZ, 0xc0, !UPT ;  /* 0x0000600023237892 */ /* 0x000fc4000f8ec0ff */
[----:B------:R-:W-:Y:S02]  /*3940*/  ULOP3.LUT UR33, UR33, 0x6000, URZ, 0xc0, !UPT ;  /* 0x0000600021217892 */ /* 0x000fe4000f8ec0ff */
[----:B------:R-:W-:Y:S02]  /*3950*/  ULOP3.LUT UR31, UR31, 0x6000, URZ, 0xc0, !UPT ;  /* 0x000060001f1f7892 */ /* 0x000fe4000f8ec0ff */
[----:B------:R-:W-:Y:S02]  /*3960*/  ULOP3.LUT UR36, UR36, 0x30, URZ, 0xc0, !UPT ;  /* 0x0000003024247892 */ /* 0x000fe4000f8ec0ff */
[----:B------:R-:W-:Y:S02]  /*3970*/  ULOP3.LUT UR34, UR34, 0x30, URZ, 0xc0, !UPT ;  /* 0x0000003022227892 */ /* 0x000fe4000f8ec0ff */
[----:B------:R-:W-:Y:S02]  /*3980*/  ULOP3.LUT UR32, UR32, 0x30, URZ, 0xc0, !UPT ;  /* 0x0000003020207892 */ /* 0x000fe4000f8ec0ff */
[----:B------:R-:W-:-:S02]  /*3990*/  ULOP3.LUT UR30, UR30, 0x30, URZ, 0xc0, !UPT ;  /* 0x000000301e1e7892 */ /* 0x000fc4000f8ec0ff */
[----:B------:R-:W-:Y:S02]  /*39a0*/  ULOP3.LUT UR37, UR37, 0x8a0, URZ, 0xfc, !UPT ;  /* 0x000008a025257892 */ /* 0x000fe4000f8efcff */
[----:B------:R-:W-:Y:S02]  /*39b0*/  ULOP3.LUT UR35, UR35, 0x8a0, URZ, 0xfc, !UPT ;  /* 0x000008a023237892 */ /* 0x000fe4000f8efcff */
[----:B------:R-:W-:Y:S02]  /*39c0*/  ULOP3.LUT UR33, UR33, 0x8a0, URZ, 0xfc, !UPT ;  /* 0x000008a021217892 */ /* 0x000fe4000f8efcff */
[----:B------:R-:W-:Y:S02]  /*39d0*/  ULOP3.LUT UR31, UR31, 0x8a0, URZ, 0xfc, !UPT ;  /* 0x000008a01f1f7892 */ /* 0x000fe4000f8efcff */
[----:B------:R-:W-:Y:S02]  /*39e0*/  UPRMT UR37, UR36, 0x5410, UR37 ;  /* 0x0000541024257896 */ /* 0x000fe40008000025 */
[----:B------:R-:W-:-:S02]  /*39f0*/  UPRMT UR35, UR34, 0x5410, UR35 ;  /* 0x0000541022237896 */ /* 0x000fc40008000023 */
[----:B------:R-:W-:Y:S02]  /*3a00*/  UPRMT UR33, UR32, 0x5410, UR33 ;  /* 0x0000541020217896 */ /* 0x000fe40008000021 */
[----:B------:R-:W-:Y:S01]  /*3a10*/  UPRMT UR31, UR30, 0x5410, UR31 ;  /* 0x000054101e1f7896 */ /* 0x000fe2000800001f */
[----:B------:R-:W-:Y:S01]  /*3a20*/  UMOV UR36, URZ ;  /* 0x000000ff00247c82 */ /* 0x000fe20008000000 */
[----:B------:R-:W-:Y:S01]  /*3a30*/  UMOV UR34, URZ ;  /* 0x000000ff00227c82 */ /* 0x000fe20008000000 */
[----:B------:R-:W-:Y:S01]  /*3a40*/  UMOV UR32, URZ ;  /* 0x000000ff00207c82 */ /* 0x000fe20008000000 */
[----:B------:R-:W-:-:S08]  /*3a50*/  UMOV UR30, URZ ;  /* 0x000000ff001e7c82 */ /* 0x000fd00008000000 */
.L_x_72:
[----:B------:R-:W-:Y:S02]  /*3a60*/  LEA R0, R10, UR13, 0x3 ;  /* 0x0000000d0a007c11 */ /* 0x000fe4000f8e18ff */
[----:B------:R-:W-:Y:S02]  /*3a70*/  SHF.L.U32 R2, R9, 0x1f, RZ ;  /* 0x0000001f09027819 */ /* 0x000fe400000006ff */
[----:B------:R-:W-:Y:S01]  /*3a80*/  PLOP3.LUT P0, PT, PT, PT, UP3, 0x80, 0x8 ;  /* 0x000000000008781c */ /* 0x000fe20003f0f038 */
[----:B------:R-:W-:Y:S01]  /*3a90*/  VIADD R3, R0, 0xc0 ;  /* 0x000000c000037836 */ /* 0x000fe20000000000 */
[----:B-1----:R-:W1:Y:S02]  /*3aa0*/  SYNCS.PHASECHK.TRANS64.TRYWAIT P1, [R0+URZ+0xb0], R2 ;  /* 0x0000b002000075a7 */ /* 0x002e6400080211ff */
[----:B-1--4-:R-:W-:Y:S09]  /*3ab0*/  @!P1 BRA `(.L_x_66) ;  /* 0x000000ac00a09947 */ /* 0x012ff20003800000 */
.L_x_213:
[----:B------:R-:W-:Y:S01]  /*3ac0*/  LEA R4, R10, UR13, 0x4 ;  /* 0x0000000d0a047c11 */ /* 0x000fe2000f8e20ff */
[----:B------:R-:W-:Y:S01]  /*3ad0*/  @UP3 ULEA UR14, UR27, UR13, 0x3 ;  /* 0x0000000d1b0e3291 */ /* 0x000fe2000f8e18ff */
[----:B------:R-:W-:Y:S01]  /*3ae0*/  PLOP3.LUT P2, PT, PT, PT, PT, 0x80, 0x8 ;  /* 0x000000000008781c */ /* 0x000fe20003f4f070 */
[----:B------:R-:W-:Y:S01]  /*3af0*/  ULEA UR15, UR28, UR13, 0x3 ;  /* 0x0000000d1c0f7291 */ /* 0x000fe2000f8e18ff */
[----:B------:R-:W-:Y:S01]  /*3b00*/  PRMT R3, RZ, 0x654, R3 ;  /* 0x00000654ff037816 */ /* 0x000fe20000000003 */
[----:B------:R-:W-:Y:S01]  /*3b10*/  ULEA UR16, UR28, UR29, 0x7 ;  /* 0x0000001d1c107291 */ /* 0x000fe2000f8e38ff */
[----:B------:R-:W3:Y:S01]  /*3b20*/  LDS.128 R4, [R4+0x120] ;  /* 0x0001200004047984 */ /* 0x000ee20000000c00 */
[----:B-1----:R-:W-:Y:S02]  /*3b30*/  @P0 SHF.L.U32 R2, R8, 0x1f, RZ ;  /* 0x0000001f08020819 */ /* 0x002fe400000006ff */
[----:B------:R-:W-:Y:S01]  /*3b40*/  SHF.L.U32 R0, R11, 0x1f, RZ ;  /* 0x0000001f0b007819 */ /* 0x000fe200000006ff */
[----:B------:R-:W-:Y:S01]  /*3b50*/  @!PT LDS RZ, [RZ] ;  /* 0x00000000fffff984 */ /* 0x000fe20000000800 */
[----:B------:R-:W-:Y:S01]  /*3b60*/  @!PT LDS RZ, [RZ] ;  /* 0x00000000fffff984 */ /* 0x000fe20000000800 */
[----:B------:R-:W-:Y:S01]  /*3b70*/  @!PT LDS RZ, [RZ] ;  /* 0x00000000fffff984 */ /* 0x000fe20000000800 */
[----:B------:R-:W-:Y:S01]  /*3b80*/  @!PT LDS RZ, [RZ] ;  /* 0x00000000fffff984 */ /* 0x000fe20000000800 */
[----:B------:R1:W-:Y:S06]  /*3b90*/  MEMBAR.ALL.CTA ;  /* 0x0000000000007992 */ /* 0x0003ec0000008000 */
[----:B-1----:R-:W1:Y:S02]  /*3ba0*/  FENCE.VIEW.ASYNC.S ;  /* 0x00000000000073c6 */ /* 0x002e640000000000 */
[----:B-1----:R1:W-:Y:S01]  /*3bb0*/  SYNCS.ARRIVE.TRANS64.RED.A1T0 RZ, [R3+URZ], RZ ;  /* 0x000000ff03ff79a7 */ /* 0x0023e200081004ff */
[----:B------:R1:W4:Y:S01]  /*3bc0*/  @P0 SYNCS.PHASECHK.TRANS64.TRYWAIT P2, [UR14], R2 ;  /* 0x00000002ff0005a7 */ /* 0x000322000804110e */
[----:B---3--:R-:W-:Y:S01]  /*3bd0*/  LOP3.LUT P1, RZ, R6, 0x1, RZ, 0xc0, !PT ;  /* 0x0000000106ff7812 */ /* 0x008fe2000782c0ff */
[----:B------:R-:W3:Y:S02]  /*3be0*/  SYNCS.PHASECHK.TRANS64.TRYWAIT P0, [UR15+0xe0], R0 ;  /* 0x0000e000ff0075a7 */ /* 0x000ee4000800110f */
[----:B-1-34-:R-:W-:Y:S10]  /*3bf0*/  @!P0 BRA `(.L_x_67) ;  /* 0x000000ac00648947 */ /* 0x01aff40003800000 */
.L_x_215:
[----:B------:R-:W-:Y:S01]  /*3c00*/  IADD3 R10, PT, PT, R10, 0x1, RZ ;  /* 0x000000010a0a7810 */ /* 0x000fe20007ffe0ff */
[----:B------:R-:W-:Y:S06]  /*3c10*/  BRA.U !UP3, `(.L_x_68) ;  /* 0x000000010bdc7547 */ /* 0x000fec000b800000 */
[----:B------:R-:W-:Y:S01]  /*3c20*/  UMOV UR26, URZ ;  /* 0x000000ff001a7c82 */ /* 0x000fe20008000000 */
[----:B------:R-:W-:Y:S01]  /*3c30*/  UMOV UR25, UR18 ;  /* 0x0000001200197c82 */ /* 0x000fe20008000000 */
[----:B------:R-:W-:Y:S01]  /*3c40*/  UMOV UR24, UR12 ;  /* 0x0000000c00187c82 */ /* 0x000fe20008000000 */
[----:B------:R-:W-:-:S05]  /*3c50*/  UMOV UR23, UR27 ;  /* 0x0000001b00177c82 */ /* 0x000fca0008000000 */
.L_x_71:
[----:B------:R-:W-:Y:S02]  /*3c60*/  UIADD3 UR25, UPT, UPT, UR25, 0x1, URZ ;  /* 0x0000000119197890 */ /* 0x000fe4000fffe0ff */
[----:B---3--:R-:W-:Y:S02]  /*3c70*/  ULEA UR14, UR23, UR13, 0x3 ;  /* 0x0000000d170e7291 */ /* 0x008fe4000f8e18ff */
[----:B------:R-:W-:Y:S01]  /*3c80*/  UISETP.NE.AND UP0, UPT, UR25, URZ, UPT ;  /* 0x000000ff1900728c */ /* 0x000fe2000bf05270 */
[----:B----4-:R-:W-:Y:S10]  /*3c90*/  @P2 BRA `(.L_x_69) ;  /* 0x00000000000c2947 */ /* 0x010ff40003800000 */
[----:B-1----:R-:W-:Y:S04]  /*3ca0*/  SHF.L.U32 R2, R8, 0x1f, RZ ;  /* 0x0000001f08027819 */ /* 0x002fe800000006ff */
[----:B------:R-:W1:Y:S02]  /*3cb0*/  SYNCS.PHASECHK.TRANS64.TRYWAIT P0, [UR14], R2 ;  /* 0x00000002ff0075a7 */ /* 0x000e64000800110e */
[----:B-1----:R-:W-:Y:S05]  /*3cc0*/  @!P0 BRA `(.L_x_70) ;  /* 0x000000ac00488947 */ /* 0x002fea0003800000 */
.L_x_69:
[----:B------:R-:W-:Y:S01]  /*3cd0*/  UISETP.NE.AND UP1, UPT, UR24, 0x1, UPT ;  /* 0x000000011800788c */ /* 0x000fe2000bf25270 */
[----:B------:R-:W-:Y:S01]  /*3ce0*/  PLOP3.LUT P2, PT, PT, PT, PT, 0x80, 0x8 ;  /* 0x000000000008781c */ /* 0x000fe20003f4f070 */
[----:B------:R-:W-:Y:S02]  /*3cf0*/  UIADD3 UR27, UPT, UPT, UR23, 0x1, URZ ;  /* 0x00000001171b7890 */ /* 0x000fe4000fffe0ff */
[----:B------:R-:W-:Y:S02]  /*3d00*/  ULEA UR40, UR23, UR20, 0xa ;  /* 0x0000001417287291 */ /* 0x000fe4000f8e50ff */
[----:B------:R-:W-:Y:S01]  /*3d10*/  UISETP.NE.AND UP2, UPT, UR27, 0x6, UPT ;  /* 0x000000061b00788c */ /* 0x000fe2000bf45270 */
[----:B------:R-:W-:Y:S01]  /*3d20*/  PLOP3.LUT P0, PT, PT, PT, UP1, 0x80, 0x8 ;  /* 0x000000000008781c */ /* 0x000fe20003f0f018 */
[----:B------:R-:W-:Y:S02]  /*3d30*/  ULEA UR42, UR23, UR21, 0x5 ;  /* 0x00000015172a7291 */ /* 0x000fe4000f8e28ff */
[----:B------:R-:W-:Y:S02]  /*3d40*/  USEL UR39, URZ, 0x1, UP2 ;  /* 0x00000001ff277887 */ /* 0x000fe40009000000 */
[----:B------:R-:W-:Y:S02]  /*3d50*/  USEL UR27, UR27, URZ, UP2 ;  /* 0x000000ff1b1b7287 */ /* 0x000fe40009000000 */
[----:B------:R-:W-:Y:S02]  /*3d60*/  ULEA UR44, UR23, UR22, 0x5 ;  /* 0x00000016172c7291 */ /* 0x000fe4000f8e28ff */
[----:B------:R-:W-:Y:S01]  /*3d70*/  @UP1 ULEA UR38, UR27, UR13, 0x3 ;  /* 0x0000000d1b261291 */ /* 0x000fe2000f8e18ff */
[----:B------:R-:W-:Y:S01]  /*3d80*/  LOP3.LUT R8, R8, UR39, RZ, 0x3c, !PT ;  /* 0x0000002708087c12 */ /* 0x000fe2000f8e3cff */
[----:B------:R-:W-:Y:S02]  /*3d90*/  UISETP.NE.U32.AND UP1, UPT, UR26, URZ, UPT ;  /* 0x000000ff1a00728c */ /* 0x000fe4000bf25070 */
[----:B------:R-:W-:Y:S01]  /*3da0*/  UIADD3 UR56, UPT, UPT, UR40, 0x2, URZ ;  /* 0x0000000228387890 */ /* 0x000fe2000fffe0ff */
[----:B-1----:R-:W-:Y:S01]  /*3db0*/  @P0 SHF.L.U32 R0, R8, 0x1f, RZ ;  /* 0x0000001f08000819 */ /* 0x002fe200000006ff */
[----:B------:R-:W-:Y:S02]  /*3dc0*/  UIADD3 UR52, UPT, UPT, UR40, 0x4, URZ ;  /* 0x0000000428347890 */ /* 0x000fe4000fffe0ff */
[----:B------:R-:W-:Y:S01]  /*3dd0*/  UIADD3 UR48, UPT, UPT, UR40, 0x6, URZ ;  /* 0x0000000628307890 */ /* 0x000fe2000fffe0ff */
[----:B------:R3:W4:Y:S01]  /*3de0*/  @P0 SYNCS.PHASECHK.TRANS64.TRYWAIT P2, [UR38], R0 ;  /* 0x00000000ff0005a7 */ /* 0x0007220008041126 */
[----:B------:R-:W-:Y:S02]  /*3df0*/  ULEA UR38, UR23, UR19, 0xa ;  /* 0x0000001317267291 */ /* 0x000fe4000f8e50ff */
[----:B------:R-:W-:Y:S02]  /*3e00*/  UIADD3 UR14, UPT, UPT, UR14, 0x30, URZ ;  /* 0x000000300e0e7890 */ /* 0x000fe4000fffe0ff */
[----:B------:R-:W-:Y:S02]  /*3e10*/  UIADD3 UR54, UPT, UPT, UR38, 0x2, URZ ;  /* 0x0000000226367890 */ /* 0x000fe4000fffe0ff */
[----:B------:R-:W-:Y:S02]  /*3e20*/  UIADD3 UR50, UPT, UPT, UR38, 0x4, URZ ;  /* 0x0000000426327890 */ /* 0x000fe4000fffe0ff */
[----:B------:R-:W-:Y:S02]  /*3e30*/  UIADD3 UR46, UPT, UPT, UR38, 0x6, URZ ;  /* 0x00000006262e7890 */ /* 0x000fe4000fffe0ff */
[----:B------:R-:W-:Y:S01]  /*3e40*/  UIADD3 UR24, UPT, UPT, UR24, -0x1, URZ ;  /* 0xffffffff18187890 */ /* 0x000fe2000fffe0ff */
[----:B------:R-:W-:Y:S01]  /*3e50*/  UMOV UR43, 0x4008 ;  /* 0x00004008002b7882 */ /* 0x000fe20000000000 */
[----:B------:R-:W-:Y:S01]  /*3e60*/  UMOV UR45, 0x4008 ;  /* 0x00004008002d7882 */ /* 0x000fe20000000000 */
[----:B------:R3:W-:Y:S01]  /*3e70*/  UTCCP.T.S.4x32dp128bit tmem[UR29+0x100], gdesc[UR42] ;  /* 0x0001002a1d0079e7 */ /* 0x0007e20009100000 */
[----:B------:R3:W-:Y:S01]  /*3e80*/  UTCCP.T.S.4x32dp128bit tmem[UR29+0x104], gdesc[UR44] ;  /* 0x0001042c1d0079e7 */ /* 0x0007e20009100000 */
[----:B------:R-:W-:Y:S01]  /*3e90*/  UMOV UR41, 0x40004040 ;  /* 0x4000404000297882 */ /* 0x000fe20000000000 */
[----:B------:R-:W-:Y:S01]  /*3ea0*/  UMOV UR39, 0x40004040 ;  /* 0x4000404000277882 */ /* 0x000fe20000000000 */
[----:B------:R-:W-:Y:S01]  /*3eb0*/  UMOV UR57, 0x40004040 ;  /* 0x4000404000397882 */ /* 0x000fe20000000000 */
[----:B------:R3:W-:Y:S01]  /*3ec0*/  UTCQMMA gdesc[UR38], gdesc[UR40], tmem[UR16], tmem[UR36], idesc[UR37], tmem[UR10], UP1 ;  /* 0x000a242826007dea */ /* 0x0007e20008800310 */
[----:B------:R-:W-:Y:S01]  /*3ed0*/  UMOV UR55, 0x40004040 ;  /* 0x4000404000377882 */ /* 0x000fe20000000000 */
[----:B------:R-:W-:Y:S01]  /*3ee0*/  UMOV UR53, 0x40004040 ;  /* 0x4000404000357882 */ /* 0x000fe20000000000 */
[----:B------:R3:W-:Y:S01]  /*3ef0*/  UTCQMMA gdesc[UR54], gdesc[UR56], tmem[UR16], tmem[UR34], idesc[UR35], tmem[UR8], UPT ;  /* 0x0008223836007dea */ /* 0x0007e2000b800310 */
[----:B------:R-:W-:Y:S01]  /*3f00*/  UMOV UR51, 0x40004040 ;  /* 0x4000404000337882 */ /* 0x000fe20000000000 */
[----:B------:R-:W-:Y:S01]  /*3f10*/  UMOV UR49, 0x40004040 ;  /* 0x4000404000317882 */ /* 0x000fe20000000000 */
[----:B------:R3:W-:Y:S01]  /*3f20*/  UTCQMMA gdesc[UR50], gdesc[UR52], tmem[UR16], tmem[UR32], idesc[UR33], tmem[UR6], UPT ;  /* 0x0006203432007dea */ /* 0x0007e2000b800310 */
[----:B------:R-:W-:Y:S01]  /*3f30*/  UMOV UR47, 0x40004040 ;  /* 0x40004040002f7882 */ /* 0x000fe20000000000 */
[----:B------:R-:W-:Y:S01]  /*3f40*/  UMOV UR26, 0x1 ;  /* 0x00000001001a7882 */ /* 0x000fe20000000000 */
[----:B------:R3:W-:Y:S01]  /*3f50*/  UTCQMMA gdesc[UR46], gdesc[UR48], tmem[UR16], tmem[UR30], idesc[UR31], tmem[UR4], UPT ;  /* 0x00041e302e007dea */ /* 0x0007e2000b800310 */
[----:B------:R3:W-:Y:S01]  /*3f60*/  UTCBAR.MULTICAST [UR14], URZ, UR17 ;  /* 0x000000ff0e0073e9 */ /* 0x0007e20008000811 */
[----:B------:R-:W-:Y:S01]  /*3f70*/  UMOV UR23, UR27 ;  /* 0x0000001b00177c82 */ /* 0x000fe20008000000 */
[----:B------:R-:W-:Y:S05]  /*3f80*/  BRA.U UP0, `(.L_x_71) ;  /* 0xfffffffd00347547 */ /* 0x000fea000b83ffff */
.L_x_68:
[----:B------:R-:W-:Y:S01]  /*3f90*/  UIADD3 UR28, UPT, UPT, UR28, 0x1, URZ ;  /* 0x000000011c1c7890 */ /* 0x000fe2000fffe0ff */
[C---:B------:R-:W-:Y:S01]  /*3fa0*/  ISETP.NE.AND P0, PT, R10.reuse, 0x2, PT ;  /* 0x000000020a00780c */ /* 0x040fe20003f05270 */
[----:B------:R-:W-:Y:S02]  /*3fb0*/  UIADD3 UR15, UPT, UPT, UR15, 0xd0, URZ ;  /* 0x000000d00f0f7890 */ /* 0x000fe4000fffe0ff */
[----:B------:R-:W-:Y:S01]  /*3fc0*/  UISETP.NE.AND UP0, UPT, UR28, 0x2, UPT ;  /* 0x000000021c00788c */ /* 0x000fe2000bf05270 */
[----:B-1-3--:R-:W-:Y:S02]  /*3fd0*/  SEL R0, RZ, 0x1, P0 ;  /* 0x00000001ff007807 */ /* 0x00afe40000000000 */
[----:B------:R-:W-:Y:S01]  /*3fe0*/  SEL R10, R10, RZ, P0 ;  /* 0x000000ff0a0a7207 */ /* 0x000fe20000000000 */
[----:B------:R-:W-:Y:S01]  /*3ff0*/  USEL UR14, URZ, 0x1, UP0 ;  /* 0x00000001ff0e7887 */ /* 0x000fe20008000000 */
[----:B------:R-:W-:Y:S01]  /*4000*/  LOP3.LUT R9, R9, R0, RZ, 0x3c, !PT ;  /* 0x0000000009097212 */ /* 0x000fe200078e3cff */
[----:B------:R-:W-:Y:S01]  /*4010*/  USEL UR28, UR28, URZ, UP0 ;  /* 0x000000ff1c1c7287 */ /* 0x000fe20008000000 */
[----:B------:R1:W-:Y:S03]  /*4020*/  UTCBAR [UR15], URZ ;  /* 0x000000ff0f0073e9 */ /* 0x0003e600080000ff */
[----:B------:R-:W-:Y:S01]  /*4030*/  LOP3.LUT R11, R11, UR14, RZ, 0x3c, !PT ;  /* 0x0000000e0b0b7c12 */ /* 0x000fe2000f8e3cff */
[----:B------:R-:W-:Y:S07]  /*4040*/  @P1 BRA `(.L_x_72) ;  /* 0xfffffff800841947 */ /* 0x000fee000383ffff */
[----:B------:R-:W3:Y:S01]  /*4050*/  S2UR UR4, SR_CgaCtaId ;  /* 0x00000000000479c3 */ /* 0x000ee20000008800 */
[----:B------:R-:W-:Y:S01]  /*4060*/  ELECT P0, URZ, PT ;  /* 0x0000000000ff782f */ /* 0x000fe20003800000 */
[----:B------:R-:W-:Y:S01]  /*4070*/  IMAD.MOV.U32 R0, RZ, RZ, 0x1 ;  /* 0x00000001ff007424 */ /* 0x000fe200078e00ff */
[----:B------:R-:W-:Y:S01]  /*4080*/  UIADD3 UR13, UPT, UPT, UR13, 0xe0, URZ ;  /* 0x000000e00d0d7890 */ /* 0x000fe2000fffe0ff */
[----:B------:R-:W-:Y:S01]  /*4090*/  SHF.L.U32 R2, R11, 0x1f, RZ ;  /* 0x0000001f0b027819 */ /* 0x000fe200000006ff */
[----:B------:R-:W-:-:S03]  /*40a0*/  UMOV UR5, 0x40 ;  /* 0x0000004000057882 */ /* 0x000fc60000000000 */
[----:B------:R-:W-:Y:S01]  /*40b0*/  UVIRTCOUNT.DEALLOC.SMPOOL 0x80 ;  /* 0x000000800000784c */ /* 0x000fe20000000000 */
[----:B---3--:R-:W-:Y:S02]  /*40c0*/  ULEA UR4, UR4, UR5, 0x18 ;  /* 0x0000000504047291 */ /* 0x008fe4000f8ec0ff */
[----:B------:R-:W-:-:S07]  /*40d0*/  ULEA UR5, UR28, UR13, 0x3 ;  /* 0x0000000d1c057291 */ /* 0x000fce000f8e18ff */
[----:B------:R3:W-:Y:S02]  /*40e0*/  @P0 STS.U8 [UR4+0x1c], R0 ;  /* 0x00001c00ff000988 */ /* 0x0007e40008000004 */
[----:B------:R-:W2:Y:S02]  /*40f0*/  SYNCS.PHASECHK.TRANS64.TRYWAIT P0, [UR5], R2 ;  /* 0x00000002ff0075a7 */ /* 0x000ea40008001105 */
[----:B--23--:R-:W-:Y:S05]  /*4100*/  @!P0 BRA `(.L_x_73) ;  /* 0x000000a800508947 */ /* 0x00cfea0003800000 */
.L_x_218:
[----:B------:R-:W-:-:S04]  /*4110*/  UIADD3 UR6, UPT, UPT, UR28, 0x1, URZ ;  /* 0x000000011c067890 */ /* 0x000fc8000fffe0ff */
[----:B------:R-:W-:-:S04]  /*4120*/  UISETP.NE.AND UP0, UPT, UR6, 0x2, UPT ;  /* 0x000000020600788c */ /* 0x000fc8000bf05270 */
[----:B------:R-:W-:Y:S02]  /*4130*/  USEL UR5, URZ, 0x1, UP0 ;  /* 0x00000001ff057887 */ /* 0x000fe40008000000 */
[----:B------:R-:W-:-:S04]  /*4140*/  USEL UR6, UR6, URZ, UP0 ;  /* 0x000000ff06067287 */ /* 0x000fc80008000000 */
[----:B------:R-:W-:Y:S01]  /*4150*/  ULEA UR6, UR6, UR13, 0x3 ;  /* 0x0000000d06067291 */ /* 0x000fe2000f8e18ff */
[----:B--2---:R-:W-:-:S04]  /*4160*/  LOP3.LUT R2, R11, UR5, RZ, 0x3c, !PT ;  /* 0x000000050b027c12 */ /* 0x004fc8000f8e3cff */
[----:B------:R-:W-:-:S04]  /*4170*/  SHF.L.U32 R2, R2, 0x1f, RZ ;  /* 0x0000001f02027819 */ /* 0x000fc800000006ff */
[----:B------:R-:W2:Y:S02]  /*4180*/  SYNCS.PHASECHK.TRANS64.TRYWAIT P0, [UR6], R2 ;  /* 0x00000002ff0075a7 */ /* 0x000ea40008001106 */
[----:B--2---:R-:W-:Y:S05]  /*4190*/  @!P0 BRA `(.L_x_74) ;  /* 0x000000a800448947 */ /* 0x004fea0003800000 */
.L_x_220:
[----:B------:R-:W-:Y:S01]  /*41a0*/  NOP ;  /* 0x0000000000007918 */ /* 0x000fe20000000000 */
[----:B--2---:R-:W2:Y:S01]  /*41b0*/  LDS R0, [UR4+0x14] ;  /* 0x00001404ff007984 */ /* 0x004ea20008000800 */
[----:B------:R-:W-:Y:S01]  /*41c0*/  ULOP3.LUT UR6, UR29, 0xffff, URZ, 0xc0, !UPT ;  /* 0x0000ffff1d067892 */ /* 0x000fe2000f8ec0ff */
[----:B------:R-:W-:Y:S01]  /*41d0*/  UMOV UR8, 0xffff ;  /* 0x0000ffff00087882 */ /* 0x000fe20000000000 */
[----:B------:R-:W-:Y:S02]  /*41e0*/  UMOV UR5, 0x1 ;  /* 0x0000000100057882 */ /* 0x000fe40000000000 */
[----:B------:R-:W-:-:S04]  /*41f0*/  USHF.R.U32.HI UR6, URZ, 0x5, UR6 ;  /* 0x00000005ff067899 */ /* 0x000fc80008011606 */
[----:B------:R-:W-:Y:S02]  /*4200*/  USHF.L.U32 UR8, UR8, UR6, URZ ;  /* 0x0000000608087299 */ /* 0x000fe400080006ff */
[----:B------:R-:W-:-:S04]  /*4210*/  USHF.L.U32 UR5, UR5, UR6, URZ ;  /* 0x0000000605057299 */ /* 0x000fc800080006ff */
[----:B--2---:R-:W-:-:S04]  /*4220*/  LOP3.LUT R0, R0, UR8, RZ, 0xc0, !PT ;  /* 0x0000000800007c12 */ /* 0x004fc8000f8ec0ff */
[----:B------:R-:W-:-:S13]  /*4230*/  ISETP.NE.AND P0, PT, R0, UR8, PT ;  /* 0x0000000800007c0c */ /* 0x000fda000bf05270 */
[----:B------:R-:W-:Y:S05]  /*4240*/  @P0 BRA `(.L_x_75) ;  /* 0x0000000000580947 */ /* 0x000fea0003800000 */
[----:B------:R-:W2:Y:S02]  /*4250*/  LDS R0, [UR4+0x18] ;  /* 0x00001804ff007984 */ /* 0x000ea40008000800 */
[----:B--2---:R-:W-:-:S04]  /*4260*/  LOP3.LUT R0, R0, UR5, RZ, 0xc0, !PT ;  /* 0x0000000500007c12 */ /* 0x004fc8000f8ec0ff */
[----:B------:R-:W-:-:S13]  /*4270*/  ISETP.NE.AND P0, PT, R0, UR5, PT ;  /* 0x0000000500007c0c */ /* 0x000fda000bf05270 */
[----:B------:R-:W-:Y:S05]  /*4280*/  @P0 BRA `(.L_x_76) ;  /* 0x00000000003c0947 */ /* 0x000fea0003800000 */
[----:B------:R-:W2:Y:S01]  /*4290*/  S2R R2, SR_LANEID ;  /* 0x0000000000027919 */ /* 0x000ea20000000000 */
[----:B------:R-:W-:Y:S01]  /*42a0*/  ULOP3.LUT UR8, URZ, UR8, URZ, 0x33, !UPT ;  /* 0x00000008ff087292 */ /* 0x000fe2000f8e33ff */
[----:B------:R-:W-:Y:S02]  /*42b0*/  VOTEU.ANY UR7, UPT, PT ;  /* 0x0000000000077886 */ /* 0x000fe400038e0100 */
[----:B------:R-:W-:-:S03]  /*42c0*/  UFLO.U32 UR7, UR7 ;  /* 0x00000007000772bd */ /* 0x000fc600080e0000 */
[----:B------:R-:W-:-:S04]  /*42d0*/  IMAD.U32 R0, RZ, RZ, UR8 ;  /* 0x00000008ff007e24 */ /* 0x000fc8000f8e00ff */
[----:B------:R3:W1:Y:S02]  /*42e0*/  REDUX UR6, R0 ;  /* 0x00000000000673c4 */ /* 0x0006640000000000 */
[----:B------:R1:W-:Y:S01]  /*42f0*/  UTCATOMSWS.AND URZ, UR8 ;  /* 0x0000000800ff79e3 */ /* 0x0003e20008000000 */
[----:B--2---:R-:W-:Y:S02]  /*4300*/  ISETP.EQ.U32.AND P0, PT, R2, UR7, PT ;  /* 0x0000000702007c0c */ /* 0x004fe4000bf02070 */
[----:B---3--:R-:W-:Y:S02]  /*4310*/  LOP3.LUT R0, RZ, UR5, RZ, 0x33, !PT ;  /* 0x00000005ff007c12 */ /* 0x008fe4000f8e33ff */
[----:B-1----:R-:W-:Y:S02]  /*4320*/  MOV R2, UR6 ;  /* 0x0000000600027c02 */ /* 0x002fe40008000f00 */
[----:B------:R-:W1:Y:S07]  /*4330*/  REDUX UR5, R0 ;  /* 0x00000000000573c4 */ /* 0x000e6e0000000000 */
[----:B------:R2:W-:Y:S01]  /*4340*/  @P0 ATOMS.AND RZ, [UR4+0x14], R2 ;  /* 0x00001402ffff098c */ /* 0x0005e2000a800004 */
[----:B-1----:R-:W-:-:S05]  /*4350*/  IMAD.U32 R0, RZ, RZ, UR5 ;  /* 0x00000005ff007e24 */ /* 0x002fca000f8e00ff */
[----:B------:R2:W-:Y:S01]  /*4360*/  @P0 ATOMS.AND RZ, [UR4+0x18], R0 ;  /* 0x00001800ffff098c */ /* 0x0005e2000a800004 */
[----:B------:R-:W-:Y:S05]  /*4370*/  BRA `(.L_x_77) ;  /* 0x0000000000147947 */ /* 0x000fea0003800000 */
.L_x_76:
[----:B------:R-:W-:Y:S02]  /*4380*/  MOV R2, 0x43a0 ;  /* 0x000043a000027802 */ /* 0x000fe40000000f00 */
[----:B-1--45:R-:W-:Y:S05]  /*4390*/  CALL.REL.NOINC `($__internal_0_$__cuda_sm10x_tcgen05_guardrail_trap_col_being_dealloced_not_returned_by_alloc) ;  /* 0x000000ac00dc7944 */ /* 0x032fea0003c00000 */
[----:B------:R-:W-:Y:S05]  /*43a0*/  BRA `(.L_x_77) ;  /* 0x0000000000087947 */ /* 0x000fea0003800000 */
.L_x_75:
[----:B------:R-:W-:Y:S02]  /*43b0*/  MOV R2, 0x43d0 ;  /* 0x000043d000027802 */ /* 0x000fe40000000f00 */
[----:B-1--45:R-:W-:Y:S05]  /*43c0*/  CALL.REL.NOINC `($__internal_2_$__cuda_sm10x_tcgen05_guardrail_trap_unallocated_columns_being_dealloced) ;  /* 0x000000ac00e87944 */ /* 0x032fea0003c00000 */
.L_x_77:
[----:B------:R-:W-:Y:S01]  /*43d0*/  NOP ;  /* 0x0000000000007918 */ /* 0x000fe20000000000 */
[----:B------:R-:W-:Y:S05]  /*43e0*/  EXIT ;  /* 0x000000000000794d */ /* 0x000fea0003800000 */
.L_x_61:
[----:B------:R-:W-:-:S09]  /*43f0*/  UISETP.NE.OR UP5, UPT, UR8, 0x3, !UP5 ;  /* 0x000000030800788c */ /* 0x000fd2000efa5670 */
[----:B------:R-:W-:Y:S05]  /*4400*/  BRA.U UP5, `(.L_x_78) ;  /* 0x0000001905387547 */ /* 0x000fea000b800000 */
[----:B------:R-:W3:Y:S01]  /*4410*/  LDC R0, c[0x0][0xf30] ;  /* 0x0003cc00ff007b82 */ /* 0x000ee20000000800 */
[----:B------:R-:W-:Y:S01]  /*4420*/  UMOV UR5, 0x400 ;  /* 0x0000040000057882 */ /* 0x000fe20000000000 */
[----:B------:R-:W-:Y:S01]  /*4430*/  CS2R R30, SRZ ;  /* 0x00000000001e7805 */ /* 0x000fe2000001ff00 */
[----:B------:R-:W-:Y:S01]  /*4440*/  ULEA UR5, UR37, UR5, 0x18 ;  /* 0x0000000525057291 */ /* 0x000fe2000f8ec0ff */
[----:B------:R-:W-:Y:S01]  /*4450*/  IMAD.MOV.U32 R27, RZ, RZ, 0x1000 ;  /* 0x00001000ff1b7424 */ /* 0x000fe200078e00ff */
[----:B------:R-:W-:Y:S02]  /*4460*/  UPLOP3.LUT UP0, UPT, UPT, UPT, UPT, 0x40, 0x4 ;  /* 0x000000000004789c */ /* 0x000fe40003f0e870 */
[----:B------:R-:W-:Y:S01]  /*4470*/  UIADD3 UR57, UPT, UPT, UR5, 0x60, URZ ;  /* 0x0000006005397890 */ /* 0x000fe2000fffe0ff */
[----:B------:R-:W4:Y:S01]  /*4480*/  LDC R26, c[0x0][0x370] ;  /* 0x0000dc00ff1a7b82 */ /* 0x000f220000000800 */
[----:B------:R-:W-:Y:S02]  /*4490*/  UIADD3 UR49, UPT, UPT, UR5, 0x68, URZ ;  /* 0x0000006805317890 */ /* 0x000fe4000fffe0ff */
[----:B------:R-:W-:-:S02]  /*44a0*/  UIADD3 UR41, UPT, UPT, UR5, 0x70, URZ ;  /* 0x0000007005297890 */ /* 0x000fc4000fffe0ff */
[----:B------:R-:W-:-:S03]  /*44b0*/  UIADD3 UR25, UPT, UPT, UR5, 0x78, URZ ;  /* 0x0000007805197890 */ /* 0x000fc6000fffe0ff */
[----:B------:R-:W1:Y:S08]  /*44c0*/  LDC R3, c[0x0][0xf0c] ;  /* 0x0003c300ff037b82 */ /* 0x000e700000000800 */
[----:B------:R-:W1:Y:S01]  /*44d0*/  LDC R24, c[0x0][0xf20] ;  /* 0x0003c800ff187b82 */ /* 0x000e620000000800 */
[----:B---3--:R-:W-:-:S07]  /*44e0*/  ISETP.NE.AND P1, PT, R0, 0x1, PT ;  /* 0x000000010000780c */ /* 0x008fce0003f25270 */
[----:B------:R-:W3:Y:S08]  /*44f0*/  LDC.64 R32, c[0x0][0x348] ;  /* 0x0000d200ff207b82 */ /* 0x000ef00000000a00 */
[----:B------:R-:W1:Y:S08]  /*4500*/  LDC.64 R14, c[0x0][0xc88] ;  /* 0x00032200ff0e7b82 */ /* 0x000e700000000a00 */
[----:B------:R-:W1:Y:S08]  /*4510*/  LDC.64 R18, c[0x0][0xf10] ;  /* 0x0003c400ff127b82 */ /* 0x000e700000000a00 */
[----:B------:R-:W1:Y:S08]  /*4520*/  LDC.64 R6, c[0x0][0xf18] ;  /* 0x0003c600ff067b82 */ /* 0x000e700000000a00 */
[----:B------:R-:W1:Y:S08]  /*4530*/  LDC.64 R4, c[0x0][0xf28] ;  /* 0x0003ca00ff047b82 */ /* 0x000e700000000a00 */
[----:B------:R-:W1:Y:S08]  /*4540*/  LDC.64 R16, c[0x0][0xc90] ;  /* 0x00032400ff107b82 */ /* 0x000e700000000a00 */
[----:B---34-:R-:W1:Y:S02]  /*4550*/  LDC R25, c[0x0][0x374] ;  /* 0x0000dd00ff197b82 */ /* 0x018e640000000800 */
.L_x_93:
[C---:B------:R-:W-:Y:S02]  /*4560*/  LEA R0, R31.reuse, UR5, 0x3 ;  /* 0x000000051f007c11 */ /* 0x040fe4000f8e18ff */
[----:B------:R-:W-:Y:S02]  /*4570*/  SHF.L.U32 R2, R30, 0x1f, RZ ;  /* 0x0000001f1e027819 */ /* 0x000fe400000006ff */
[----:B------:R-:W-:Y:S02]  /*4580*/  LEA R20, R31, UR5, 0x4 ;  /* 0x000000051f147c11 */ /* 0x000fe4000f8e20ff */
[----:B---3--:R-:W3:Y:S02]  /*4590*/  SYNCS.PHASECHK.TRANS64.TRYWAIT P0, [R0+URZ+0xb0], R2 ;  /* 0x0000b002000075a7 */ /* 0x008ee400080011ff */
[----:B---3--:R-:W-:Y:S05]  /*45a0*/  @!P0 BRA `(.L_x_79) ;  /* 0x000000a400588947 */ /* 0x008fea0003800000 */
.L_x_221:
[----:B--2---:R-:W-:Y:S01]  /*45b0*/  ISETP.GE.AND P0, PT, R43, 0x1, PT ;  /* 0x000000012b00780c */ /* 0x004fe20003f06270 */
[----:B------:R-:W2:Y:S01]  /*45c0*/  LDS.128 R20, [R20+0x120] ;  /* 0x0001200014147984 */ /* 0x000ea20000000c00 */
[----:B-1----:R-:W-:Y:S01]  /*45d0*/  ISETP.NE.U32.AND P5, PT, R16, RZ, PT ;  /* 0x000000ff1000720c */ /* 0x002fe20003fa5070 */
[----:B---3--:R-:W-:Y:S01]  /*45e0*/  VIADD R0, R0, 0xc0 ;  /* 0x000000c000007836 */ /* 0x008fe20000000000 */
[----:B------:R-:W-:Y:S01]  /*45f0*/  ISETP.NE.U32.AND P4, PT, R16, RZ, PT ;  /* 0x000000ff1000720c */ /* 0x000fe20003f85070 */
[----:B------:R-:W-:Y:S01]  /*4600*/  IMAD.MOV.U32 R28, RZ, RZ, 0x1 ;  /* 0x00000001ff1c7424 */ /* 0x000fe200078e00ff */
[C---:B------:R-:W-:Y:S01]  /*4610*/  ISETP.NE.AND.EX P5, PT, R17.reuse, RZ, PT, P5 ;  /* 0x000000ff1100720c */ /* 0x040fe20003fa5350 */
[----:B------:R-:W-:Y:S01]  /*4620*/  USHF.L.U32 UR58, UR11, 0x7, URZ ;  /* 0x000000070b3a7899 */ /* 0x000fe200080006ff */
[----:B------:R-:W-:Y:S01]  /*4630*/  PRMT R0, RZ, 0x654, R0 ;  /* 0x00000654ff007816 */ /* 0x000fe20000000000 */
[----:B------:R-:W-:Y:S01]  /*4640*/  @!PT LDS RZ, [RZ] ;  /* 0x00000000fffff984 */ /* 0x000fe20000000800 */
[----:B------:R-:W-:Y:S01]  /*4650*/  @!PT LDS RZ, [RZ] ;  /* 0x00000000fffff984 */ /* 0x000fe20000000800 */
[----:B------:R-:W-:Y:S01]  /*4660*/  @!PT LDS RZ, [RZ] ;  /* 0x00000000fffff984 */ /* 0x000fe20000000800 */
[----:B------:R-:W-:Y:S01]  /*4670*/  @!PT LDS RZ, [RZ] ;  /* 0x00000000fffff984 */ /* 0x000fe20000000800 */
[----:B------:R1:W-:Y:S06]  /*4680*/  MEMBAR.ALL.CTA ;  /* 0x0000000000007992 */ /* 0x0003ec0000008000 */
[----:B-1----:R-:W1:Y:S01]  /*4690*/  FENCE.VIEW.ASYNC.S ;  /* 0x00000000000073c6 */ /* 0x002e620000000000 */
[----:B------:R-:W-:Y:S01]  /*46a0*/  ISETP.NE.AND.EX P4, PT, R17, RZ, PT, P4 ;  /* 0x000000ff1100720c */ /* 0x000fe20003f85340 */
[----:B------:R-:W-:Y:S01]  /*46b0*/  USHF.L.U32 UR59, UR27, 0x7, URZ ;  /* 0x000000071b3b7899 */ /* 0x000fe200080006ff */
[----:B------:R-:W-:Y:S01]  /*46c0*/  SHF.L.U32 R28, R28, 0x1f, RZ ;  /* 0x0000001f1c1c7819 */ /* 0x000fe200000006ff */
[----:B-1----:R1:W-:Y:S01]  /*46d0*/  SYNCS.ARRIVE.TRANS64.RED.A1T0 RZ, [R0+URZ], RZ ;  /* 0x000000ff00ff79a7 */ /* 0x0023e200081004ff */
[----:B--2---:R-:W-:Y:S11]  /*46e0*/  LOP3.LUT P3, RZ, R22, 0x1, RZ, 0xc0, !PT ;  /* 0x0000000116ff7812 */ /* 0x004ff6000786c0ff */
[----:B------:R-:W-:Y:S02]  /*46f0*/  @!UPT UIADD3 URZ, UPT, UPT, URZ, URZ, URZ ;  /* 0x000000fffffff290 */ /* 0x000fe4000fffe0ff */
[----:B------:R-:W-:Y:S02]  /*4700*/  @P3 MOV R11, R20 ;  /* 0x00000014000b3202 */ /* 0x000fe40000000f00 */
[----:B------:R-:W-:Y:S01]  /*4710*/  @P3 LOP3.LUT R10, R21, 0xffff, RZ, 0xc0, !PT ;  /* 0x0000ffff150a3812 */ /* 0x000fe200078ec0ff */
[----:B-1----:R-:W-:Y:S06]  /*4720*/  @!P0 BRA `(.L_x_80) ;  /* 0x0000000000a48947 */ /* 0x002fec0003800000 */
[-C--:B------:R-:W-:Y:S01]  /*4730*/  IMAD.HI.U32 R0, R25, R7.reuse, RZ ;  /* 0x0000000719007227 */ /* 0x080fe200078e00ff */
[----:B------:R-:W-:Y:S02]  /*4740*/  ISETP.NE.AND P0, PT, R6, 0x1, PT ;  /* 0x000000010600780c */ /* 0x000fe40003f05270 */
[----:B------:R-:W-:Y:S01]  /*4750*/  ISETP.NE.AND P2, PT, R43, 0x1, PT ;  /* 0x000000012b00780c */ /* 0x000fe20003f45270 */
[----:B------:R-:W-:Y:S01]  /*4760*/  IMAD.HI.U32 R9, R26, R18, RZ ;  /* 0x000000121a097227 */ /* 0x000fe200078e00ff */
[----:B------:R-:W-:Y:S02]  /*4770*/  SHF.R.U32.HI R0, RZ, R24, R0 ;  /* 0x00000018ff007219 */ /* 0x000fe40000011600 */
[----:B------:R-:W-:Y:S01]  /*4780*/  ISETP.NE.AND P6, PT, R3, 0x1, PT ;  /* 0x000000010300780c */ /* 0x000fe20003fc5270 */
[----:B------:R-:W-:Y:S01]  /*4790*/  IMAD.HI.U32 R13, R10, R7, RZ ;  /* 0x000000070a0d7227 */ /* 0x000fe200078e00ff */
[----:B------:R-:W-:Y:S02]  /*47a0*/  SHF.R.U32.HI R9, RZ, R19, R9 ;  /* 0x00000013ff097219 */ /* 0x000fe40000011609 */
[----:B------:R-:W-:Y:S01]  /*47b0*/  SEL R0, R25, R0, !P0 ;  /* 0x0000000019007207 */ /* 0x000fe20004000000 */
[----:B------:R-:W-:Y:S01]  /*47c0*/  IMAD.HI.U32 R12, R11, R18, RZ ;  /* 0x000000120b0c7227 */ /* 0x000fe200078e00ff */
[----:B------:R-:W-:Y:S03]  /*47d0*/  SEL R9, R26, R9, !P6 ;  /* 0x000000091a097207 */ /* 0x000fe60007000000 */
[-C--:B------:R-:W-:Y:S01]  /*47e0*/  IMAD.HI.U32 R8, R0, R4.reuse, RZ ;  /* 0x0000000400087227 */ /* 0x080fe200078e00ff */
[----:B------:R-:W-:Y:S03]  /*47f0*/  SHF.R.U32.HI R12, RZ, R19, R12 ;  /* 0x00000013ff0c7219 */ /* 0x000fe6000001160c */
[----:B------:R-:W-:Y:S01]  /*4800*/  IMAD.HI.U32 R2, R9, R4, RZ ;  /* 0x0000000409027227 */ /* 0x000fe200078e00ff */
[-C--:B------:R-:W-:Y:S02]  /*4810*/  @P2 SHF.R.U32.HI R0, RZ, R5.reuse, R8 ;  /* 0x00000005ff002219 */ /* 0x080fe40000011608 */
[----:B------:R-:W-:Y:S02]  /*4820*/  SHF.R.U32.HI R8, RZ, R24, R13 ;  /* 0x00000018ff087219 */ /* 0x000fe4000001160d */
[----:B------:R-:W-:Y:S01]  /*4830*/  @P2 SHF.R.U32.HI R9, RZ, R5, R2 ;  /* 0x00000005ff092219 */ /* 0x000fe20000011602 */
[----:B------:R-:W-:Y:S01]  /*4840*/  IMAD R0, R43, R0, RZ ;  /* 0x000000002b007224 */ /* 0x000fe200078e02ff */
[----:B------:R-:W-:Y:S02]  /*4850*/  SEL R8, R10, R8, !P0 ;  /* 0x000000080a087207 */ /* 0x000fe40004000000 */
[----:B------:R-:W-:Y:S01]  /*4860*/  SEL R2, R11, R12, !P6 ;  /* 0x0000000c0b027207 */ /* 0x000fe20007000000 */
[C---:B------:R-:W-:Y:S01]  /*4870*/  IMAD R12, R43.reuse, R9, RZ ;  /* 0x000000092b0c7224 */ /* 0x040fe200078e02ff */
[C---:B------:R-:W-:Y:S01]  /*4880*/  ISETP.GE.AND P0, PT, R8.reuse, R0, PT ;  /* 0x000000000800720c */ /* 0x040fe20003f06270 */
[----:B------:R-:W-:Y:S03]  /*4890*/  IMAD.HI.U32 R0, R8, R4, RZ ;  /* 0x0000000408007227 */ /* 0x000fe600078e00ff */
[----:B------:R-:W-:Y:S02]  /*48a0*/  ISETP.GE.OR P0, PT, R2, R12, P0 ;  /* 0x0000000c0200720c */ /* 0x000fe40000706670 */
[-C--:B------:R-:W-:Y:S04]  /*48b0*/  SHF.R.U32.HI R0, RZ, R5.reuse, R0 ;  /* 0x00000005ff007219 */ /* 0x080fe80000011600 */
[----:B------:R-:W-:Y:S05]  /*48c0*/  SEL R13, R8, R0, !P2 ;  /* 0x00000000080d7207 */ /* 0x000fea0005000000 */
[----:B------:R-:W-:Y:S02]  /*48d0*/  IMAD.MOV R12, RZ, RZ, -R13 ;  /* 0x000000ffff0c7224 */ /* 0x000fe400078e0a0d */
[C---:B------:R-:W-:Y:S04]  /*48e0*/  @!P0 IMAD.HI.U32 R0, R2.reuse, R4, RZ ;  /* 0x0000000402008227 */ /* 0x040fe800078e00ff */
[----:B------:R-:W-:Y:S01]  /*48f0*/  IMAD R12, R43, R12, R8 ;  /* 0x0000000c2b0c7224 */ /* 0x000fe200078e0208 */
[----:B------:R-:W-:Y:S04]  /*4900*/  @!P0 SHF.R.U32.HI R0, RZ, R5, R0 ;  /* 0x00000005ff008219 */ /* 0x000fe80000011600 */
[----:B------:R-:W-:Y:S04]  /*4910*/  @!P0 SEL R0, R2, R0, !P2 ;  /* 0x0000000002008207 */ /* 0x000fe80005000000 */
[----:B------:R-:W-:Y:S01]  /*4920*/  @!P0 IADD3 R13, PT, PT, R13, -R0, RZ ;  /* 0x800000000d0d8210 */ /* 0x000fe20007ffe0ff */
[----:B------:R-:W-:Y:S01]  /*4930*/  @!P0 IMAD R0, R9, R12, R0 ;  /* 0x0000000c09008224 */ /* 0x000fe200078e0200 */
[----:B------:R-:W-:Y:S01]  /*4940*/  IADD3 R9, PT, PT, -R8, RZ, RZ ;  /* 0x000000ff08097210 */ /* 0x000fe20007ffe1ff */
[--C-:B------:R-:W-:Y:S02]  /*4950*/  IMAD.MOV R12, RZ, RZ, -R2.reuse ;  /* 0x000000ffff0c7224 */ /* 0x100fe400078e0a02 */
[----:B------:R-:W-:Y:S02]  /*4960*/  @!P0 IMAD R8, R13, R43, R2 ;  /* 0x0000002b0d088224 */ /* 0x000fe400078e0202 */
[----:B------:R-:W-:Y:S02]  /*4970*/  @!P0 IMAD.MOV.U32 R2, RZ, RZ, R0 ;  /* 0x000000ffff028224 */ /* 0x000fe400078e0000 */
[----:B------:R-:W-:Y:S02]  /*4980*/  IMAD R11, R3, R12, R11 ;  /* 0x0000000c030b7224 */ /* 0x000fe400078e020b */
[----:B------:R-:W-:Y:S02]  /*4990*/  IMAD R10, R6, R9, R10 ;  /* 0x00000009060a7224 */ /* 0x000fe400078e020a */
[----:B------:R-:W-:Y:S02]  /*49a0*/  IMAD R11, R2, R3, R11 ;  /* 0x00000003020b7224 */ /* 0x000fe400078e020b */
[----:B------:R-:W-:Y:S02]  /*49b0*/  IMAD R10, R8, R6, R10 ;  /* 0x00000006080a7224 */ /* 0x000fe400078e020a */
.L_x_80:
[----:B------:R-:W-:Y:S05]  /*49c0*/  BRA.U UP0, `(.L_x_81) ;  /* 0x0000000100107547 */ /* 0x000fea000b800000 */
[----:B------:R-:W-:Y:S04]  /*49d0*/  MOV R2, UR4 ;  /* 0x0000000400027c02 */ /* 0x000fe80008000f00 */
[----:B------:R-:W-:Y:S04]  /*49e0*/  SHF.L.U32 R2, R2, 0x1f, RZ ;  /* 0x0000001f02027819 */ /* 0x000fe800000006ff */
[----:B------:R-:W1:Y:S02]  /*49f0*/  SYNCS.PHASECHK.TRANS64.TRYWAIT P0, [UR5+0xa8], R2 ;  /* 0x0000a802ff0075a7 */ /* 0x000e640008001105 */
[----:B-1----:R-:W-:Y:S05]  /*4a00*/  @!P0 BRA `(.L_x_82) ;  /* 0x000000a000548947 */ /* 0x002fea0003800000 */
.L_x_81:
[----:B------:R-:W-:Y:S05]  /*4a10*/  @!P5 BRA `(.L_x_83) ;  /* 0x00000000002cd947 */ /* 0x000fea0003800000 */
[----:B------:R-:W-:Y:S01]  /*4a20*/  ISETP.NE.U32.AND P0, PT, R14, RZ, PT ;  /* 0x000000ff0e00720c */ /* 0x000fe20003f05070 */
[----:B------:R-:W-:Y:S03]  /*4a30*/  IMAD.MOV.U32 R86, RZ, RZ, 0x1 ;  /* 0x00000001ff567424 */ /* 0x000fe600078e00ff */
[----:B------:R-:W-:Y:S11]  /*4a40*/  ISETP.NE.AND.EX P0, PT, R15, RZ, PT, P0 ;  /* 0x000000ff0f00720c */ /* 0x000ff60003f05300 */
[----:B------:R-:W-:Y:S02]  /*4a50*/  @!UPT UIADD3 URZ, UPT, UPT, URZ, URZ, URZ ;  /* 0x000000fffffff290 */ /* 0x000fe4000fffe0ff */
[----:B------:R-:W2:Y:S01]  /*4a60*/  @P0 LDC.64 R8, c[0x0][0xc88] ;  /* 0x00032200ff080b82 */ /* 0x000ea20000000a00 */
[----:B-1----:R-:W-:Y:S04]  /*4a70*/  @P0 IMAD R0, R16, UR44, RZ ;  /* 0x0000002c10000c24 */ /* 0x002fe8000f8e02ff */
[----:B--2---:R-:W-:Y:S04]  /*4a80*/  @P0 IMAD.WIDE R8, R0, 0x4, R8 ;  /* 0x0000000400080825 */ /* 0x004fe800078e0208 */
[----:B------:R-:W-:Y:S01]  /*4a90*/  HFMA2 R0, -RZ, RZ, 0, 5.9604644775390625e-08 ;  /* 0x00000001ff007431 */ /* 0x000fe200000001ff */
[----:B-----5:R2:W5:Y:S04]  /*4aa0*/  @P0 LDG.E R53, desc[UR46][R8.64] ;  /* 0x0000002e08350981 */ /* 0x020568000c1e1900 */
[----:B------:R-:W-:Y:S01]  /*4ab0*/  @!P0 PRMT R86, R0, 0x7610, R86 ;  /* 0x0000761000568816 */ /* 0x000fe20000000056 */
[----:B--2---:R-:W3:Y:S06]  /*4ac0*/  @!P0 LDC R53, c[0x0][0xc80] ;  /* 0x00032000ff358b82 */ /* 0x004eec0000000800 */
.L_x_83:
[----:B---3-5:R-:W-:Y:S01]  /*4ad0*/  @!P4 FSETP.EQ.AND P0, PT, R53, RZ, PT ;  /* 0x000000ff3500c20b */ /* 0x028fe20003f02000 */
[----:B------:R-:W-:Y:S01]  /*4ae0*/  @!UPT UIADD3 URZ, UPT, UPT, URZ, URZ, URZ ;  /* 0x000000fffffff290 */ /* 0x000fe2000fffe0ff */
[----:B------:R-:W-:Y:S11]  /*4af0*/  @!P4 BRA `(.L_x_84) ;  /* 0x000000000018c947 */ /* 0x000ff60003800000 */
[----:B------:R-:W-:Y:S02]  /*4b00*/  LOP3.LUT P2, RZ, R86, 0xff, RZ, 0xc0, !PT ;  /* 0x000000ff56ff7812 */ /* 0x000fe4000784c0ff */
[----:B------:R-:W-:Y:S04]  /*4b10*/  ISETP.NE.U32.AND P0, PT, R14, RZ, PT ;  /* 0x000000ff0e00720c */ /* 0x000fe80003f05070 */
[----:B------:R-:W-:Y:S04]  /*4b20*/  ISETP.NE.AND.EX P0, PT, R15, RZ, PT, P0 ;  /* 0x000000ff0f00720c */ /* 0x000fe80003f05300 */
[----:B------:R-:W-:Y:S03]  /*4b30*/  PLOP3.LUT P0, PT, P0, PT, PT, 0x8, 0x80 ;  /* 0x000000000080781c */ /* 0x000fe6000070e170 */
[----:B------:R-:W-:Y:S11]  /*4b40*/  @P2 FSETP.EQ.AND P0, PT, R53, RZ, PT ;  /* 0x000000ff3500220b */ /* 0x000ff60003f02000 */
[----:B------:R-:W-:Y:S02]  /*4b50*/  @!UPT UIADD3 URZ, UPT, UPT, URZ, URZ, URZ ;  /* 0x000000fffffff290 */ /* 0x000fe4000fffe0ff */
.L_x_84:
[----:B------:R-:W2:Y:S01]  /*4b60*/  SYNCS.PHASECHK.TRANS64.TRYWAIT P2, [UR5+0x80], R28 ;  /* 0x0000801cff0075a7 */ /* 0x000ea20008041105 */
[----:B------:R-:W-:Y:S04]  /*4b70*/  ELECT P4, URZ, PT ;  /* 0x0000000000ff782f */ /* 0x000fe80003880000 */
[----:B------:R-:W-:Y:S11]  /*4b80*/  PLOP3.LUT P4, PT, P0, P4, PT, 0xf2, 0x2f ;  /* 0x00000000002f781c */ /* 0x000ff60000789e72 */
[----:B------:R-:W-:Y:S02]  /*4b90*/  @!UPT UIADD3 URZ, UPT, UPT, URZ, URZ, URZ ;  /* 0x000000fffffff290 */ /* 0x000fe4000fffe0ff */
[----:B------:R-:W-:Y:S05]  /*4ba0*/  @!P4 IADD3 R8, P0, PT, R32, 0x980, RZ ;  /* 0x000009802008c810 */ /* 0x000fea0007f1e0ff */
[----:B-1----:R-:W-:Y:S01]  /*4bb0*/  @!P4 IMAD.X R2, RZ, RZ, R33, P0 ;  /* 0x000000ffff02c224 */ /* 0x002fe200000e0621 */
[----:B--2---:R-:W-:Y:S07]  /*4bc0*/  @!P2 BRA `(.L_x_85) ;  /* 0x0000009c00fca947 */ /* 0x004fee0003800000 */
.L_x_224:
[----:B------:R-:W-:Y:S01]  /*4bd0*/  @!P4 R2UR UR7, R8 ;  /* 0x000000000807c2ca */ /* 0x000fe200000e0000 */
[----:B------:R-:W-:Y:S01]  /*4be0*/  VOTEU.ALL UP0, P4 ;  /* 0x0000000000ff7886 */ /* 0x000fe20002000000 */
[----:B------:R-:W-:Y:S01]  /*4bf0*/  @!P4 R2UR UR6, R2 ;  /* 0x000000000206c2ca */ /* 0x000fe200000e0000 */
[----:B------:R-:W-:Y:S01]  /*4c00*/  VOTEU.ALL UP1, P4 ;  /* 0x0000000000ff7886 */ /* 0x000fe20002020000 */
[----:B------:R-:W-:Y:S01]  /*4c10*/  UMOV UR60, UR44 ;  /* 0x0000002c003c7c82 */ /* 0x000fe20008000000 */
[----:B-1----:R-:W-:Y:S01]  /*4c20*/  @!P4 IMAD.MOV.U32 R0, RZ, RZ, 0x1000 ;  /* 0x00001000ff00c424 */ /* 0x002fe200078e00ff */
[----:B------:R-:W-:Y:S02]  /*4c30*/  @!UP0 UIADD3 UR56, UPT, UPT, UR5, 0x200, URZ ;  /* 0x0000020005388890 */ /* 0x000fe4000fffe0ff */
[----:B------:R-:W-:Y:S02]  /*4c40*/  @!UP0 UIADD3 UR10, UPT, UPT, UR58, 0x40, URZ ;  /* 0x000000403a0a8890 */ /* 0x000fe4000fffe0ff */
[----:B------:R-:W-:Y:S01]  /*4c50*/  @!UP0 UIADD3 UR8, UPT, UPT, UR5, 0xa00, URZ ;  /* 0x00000a0005088890 */ /* 0x000fe2000fffe0ff */
[----:B------:R-:W-:Y:S02]  /*4c60*/  VOTEU.ALL UP0, P4 ;  /* 0x0000000000ff7886 */ /* 0x000fe40002000000 */
[----:B------:R-:W-:Y:S01]  /*4c70*/  IMAD.U32 R8, RZ, RZ, UR7 ;  /* 0x00000007ff087e24 */ /* 0x000fe2000f8e00ff */
[----:B------:R-:W-:Y:S01]  /*4c80*/  UMOV UR7, 0x10000000 ;  /* 0x1000000000077882 */ /* 0x000fe20000000000 */
[----:B------:R-:W-:Y:S01]  /*4c90*/  IMAD.U32 R9, RZ, RZ, UR6 ;  /* 0x00000006ff097e24 */ /* 0x000fe2000f8e00ff */
[----:B------:R-:W-:Y:S01]  /*4ca0*/  UMOV UR6, 0x0 ;  /* 0x0000000000067882 */ /* 0x000fe20000000000 */
[----:B------:R-:W-:Y:S01]  /*4cb0*/  UMOV UR9, UR57 ;  /* 0x0000003900097c82 */ /* 0x000fe20008000000 */
[----:B------:R-:W-:Y:S01]  /*4cc0*/  @!P4 R2UR UR16, R8 ;  /* 0x000000000810c2ca */ /* 0x000fe200000e0000 */
[----:B------:R-:W-:Y:S01]  /*4cd0*/  UMOV UR11, UR59 ;  /* 0x0000003b000b7c82 */ /* 0x000fe20008000000 */
[----:B------:R-:W-:Y:S01]  /*4ce0*/  @!P4 R2UR UR17, R9 ;  /* 0x000000000911c2ca */ /* 0x000fe200000e0000 */
[----:B------:R-:W-:Y:S01]  /*4cf0*/  UMOV UR12, UR44 ;  /* 0x0000002c000c7c82 */ /* 0x000fe20008000000 */
[----:B------:R-:W-:Y:S01]  /*4d00*/  UPRMT UR14, UR37, 0x654, UR57 ;  /* 0x00000654250e7896 */ /* 0x000fe20008000039 */
[----:B------:R-:W-:Y:S05]  /*4d10*/  @!P4 IADD3 R8, P0, PT, R32, 0x980, RZ ;  /* 0x000009802008c810 */ /* 0x000fea0007f1e0ff */
[----:B------:R-:W-:Y:S05]  /*4d20*/  @!P4 IMAD.X R2, RZ, RZ, R33, P0 ;  /* 0x000000ffff02c224 */ /* 0x000fea00000e0621 */
[----:B------:R1:W-:Y:S01]  /*4d30*/  @!UP1 UTMALDG.3D [UR56], [UR16], desc[UR6] ;  /* 0x00000638100095b4 */ /* 0x0003e20008011000 */
[----:B------:R1:W-:Y:S01]  /*4d40*/  @!UP0 UTMALDG.3D [UR8], [UR16], desc[UR6] ;  /* 0x00000608100085b4 */ /* 0x0003e20008011000 */
[----:B------:R1:W-:Y:S01]  /*4d50*/  @!P4 SYNCS.ARRIVE.TRANS64.RED.A0TR RZ, [UR5+0x60], R0 ;  /* 0x00006000ffffc9a7 */ /* 0x0003e20008300405 */
[----:B------:R-:W-:Y:S01]  /*4d60*/  SYNCS.ARRIVE.TRANS64.RED.A1T0 RZ, [UR14], RZ ;  /* 0x000000ffffff79a7 */ /* 0x000fe2000810040e */
[----:B------:R-:W2:Y:S02]  /*4d70*/  SYNCS.PHASECHK.TRANS64.TRYWAIT P2, [UR5+0x88], R28 ;  /* 0x0000881cff0075a7 */ /* 0x000ea40008041105 */
[----:B-12---:R-:W-:Y:S05]  /*4d80*/  @!P2 BRA `(.L_x_86) ;  /* 0x0000009c00a4a947 */ /* 0x006fea0003800000 */
.L_x_226:
[----:B------:R-:W-:Y:S01]  /*4d90*/  @!P4 R2UR UR7, R8 ;  /* 0x000000000807c2ca */ /* 0x000fe200000e0000 */
[----:B------:R-:W-:Y:S01]  /*4da0*/  VOTEU.ALL UP0, P4 ;  /* 0x0000000000ff7886 */ /* 0x000fe20002000000 */
[----:B------:R-:W-:Y:S01]  /*4db0*/  @!P4 R2UR UR6, R2 ;  /* 0x000000000206c2ca */ /* 0x000fe200000e0000 */
[----:B------:R-:W-:Y:S01]  /*4dc0*/  VOTEU.ALL UP1, P4 ;  /* 0x0000000000ff7886 */ /* 0x000fe20002020000 */
[----:B------:R-:W-:Y:S01]  /*4dd0*/  UMOV UR50, UR58 ;  /* 0x0000003a00327c82 */ /* 0x000fe20008000000 */
[----:B------:R-:W-:Y:S01]  /*4de0*/  UMOV UR52, UR44 ;  /* 0x0000002c00347c82 */ /* 0x000fe20008000000 */
[----:B------:R-:W-:Y:S01]  /*4df0*/  @!UP0 UIADD3 UR51, UPT, UPT, UR59, 0x40, URZ ;  /* 0x000000403b338890 */ /* 0x000fe2000fffe0ff */
[----:B-1----:R-:W-:Y:S01]  /*4e00*/  @!P4 IMAD.MOV.U32 R0, RZ, RZ, 0x1000 ;  /* 0x00001000ff00c424 */ /* 0x002fe200078e00ff */
[----:B------:R-:W-:Y:S02]  /*4e10*/  @!UP0 UIADD3 UR48, UPT, UPT, UR5, 0x1200, URZ ;  /* 0x0000120005308890 */ /* 0x000fe4000fffe0ff */
[----:B------:R-:W-:Y:S02]  /*4e20*/  @!UP0 UIADD3 UR10, UPT, UPT, UR58, 0x40, URZ ;  /* 0x000000403a0a8890 */ /* 0x000fe4000fffe0ff */
[----:B------:R-:W-:Y:S01]  /*4e30*/  @!UP0 UIADD3 UR8, UPT, UPT, UR5, 0x1a00, URZ ;  /* 0x00001a0005088890 */ /* 0x000fe2000fffe0ff */
[----:B------:R-:W-:Y:S01]  /*4e40*/  IMAD.U32 R8, RZ, RZ, UR7 ;  /* 0x00000007ff087e24 */ /* 0x000fe2000f8e00ff */
[----:B------:R-:W-:Y:S01]  /*4e50*/  UMOV UR7, 0x10000000 ;  /* 0x1000000000077882 */ /* 0x000fe20000000000 */
[----:B------:R-:W-:Y:S01]  /*4e60*/  IMAD.U32 R9, RZ, RZ, UR6 ;  /* 0x00000006ff097e24 */ /* 0x000fe2000f8e00ff */
[----:B------:R-:W-:Y:S01]  /*4e70*/  UMOV UR6, 0x0 ;  /* 0x0000000000067882 */ /* 0x000fe20000000000 */
[----:B------:R-:W-:Y:S01]  /*4e80*/  VOTEU.ALL UP0, P4 ;  /* 0x0000000000ff7886 */ /* 0x000fe20002000000 */
[----:B------:R-:W-:Y:S01]  /*4e90*/  @!P4 R2UR UR16, R8 ;  /* 0x000000000810c2ca */ /* 0x000fe200000e0000 */
[----:B------:R-:W-:Y:S01]  /*4ea0*/  UMOV UR9, UR49 ;  /* 0x0000003100097c82 */ /* 0x000fe20008000000 */
[----:B------:R-:W-:Y:S01]  /*4eb0*/  @!P4 R2UR UR17, R9 ;  /* 0x000000000911c2ca */ /* 0x000fe200000e0000 */
[----:B------:R-:W-:Y:S01]  /*4ec0*/  UMOV UR12, UR44 ;  /* 0x0000002c000c7c82 */ /* 0x000fe20008000000 */
[----:B------:R-:W-:Y:S01]  /*4ed0*/  UMOV UR11, UR51 ;  /* 0x00000033000b7c82 */ /* 0x000fe20008000000 */
[----:B------:R-:W-:Y:S01]  /*4ee0*/  UPRMT UR13, UR37, 0x654, UR49 ;  /* 0x00000654250d7896 */ /* 0x000fe20008000031 */
[----:B------:R-:W-:Y:S05]  /*4ef0*/  @!P4 IADD3 R8, P0, PT, R32, 0x980, RZ ;  /* 0x000009802008c810 */ /* 0x000fea0007f1e0ff */
[----:B------:R-:W-:Y:S04]  /*4f00*/  @!P4 IMAD.X R2, RZ, RZ, R33, P0 ;  /* 0x000000ffff02c224 */ /* 0x000fe800000e0621 */
[----:B------:R1:W-:Y:S01]  /*4f10*/  @!UP1 UTMALDG.3D [UR48], [UR16], desc[UR6] ;  /* 0x00000630100095b4 */ /* 0x0003e20008011000 */
[----:B------:R1:W-:Y:S01]  /*4f20*/  @!UP0 UTMALDG.3D [UR8], [UR16], desc[UR6] ;  /* 0x00000608100085b4 */ /* 0x0003e20008011000 */
[----:B------:R1:W-:Y:S01]  /*4f30*/  @!P4 SYNCS.ARRIVE.TRANS64.RED.A0TR RZ, [UR5+0x68], R0 ;  /* 0x00006800ffffc9a7 */ /* 0x0003e20008300405 */
[----:B------:R-:W-:Y:S01]  /*4f40*/  SYNCS.ARRIVE.TRANS64.RED.A1T0 RZ, [UR13], RZ ;  /* 0x000000ffffff79a7 */ /* 0x000fe2000810040d */
[----:B------:R-:W2:Y:S02]  /*4f50*/  SYNCS.PHASECHK.TRANS64.TRYWAIT P2, [UR5+0x90], R28 ;  /* 0x0000901cff0075a7 */ /* 0x000ea40008041105 */
[----:B-12---:R-:W-:Y:S05]  /*4f60*/  @!P2 BRA `(.L_x_87) ;  /* 0x0000009c0044a947 */ /* 0x006fea0003800000 */
.L_x_228:
[----:B------:R-:W-:Y:S01]  /*4f70*/  @!P4 R2UR UR7, R8 ;  /* 0x000000000807c2ca */ /* 0x000fe200000e0000 */
[----:B------:R-:W-:Y:S01]  /*4f80*/  VOTEU.ALL UP0, P4 ;  /* 0x0000000000ff7886 */ /* 0x000fe20002000000 */
[----:B------:R-:W-:Y:S01]  /*4f90*/  @!P4 R2UR UR6, R2 ;  /* 0x000000000206c2ca */ /* 0x000fe200000e0000 */
[----:B------:R-:W-:Y:S01]  /*4fa0*/  UIADD3 UR42, UPT, UPT, UR58, 0x10, URZ ;  /* 0x000000103a2a7890 */ /* 0x000fe2000fffe0ff */
[----:B-1----:R-:W-:Y:S01]  /*4fb0*/  @!P4 IMAD.MOV.U32 R0, RZ, RZ, 0x1000 ;  /* 0x00001000ff00c424 */ /* 0x002fe200078e00ff */
[----:B------:R-:W-:Y:S01]  /*4fc0*/  VOTEU.ALL UP1, P4 ;  /* 0x0000000000ff7886 */ /* 0x000fe20002020000 */
[----:B------:R-:W-:Y:S01]  /*4fd0*/  @!UP0 UIADD3 UR40, UPT, UPT, UR5, 0x2200, URZ ;  /* 0x0000220005288890 */ /* 0x000fe2000fffe0ff */
[----:B------:R-:W-:Y:S01]  /*4fe0*/  UMOV UR16, 0x0 ;  /* 0x0000000000107882 */ /* 0x000fe20000000000 */
[----:B------:R-:W-:Y:S01]  /*4ff0*/  UMOV UR17, 0x10000000 ;  /* 0x1000000000117882 */ /* 0x000fe20000000000 */
[----:B------:R-:W-:Y:S01]  /*5000*/  UMOV UR43, UR59 ;  /* 0x0000003b002b7c82 */ /* 0x000fe20008000000 */
[----:B------:R-:W-:Y:S03]  /*5010*/  @!UP0 UIADD3 UR10, UPT, UPT, UR58, 0x50, URZ ;  /* 0x000000503a0a8890 */ /* 0x000fe6000fffe0ff */
[----:B------:R-:W-:Y:S01]  /*5020*/  IMAD.U32 R8, RZ, RZ, UR7 ;  /* 0x00000007ff087e24 */ /* 0x000fe2000f8e00ff */
[----:B------:R-:W-:Y:S01]  /*5030*/  @!UP0 UIADD3 UR8, UPT, UPT, UR5, 0x2a00, URZ ;  /* 0x00002a0005088890 */ /* 0x000fe2000fffe0ff */
[----:B------:R-:W-:Y:S01]  /*5040*/  IMAD.U32 R9, RZ, RZ, UR6 ;  /* 0x00000006ff097e24 */ /* 0x000fe2000f8e00ff */
[----:B------:R-:W-:Y:S01]  /*5050*/  VOTEU.ALL UP0, P4 ;  /* 0x0000000000ff7886 */ /* 0x000fe20002000000 */
        /* <DEDUP_REMOVED lines=14> */
.L_x_230:
[----:B------:R-:W-:Y:S01]  /*5140*/  @!P4 R2UR UR8, R8 ;  /* 0x000000000808c2ca */ /* 0x000fe200000e0000 */
[----:B------:R-:W-:Y:S01]  /*5150*/  VOTEU.ALL UP0, P4 ;  /* 0x0000000000ff7886 */ /* 0x000fe20002000000 */
[----:B------:R-:W-:Y:S01]  /*5160*/  @!P4 R2UR UR6, R2 ;  /* 0x000000000206c2ca */ /* 0x000fe200000e0000 */
[----:B------:R-:W-:Y:S01]  /*5170*/  VOTEU.ALL UP1, P4 ;  /* 0x0000000000ff7886 */ /* 0x000fe20002020000 */
[----:B------:R-:W-:Y:S01]  /*5180*/  UMOV UR16, 0x0 ;  /* 0x0000000000107882 */ /* 0x000fe20000000000 */
[----:B------:R-:W-:Y:S01]  /*5190*/  UMOV UR17, 0x10000000 ;  /* 0x1000000000117882 */ /* 0x000fe20000000000 */
[----:B------:R-:W-:Y:S01]  /*51a0*/  @!UP0 UIADD3 UR27, UPT, UPT, UR59, 0x40, URZ ;  /* 0x000000403b1b8890 */ /* 0x000fe2000fffe0ff */
[----:B-1----:R-:W-:Y:S01]  /*51b0*/  @!P4 IMAD.MOV.U32 R0, RZ, RZ, 0x1000 ;  /* 0x00001000ff00c424 */ /* 0x002fe200078e00ff */
[----:B------:R-:W-:Y:S01]  /*51c0*/  @!UP0 UIADD3 UR24, UPT, UPT, UR5, 0x3200, URZ ;  /* 0x0000320005188890 */ /* 0x000fe2000fffe0ff */
[----:B------:R-:W-:Y:S01]  /*51d0*/  SHF.L.U32 R34, RZ, 0x1f, RZ ;  /* 0x0000001fff227819 */ /* 0x000fe200000006ff */
[----:B------:R-:W-:Y:S01]  /*51e0*/  UMOV UR26, UR42 ;  /* 0x0000002a001a7c82 */ /* 0x000fe20008000000 */
[----:B------:R-:W-:Y:S01]  /*51f0*/  UMOV UR28, UR44 ;  /* 0x0000002c001c7c82 */ /* 0x000fe20008000000 */
[----:B------:R-:W-:Y:S01]  /*5200*/  @!UP0 UIADD3 UR10, UPT, UPT, UR58, 0x50, URZ ;  /* 0x000000503a0a8890 */ /* 0x000fe2000fffe0ff */
        /* <DEDUP_REMOVED lines=18> */
.L_x_232:
        /* <DEDUP_REMOVED lines=10> */
[----:B------:R-:W-:Y:S01]  /*53d0*/  UMOV UR19, UR59 ;  /* 0x0000003b00137c82 */ /* 0x000fe20008000000 */
[----:B------:R-:W-:Y:S02]  /*53e0*/  UMOV UR20, UR44 ;  /* 0x0000002c00147c82 */ /* 0x000fe40008000000 */
[----:B------:R-:W-:Y:S01]  /*53f0*/  IMAD.U32 R8, RZ, RZ, UR9 ;  /* 0x00000009ff087e24 */ /* 0x000fe2000f8e00ff */
[----:B------:R-:W-:Y:S01]  /*5400*/  @!UP0 UIADD3 UR10, UPT, UPT, UR58, 0x60, URZ ;  /* 0x000000603a0a8890 */ /* 0x000fe2000fffe0ff */
[----:B------:R-:W-:Y:S01]  /*5410*/  IMAD.U32 R9, RZ, RZ, UR8 ;  /* 0x00000008ff097e24 */ /* 0x000fe2000f8e00ff */
[----:B------:R-:W-:Y:S02]  /*5420*/  @!UP0 UIADD3 UR8, UPT, UPT, UR5, 0xa00, URZ ;  /* 0x00000a0005088890 */ /* 0x000fe4000fffe0ff */
[----:B------:R-:W-:Y:S01]  /*5430*/  @!P4 R2UR UR26, R8 ;  /* 0x00000000081ac2ca */ /* 0x000fe200000e0000 */
[----:B------:R-:W-:Y:S01]  /*5440*/  VOTEU.ALL UP0, P4 ;  /* 0x0000000000ff7886 */ /* 0x000fe20002000000 */
[----:B------:R-:W-:Y:S01]  /*5450*/  @!P4 R2UR UR27, R9 ;  /* 0x00000000091bc2ca */ /* 0x000fe200000e0000 */
[----:B------:R-:W-:Y:S01]  /*5460*/  UMOV UR9, UR57 ;  /* 0x0000003900097c82 */ /* 0x000fe20008000000 */
[----:B------:R-:W-:Y:S01]  /*5470*/  UMOV UR11, UR59 ;  /* 0x0000003b000b7c82 */ /* 0x000fe20008000000 */
[----:B------:R-:W-:Y:S01]  /*5480*/  UMOV UR12, UR44 ;  /* 0x0000002c000c7c82 */ /* 0x000fe20008000000 */
        /* <DEDUP_REMOVED lines=8> */
.L_x_234:
        /* <DEDUP_REMOVED lines=9> */
[----:B------:R-:W-:Y:S01]  /*55a0*/  UMOV UR17, UR49 ;  /* 0x0000003100117c82 */ /* 0x000fe20008000000 */
[----:B------:R-:W-:Y:S01]  /*55b0*/  UMOV UR20, UR44 ;  /* 0x0000002c00147c82 */ /* 0x000fe20008000000 */
[----:B------:R-:W-:Y:S02]  /*55c0*/  @!UP0 UIADD3 UR10, UPT, UPT, UR58, 0x60, URZ ;  /* 0x000000603a0a8890 */ /* 0x000fe4000fffe0ff */
[----:B------:R-:W-:Y:S01]  /*55d0*/  IMAD.U32 R8, RZ, RZ, UR9 ;  /* 0x00000009ff087e24 */ /* 0x000fe2000f8e00ff */
[----:B------:R-:W-:Y:S01]  /*55e0*/  UMOV UR9, UR49 ;  /* 0x0000003100097c82 */ /* 0x000fe20008000000 */
[----:B------:R-:W-:Y:S01]  /*55f0*/  IMAD.U32 R9, RZ, RZ, UR8 ;  /* 0x00000008ff097e24 */ /* 0x000fe2000f8e00ff */
[----:B------:R-:W-:Y:S02]  /*5600*/  @!UP0 UIADD3 UR8, UPT, UPT, UR5, 0x1a00, URZ ;  /* 0x00001a0005088890 */ /* 0x000fe4000fffe0ff */
[----:B------:R-:W-:Y:S01]  /*5610*/  @!P4 R2UR UR22, R8 ;  /* 0x000000000816c2ca */ /* 0x000fe200000e0000 */
[----:B------:R-:W-:Y:S01]  /*5620*/  VOTEU.ALL UP0, P4 ;  /* 0x0000000000ff7886 */ /* 0x000fe20002000000 */
[----:B------:R-:W-:Y:S01]  /*5630*/  @!P4 R2UR UR23, R9 ;  /* 0x000000000917c2ca */ /* 0x000fe200000e0000 */
[----:B------:R-:W-:Y:S01]  /*5640*/  UMOV UR12, UR44 ;  /* 0x0000002c000c7c82 */ /* 0x000fe20008000000 */
[----:B------:R-:W-:Y:S01]  /*5650*/  UMOV UR11, UR19 ;  /* 0x00000013000b7c82 */ /* 0x000fe20008000000 */
        /* <DEDUP_REMOVED lines=8> */
.L_x_236:
[----:B------:R-:W2:Y:S01]  /*56e0*/  LDC.64 R12, c[0x0][0xf18] ;  /* 0x0003c600ff0c7b82 */ /* 0x000ea20000000a00 */
[----:B------:R-:W-:Y:S01]  /*56f0*/  @!P4 R2UR UR8, R2 ;  /* 0x000000000208c2ca */ /* 0x000fe200000e0000 */
[----:B------:R-:W-:Y:S01]  /*5700*/  VOTEU.ALL UP0, P4 ;  /* 0x0000000000ff7886 */ /* 0x000fe20002000000 */
[----:B------:R-:W-:Y:S01]  /*5710*/  @!P4 R2UR UR9, R8 ;  /* 0x000000000809c2ca */ /* 0x000fe200000e0000 */
[----:B------:R-:W-:Y:S01]  /*5720*/  UIADD3 UR34, UPT, UPT, UR58, 0x30, URZ ;  /* 0x000000303a227890 */ /* 0x000fe2000fffe0ff */
[----:B-1----:R-:W-:Y:S03]  /*5730*/  @!P4 IMAD.MOV.U32 R0, RZ, RZ, 0x1000 ;  /* 0x00001000ff00c424 */ /* 0x002fe600078e00ff */
[----:B------:R-:W1:Y:S01]  /*5740*/  @!P1 LDC R2, c[0x0][0xf0c] ;  /* 0x0003c300ff029b82 */ /* 0x000e620000000800 */
[----:B------:R-:W-:Y:S01]  /*5750*/  @!UP0 UIADD3 UR32, UPT, UPT, UR5, 0x2200, URZ ;  /* 0x0000220005208890 */ /* 0x000fe2000fffe0ff */
[----:B------:R-:W-:Y:S01]  /*5760*/  @P3 SHF.R.U32.HI R29, RZ, 0x10, R21 ;  /* 0x00000010ff1d3819 */ /* 0x000fe20000011615 */
[----:B------:R-:W-:Y:S01]  /*5770*/  VOTEU.ALL UP1, P4 ;  /* 0x0000000000ff7886 */ /* 0x000fe20002020000 */
[----:B------:R-:W-:Y:S01]  /*5780*/  UMOV UR14, 0x0 ;  /* 0x00000000000e7882 */ /* 0x000fe20000000000 */
[----:B------:R-:W-:Y:S01]  /*5790*/  UMOV UR15, 0x10000000 ;  /* 0x10000000000f7882 */ /* 0x000fe20000000000 */
[----:B------:R-:W-:Y:S01]  /*57a0*/  UMOV UR33, UR41 ;  /* 0x0000002900217c82 */ /* 0x000fe20008000000 */
[----:B------:R-:W-:Y:S01]  /*57b0*/  UMOV UR35, UR59 ;  /* 0x0000003b00237c82 */ /* 0x000fe20008000000 */
[----:B------:R-:W-:Y:S01]  /*57c0*/  IMAD.U32 R9, RZ, RZ, UR8 ;  /* 0x00000008ff097e24 */ /* 0x000fe2000f8e00ff */
[----:B------:R-:W-:Y:S01]  /*57d0*/  UMOV UR36, UR44 ;  /* 0x0000002c00247c82 */ /* 0x000fe20008000000 */
[----:B------:R-:W-:Y:S01]  /*57e0*/  IMAD.U32 R8, RZ, RZ, UR9 ;  /* 0x00000009ff087e24 */ /* 0x000fe2000f8e00ff */
[----:B------:R-:W-:Y:S01]  /*57f0*/  @!UP0 UIADD3 UR10, UPT, UPT, UR58, 0x70, URZ ;  /* 0x000000703a0a8890 */ /* 0x000fe2000fffe0ff */
[----:B------:R-:W-:Y:S01]  /*5800*/  VIADD R31, R31, 0x1 ;  /* 0x000000011f1f7836 */ /* 0x000fe20000000000 */
[----:B------:R-:W-:Y:S01]  /*5810*/  @!P4 R2UR UR17, R9 ;  /* 0x000000000911c2ca */ /* 0x000fe200000e0000 */
[----:B------:R-:W-:Y:S01]  /*5820*/  @!UP0 UIADD3 UR8, UPT, UPT, UR5, 0x2a00, URZ ;  /* 0x00002a0005088890 */ /* 0x000fe2000fffe0ff */
[----:B------:R-:W-:Y:S01]  /*5830*/  @!P4 R2UR UR16, R8 ;  /* 0x000000000810c2ca */ /* 0x000fe200000e0000 */
[----:B------:R-:W-:Y:S01]  /*5840*/  VOTEU.ALL UP0, P4 ;  /* 0x0000000000ff7886 */ /* 0x000fe20002000000 */
[----:B------:R-:W3:Y:S01]  /*5850*/  LDC.64 R8, c[0x0][0xf10] ;  /* 0x0003c400ff087b82 */ /* 0x000ee20000000a00 */
[----:B------:R-:W-:Y:S01]  /*5860*/  UMOV UR9, UR41 ;  /* 0x0000002900097c82 */ /* 0x000fe20008000000 */
[----:B------:R-:W-:Y:S01]  /*5870*/  UMOV UR11, UR59 ;  /* 0x0000003b000b7c82 */ /* 0x000fe20008000000 */
[----:B------:R-:W-:Y:S08]  /*5880*/  UMOV UR12, UR44 ;  /* 0x0000002c000c7c82 */ /* 0x000ff00008000000 */
[----:B------:R4:W-:Y:S01]  /*5890*/  @!UP1 UTMALDG.3D [UR32], [UR16], desc[UR14] ;  /* 0x00000e20100095b4 */ /* 0x0009e20008011000 */
[----:B------:R4:W-:Y:S01]  /*58a0*/  @!UP0 UTMALDG.3D [UR8], [UR16], desc[UR14] ;  /* 0x00000e08100085b4 */ /* 0x0009e20008011000 */
[----:B------:R5:W-:Y:S01]  /*58b0*/  @!P4 SYNCS.ARRIVE.TRANS64.RED.A0TR RZ, [UR5+0x70], R0 ;  /* 0x00007000ffffc9a7 */ /* 0x000be20008300405 */
[C---:B---3--:R-:W-:Y:S01]  /*58c0*/  @!P1 IMAD.HI.U32 R8, R11.reuse, R8, RZ ;  /* 0x000000080b089227 */ /* 0x048fe200078e00ff */
[----:B--2---:R-:W-:Y:S02]  /*58d0*/  @!P1 ISETP.NE.AND P0, PT, R12, 0x1, PT ;  /* 0x000000010c00980c */ /* 0x004fe40003f05270 */
[----:B-1----:R-:W-:Y:S01]  /*58e0*/  @!P1 ISETP.NE.AND P2, PT, R2, 0x1, PT ;  /* 0x000000010200980c */ /* 0x002fe20003f45270 */
[C---:B------:R-:W-:Y:S01]  /*58f0*/  @!P1 IMAD.HI.U32 R13, R10.reuse, R13, RZ ;  /* 0x0000000d0a0d9227 */ /* 0x040fe200078e00ff */
[----:B------:R-:W-:Y:S04]  /*5900*/  @!P1 SHF.R.U32.HI R8, RZ, R9, R8 ;  /* 0x00000009ff089219 */ /* 0x000fe80000011608 */
[----:B------:R-:W-:Y:S01]  /*5910*/  @!P1 SEL R8, R11, R8, !P2 ;  /* 0x000000080b089207 */ /* 0x000fe20005000000 */
[----:B------:R-:W-:Y:S01]  /*5920*/  SYNCS.ARRIVE.TRANS64.RED.A1T0 RZ, [UR7], RZ ;  /* 0x000000ffffff79a7 */ /* 0x000fe20008100407 */
[----:B------:R-:W1:Y:S01]  /*5930*/  SYNCS.PHASECHK.TRANS64.TRYWAIT P5, [UR5+0x98], R34 ;  /* 0x00009822ff0075a7 */ /* 0x000e6200080a1105 */
[----:B-----5:R-:W2:Y:S02]  /*5940*/  @!P1 LDC R0, c[0x0][0xf20] ;  /* 0x0003c800ff009b82 */ /* 0x020ea40000000800 */
[----:B--2---:R-:W-:Y:S04]  /*5950*/  @!P1 SHF.R.U32.HI R0, RZ, R0, R13 ;  /* 0x00000000ff009219 */ /* 0x004fe8000001160d */
[----:B------:R-:W-:Y:S05]  /*5960*/  @!P1 SEL R9, R10, R0, !P0 ;  /* 0x000000000a099207 */ /* 0x000fea0004000000 */
[----:B------:R-:W-:Y:S02]  /*5970*/  @!P1 IMAD.IADD R0, R9, 0x1, -R8 ;  /* 0x0000000109009824 */ /* 0x000fe400078e0a08 */
[----:B------:R-:W-:Y:S02]  /*5980*/  @!P1 IMAD.IADD R8, R8, 0x1, -R9 ;  /* 0x0000000108089824 */ /* 0x000fe400078e0a09 */
[----:B------:R-:W-:Y:S02]  /*5990*/  @!P1 IMAD R11, R0, R2, R11 ;  /* 0x00000002000b9224 */ /* 0x000fe400078e020b */
[----:B------:R-:W-:Y:S01]  /*59a0*/  @!P1 IMAD R10, R8, R12, R10 ;  /* 0x0000000c080a9224 */ /* 0x000fe200078e020a */
[----:B-1--4-:R-:W-:Y:S06]  /*59b0*/  @!P5 BRA `(.L_x_92) ;  /* 0x000000940028d947 */ /* 0x012fec0003800000 */
.L_x_238:
[----:B------:R-:W-:Y:S01]  /*59c0*/  @!P4 IADD3 R2, P0, PT, R32, 0x980, RZ ;  /* 0x000009802002c810 */ /* 0x000fe20007f1e0ff */
[----:B------:R-:W-:Y:S01]  /*59d0*/  VOTEU.ALL UP0, P4 ;  /* 0x0000000000ff7886 */ /* 0x000fe20002000000 */
[----:B------:R-:W-:Y:S01]  /*59e0*/  VOTEU.ALL UP1, P4 ;  /* 0x0000000000ff7886 */ /* 0x000fe20002020000 */
[----:B------:R-:W-:Y:S01]  /*59f0*/  UMOV UR9, 0x10000000 ;  /* 0x1000000000097882 */ /* 0x000fe20000000000 */
[----:B------:R-:W-:Y:S01]  /*5a00*/  @!P4 R2UR UR8, R2 ;  /* 0x000000000208c2ca */ /* 0x000fe200000e0000 */
[----:B-1----:R-:W-:Y:S01]  /*5a10*/  @!P4 IMAD.X R0, RZ, RZ, R33, P0 ;  /* 0x000000ffff00c224 */ /* 0x002fe200000e0621 */
[----:B------:R-:W-:Y:S01]  /*5a20*/  @!UP0 UIADD3 UR35, UPT, UPT, UR59, 0x40, URZ ;  /* 0x000000403b238890 */ /* 0x000fe2000fffe0ff */
[----:B------:R-:W-:Y:S01]  /*5a30*/  VIADD R2, R10, UR38 ;  /* 0x000000260a027c36 */ /* 0x000fe20008000000 */
[----:B------:R-:W-:Y:S01]  /*5a40*/  @!UP0 UIADD3 UR32, UPT, UPT, UR5, 0x3200, URZ ;  /* 0x0000320005208890 */ /* 0x000fe2000fffe0ff */
[----:B------:R-:W-:Y:S01]  /*5a50*/  ISETP.NE.AND P0, PT, R31, 0x2, PT ;  /* 0x000000021f00780c */ /* 0x000fe20003f05270 */
[----:B------:R-:W-:Y:S01]  /*5a60*/  UMOV UR33, UR25 ;  /* 0x0000001900217c82 */ /* 0x000fe20008000000 */
[----:B------:R-:W-:Y:S01]  /*5a70*/  @!P4 R2UR UR7, R0 ;  /* 0x000000000007c2ca */ /* 0x000fe200000e0000 */
[----:B------:R-:W-:Y:S01]  /*5a80*/  UMOV UR36, UR44 ;  /* 0x0000002c00247c82 */ /* 0x000fe20008000000 */
[----:B------:R-:W-:Y:S01]  /*5a90*/  @!UP0 UIADD3 UR18, UPT, UPT, UR58, 0x70, URZ ;  /* 0x000000703a128890 */ /* 0x000fe2000fffe0ff */
[----:B------:R-:W-:Y:S01]  /*5aa0*/  VIADD R0, R11, UR39 ;  /* 0x000000270b007c36 */ /* 0x000fe20008000000 */
[----:B------:R-:W-:Y:S01]  /*5ab0*/  @!UP0 UIADD3 UR16, UPT, UPT, UR5, 0x3a00, URZ ;  /* 0x00003a0005108890 */ /* 0x000fe2000fffe0ff */
[----:B------:R-:W-:Y:S01]  /*5ac0*/  R2UR UR11, R2 ;  /* 0x00000000020b72ca */ /* 0x000fe200000e0000 */
[----:B------:R-:W-:Y:S01]  /*5ad0*/  IMAD.U32 R8, RZ, RZ, UR8 ;  /* 0x00000008ff087e24 */ /* 0x000fe2000f8e00ff */
[----:B------:R-:W-:Y:S01]  /*5ae0*/  UMOV UR8, 0x0 ;  /* 0x0000000000087882 */ /* 0x000fe20000000000 */
[----:B------:R-:W-:Y:S01]  /*5af0*/  VOTEU.ALL UP0, P4 ;  /* 0x0000000000ff7886 */ /* 0x000fe20002000000 */
[----:B------:R-:W-:Y:S01]  /*5b00*/  UMOV UR17, UR25 ;  /* 0x0000001900117c82 */ /* 0x000fe20008000000 */
[----:B------:R-:W-:Y:S01]  /*5b10*/  UMOV UR20, UR44 ;  /* 0x0000002c00147c82 */ /* 0x000fe20008000000 */
[----:B------:R-:W-:Y:S01]  /*5b20*/  @!P4 R2UR UR12, R8 ;  /* 0x00000000080cc2ca */ /* 0x000fe200000e0000 */
[----:B------:R-:W-:Y:S01]  /*5b30*/  UMOV UR19, UR35 ;  /* 0x0000002300137c82 */ /* 0x000fe20008000000 */
[----:B------:R-:W-:Y:S01]  /*5b40*/  IMAD.U32 R9, RZ, RZ, UR7 ;  /* 0x00000007ff097e24 */ /* 0x000fe2000f8e00ff */
[----:B------:R-:W-:Y:S02]  /*5b50*/  R2UR UR27, R0 ;  /* 0x00000000001b72ca */ /* 0x000fe400000e0000 */
[----:B------:R-:W-:Y:S02]  /*5b60*/  @P3 R2UR UR44, R29 ;  /* 0x000000001d2c32ca */ /* 0x000fe400000e0000 */
[----:B------:R-:W-:Y:S02]  /*5b70*/  @!P4 R2UR UR13, R9 ;  /* 0x00000000090dc2ca */ /* 0x000fe400000e0000 */
[----:B------:R-:W-:Y:S02]  /*5b80*/  SEL R0, RZ, 0x1, P0 ;  /* 0x00000001ff007807 */ /* 0x000fe40000000000 */
[----:B------:R-:W-:Y:S02]  /*5b90*/  SEL R31, R31, RZ, P0 ;  /* 0x000000ff1f1f7207 */ /* 0x000fe40000000000 */
[----:B------:R-:W-:Y:S07]  /*5ba0*/  LOP3.LUT R30, R30, R0, RZ, 0x3c, !PT ;  /* 0x000000001e1e7212 */ /* 0x000fee00078e3cff */
[----:B------:R3:W-:Y:S01]  /*5bb0*/  @!UP1 UTMALDG.3D [UR32], [UR12], desc[UR8] ;  /* 0x000008200c0095b4 */ /* 0x0007e20008011000 */
[----:B------:R3:W-:Y:S01]  /*5bc0*/  @!UP0 UTMALDG.3D [UR16], [UR12], desc[UR8] ;  /* 0x000008100c0085b4 */ /* 0x0007e20008011000 */
[----:B------:R3:W-:Y:S01]  /*5bd0*/  @!P4 SYNCS.ARRIVE.TRANS64.RED.A0TR RZ, [UR5+0x78], R27 ;  /* 0x0000781bffffc9a7 */ /* 0x0007e20008300405 */
[----:B------:R-:W-:Y:S01]  /*5be0*/  UPLOP3.LUT UP0, UPT, UPT, UPT, UPT, 0x80, 0x8 ;  /* 0x000000000008789c */ /* 0x000fe20003f0f070 */
[----:B------:R-:W-:Y:S01]  /*5bf0*/  SYNCS.ARRIVE.TRANS64.RED.A1T0 RZ, [UR6], RZ ;  /* 0x000000ffffff79a7 */ /* 0x000fe20008100406 */
[----:B------:R-:W-:Y:S09]  /*5c00*/  @P3 BRA `(.L_x_93) ;  /* 0xffffffe800543947 */ /* 0x000ff2000383ffff */
[----:B------:R-:W1:Y:S02]  /*5c10*/  SYNCS.PHASECHK.TRANS64.TRYWAIT P0, [UR5+0x80], R28 ;  /* 0x0000801cff0075a7 */ /* 0x000e640008001105 */
[----:B-1----:R-:W-:Y:S05]  /*5c20*/  @!P0 BRA `(.L_x_94) ;  /* 0x0000009000a48947 */ /* 0x002fea0003800000 */
.L_x_240:
[----:B------:R-:W2:Y:S02]  /*5c30*/  SYNCS.PHASECHK.TRANS64.TRYWAIT P0, [UR5+0x88], R28 ;  /* 0x0000881cff0075a7 */ /* 0x000ea40008001105 */
[----:B--2---:R-:W-:Y:S05]  /*5c40*/  @!P0 BRA `(.L_x_95) ;  /* 0x0000009000b48947 */ /* 0x004fea0003800000 */
.L_x_242:
[----:B------:R-:W2:Y:S01]  /*5c50*/  SYNCS.PHASECHK.TRANS64.TRYWAIT P0, [UR5+0x90], R28 ;  /* 0x0000901cff0075a7 */ /* 0x000ea20008001105 */
[----:B-1----:R-:W-:Y:S01]  /*5c60*/  HFMA2 R0, -RZ, RZ, 0, 5.9604644775390625e-08 ;  /* 0x00000001ff007431 */ /* 0x002fe200000001ff */
[----:B--2---:R-:W-:Y:S06]  /*5c70*/  @!P0 BRA `(.L_x_96) ;  /* 0x0000009000c08947 */ /* 0x004fec0003800000 */
.L_x_244:
[----:B-1----:R-:W-:Y:S02]  /*5c80*/  MOV R2, UR5 ;  /* 0x0000000500027c02 */ /* 0x002fe40008000f00 */
[----:B------:R-:W-:-:S07]  /*5c90*/  SHF.L.U32 R0, R0, 0x1f, RZ ;  /* 0x0000001f00007819 */ /* 0x000fce00000006ff */
.L_x_97:
[----:B-1----:R1:W2:Y:S02]  /*5ca0*/  SYNCS.PHASECHK.TRANS64.TRYWAIT P0, [R2+URZ+0x98], R0 ;  /* 0x00009800020075a7 */ /* 0x0022a400080011ff */
[----:B--2---:R-:W-:Y:S05]  /*5cb0*/  @!P0 NANOSLEEP.SYNCS 0x989680 ;  /* 0x009896800000895d */ /* 0x004fea0003900000 */
[----:B------:R-:W2:Y:S02]  /*5cc0*/  @!P0 SYNCS.PHASECHK.TRANS64 P0, [R2+URZ+0x98], R0 ;  /* 0x00009800020085a7 */ /* 0x000ea400080010ff */
[----:B--23--:R-:W-:Y:S05]  /*5cd0*/  @P0 EXIT ;  /* 0x000000000000094d */ /* 0x00cfea0003800000 */
[----:B------:R-:W-:Y:S05]  /*5ce0*/  BRA `(.L_x_97) ;  /* 0xfffffffc00ec7947 */ /* 0x000fea000383ffff */
.L_x_78:
[----:B------:R-:W-:-:S06]  /*5cf0*/  UISETP.GE.AND UP0, UPT, UR8, 0x4, UPT ;  /* 0x000000040800788c */ /* 0x000fcc000bf06270 */
[----:B------:R-:W-:-:S13]  /*5d00*/  PLOP3.LUT P0, PT, PT, PT, UP0, 0x80, 0x8 ;  /* 0x000000000008781c */ /* 0x000fda0003f0f008 */
[----:B-1----:R-:W-:Y:S05]  /*5d10*/  @!P0 EXIT ;  /* 0x000000000000894d */ /* 0x002fea0003800000 */
[----:B------:R-:W-:Y:S01]  /*5d20*/  BAR.SYNC.DEFER_BLOCKING 0x6, 0xa0 ;  /* 0x0182800000007b1d */ /* 0x000fe20000010000 */
[----:B------:R-:W-:Y:S01]  /*5d30*/  IMAD.SHL.U32 R97, R3, 0x10, RZ ;  /* 0x0000001003617824 */ /* 0x000fe200078e00ff */
[----:B------:R-:W-:Y:S01]  /*5d40*/  LOP3.LUT R98, R99, 0x3, RZ, 0xc0, !PT ;  /* 0x0000000363627812 */ /* 0x000fe200078ec0ff */
[C---:B------:R-:W-:Y:S01]  /*5d50*/  IMAD.SHL.U32 R96, R3.reuse, 0x2, RZ ;  /* 0x0000000203607824 */ /* 0x040fe200078e00ff */
[----:B------:R-:W-:Y:S01]  /*5d60*/  CS2R R92, SRZ ;  /* 0x00000000005c7805 */ /* 0x000fe2000001ff00 */
[----:B------:R-:W-:Y:S01]  /*5d70*/  IMAD.U32 R3, R3, 0x10000, RZ ;  /* 0x0001000003037824 */ /* 0x000fe200078e00ff */
[----:B------:R-:W-:Y:S02]  /*5d80*/  UMOV UR45, 0x400 ;  /* 0x00000400002d7882 */ /* 0x000fe40000000000 */
[----:B------:R-:W1:Y:S01]  /*5d90*/  LDC R90, c[0x0][0x370] ;  /* 0x0000dc00ff5a7b82 */ /* 0x000e620000000800 */
[----:B------:R-:W-:Y:S01]  /*5da0*/  ULEA UR45, UR37, UR45, 0x18 ;  /* 0x0000002d252d7291 */ /* 0x000fe2000f8ec0ff */
[C---:B------:R-:W-:Y:S01]  /*5db0*/  LOP3.LUT R0, R97.reuse, 0x40, RZ, 0xc0, !PT ;  /* 0x0000004061007812 */ /* 0x040fe200078ec0ff */
[----:B------:R-:W-:Y:S01]  /*5dc0*/  IMAD.MOV.U32 R94, RZ, RZ, RZ ;  /* 0x000000ffff5e7224 */ /* 0x000fe200078e00ff */
[----:B------:R-:W-:Y:S01]  /*5dd0*/  LOP3.LUT R2, R97, 0x1b0, RZ, 0xc0, !PT ;  /* 0x000001b061027812 */ /* 0x000fe200078ec0ff */
[----:B------:R-:W-:Y:S01]  /*5de0*/  UIADD3 UR4, UPT, UPT, UR45, 0x200, URZ ;  /* 0x000002002d047890 */ /* 0x000fe2000fffe0ff */
[----:B------:R-:W-:Y:S01]  /*5df0*/  LOP3.LUT R96, R0, 0x8, R96, 0xf8, !PT ;  /* 0x0000000800607812 */ /* 0x000fe200078ef860 */
[----:B------:R-:W-:Y:S01]  /*5e00*/  IMAD.SHL.U32 R0, R99, 0x200, RZ ;  /* 0x0000020063007824 */ /* 0x000fe200078e00ff */
[----:B------:R-:W3:Y:S01]  /*5e10*/  LDC R49, c[0x0][0xf0c] ;  /* 0x0003c300ff317b82 */ /* 0x000ee20000000800 */
[----:B------:R-:W-:Y:S01]  /*5e20*/  LOP3.LUT R3, R3, 0x200000, RZ, 0xc0, !PT ;  /* 0x0020000003037812 */ /* 0x000fe200078ec0ff */
[----:B------:R-:W-:Y:S01]  /*5e30*/  IMAD.MOV.U32 R102, RZ, RZ, RZ ;  /* 0x000000ffff667224 */ /* 0x000fe200078e00ff */
[----:B------:R-:W-:Y:S01]  /*5e40*/  LOP3.LUT P0, RZ, R97, 0x40, RZ, 0xc0, !PT ;  /* 0x0000004061ff7812 */ /* 0x000fe2000780c0ff */
[----:B------:R-:W-:Y:S01]  /*5e50*/  IMAD.U32 R88, RZ, RZ, UR4 ;  /* 0x00000004ff587e24 */ /* 0x000fe2000f8e00ff */
[----:B------:R-:W-:Y:S01]  /*5e60*/  LOP3.LUT R0, R2, 0x200, R0, 0xf8, !PT ;  /* 0x0000020002007812 */ /* 0x000fe200078ef800 */
[----:B------:R-:W4:Y:S02]  /*5e70*/  LDCU.64 UR58, c[0x0][0x348] ;  /* 0x00006900ff3a77ac */ /* 0x000f240008000a00 */
[----:B------:R-:W1:Y:S01]  /*5e80*/  LDC R87, c[0x0][0xf20] ;  /* 0x0003c800ff577b82 */ /* 0x000e620000000800 */
[----:B------:R-:W2:Y:S01]  /*5e90*/  LDS R95, [UR45+0x140] ;  /* 0x0001402dff5f7984 */ /* 0x000ea20008000800 */
[----:B------:R-:W-:Y:S01]  /*5ea0*/  LOP3.LUT R96, R0, R96, RZ, 0xfc, !PT ;  /* 0x0000006000607212 */ /* 0x000fe200078efcff */
[----:B------:R-:W1:Y:S01]  /*5eb0*/  LDCU.64 UR48, c[0x0][0xc88] ;  /* 0x00019100ff3077ac */ /* 0x000e620008000a00 */
[----:B------:R-:W-:Y:S01]  /*5ec0*/  P2R R0, PR, RZ, 0x1 ;  /* 0x00000001ff007803 */ /* 0x000fe20000000000 */
[----:B------:R-:W1:Y:S03]  /*5ed0*/  LDCU.64 UR50, c[0x0][0xc90] ;  /* 0x00019200ff3277ac */ /* 0x000e660008000a00 */
[----:B------:R-:W1:Y:S01]  /*5ee0*/  LDC R48, c[0x0][0xf30] ;  /* 0x0003cc00ff307b82 */ /* 0x000e620000000800 */
[----:B------:R-:W-:Y:S01]  /*5ef0*/  UMOV UR56, URZ ;  /* 0x000000ff00387c82 */ /* 0x000fe20008000000 */
[----:B------:R-:W-:-:S06]  /*5f00*/  UMOV UR57, URZ ;  /* 0x000000ff00397c82 */ /* 0x000fcc0008000000 */
[----:B------:R-:W1:Y:S08]  /*5f10*/  LDC.64 R84, c[0x0][0xf10] ;  /* 0x0003c400ff547b82 */ /* 0x000e700000000a00 */
[----:B------:R-:W1:Y:S08]  /*5f20*/  LDC.64 R46, c[0x0][0xf18] ;  /* 0x0003c600ff2e7b82 */ /* 0x000e700000000a00 */
[----:B------:R-:W1:Y:S08]  /*5f30*/  LDC.64 R44, c[0x0][0xf28] ;  /* 0x0003ca00ff2c7b82 */ /* 0x000e700000000a00 */
[----:B------:R-:W1:Y:S01]  /*5f40*/  LDC.64 R82, c[0x0][0xcb0] ;  /* 0x00032c00ff527b82 */ /* 0x000e620000000a00 */
[----:B--2---:R-:W-:-:S07]  /*5f50*/  IMAD.IADD R95, R95, 0x1, R3 ;  /* 0x000000015f5f7824 */ /* 0x004fce00078e0203 */
[----:B------:R-:W2:Y:S08]  /*5f60*/  LDC.64 R80, c[0x0][0xca8] ;  /* 0x00032a00ff507b82 */ /* 0x000eb00000000a00 */
[----:B---34-:R-:W1:Y:S02]  /*5f70*/  LDC R89, c[0x0][0x374] ;  /* 0x0000dd00ff597b82 */ /* 0x018e640000000800 */
.L_x_189:
[----:B------:R-:W-:Y:S02]  /*5f80*/  LEA R0, R102, UR45, 0x3 ;  /* 0x0000002d66007c11 */ /* 0x000fe4000f8e18ff */
[----:B------:R-:W-:Y:S02]  /*5f90*/  SHF.L.U32 R2, R92, 0x1f, RZ ;  /* 0x0000001f5c027819 */ /* 0x000fe400000006ff */
[----:B------:R-:W-:Y:S02]  /*5fa0*/  LEA R16, R102, UR45, 0x4 ;  /* 0x0000002d66107c11 */ /* 0x000fe4000f8e20ff */
[----:B------:R-:W3:Y:S02]  /*5fb0*/  SYNCS.PHASECHK.TRANS64.TRYWAIT P0, [R0+URZ+0xb0], R2 ;  /* 0x0000b002000075a7 */ /* 0x000ee400080011ff */
[----:B-1-3--:R-:W-:Y:S05]  /*5fc0*/  @!P0 BRA `(.L_x_98) ;  /* 0x0000009000048947 */ /* 0x00afea0003800000 */
.L_x_245:
[----:B------:R-:W4:Y:S01]  /*5fd0*/  LDC.64 R10, c[0x0][0xf10] ;  /* 0x0003c400ff0a7b82 */ /* 0x000f220000000a00 */
[----:B------:R-:W2:Y:S01]  /*5fe0*/  LDS.128 R16, [R16+0x120] ;  /* 0x0001200010107984 */ /* 0x000ea20000000c00 */
[----:B-1----:R-:W-:Y:S01]  /*5ff0*/  ISETP.NE.AND P1, PT, R48, 0x1, PT ;  /* 0x000000013000780c */ /* 0x002fe20003f25270 */
[----:B---3--:R-:W-:Y:S01]  /*6000*/  VIADD R0, R0, 0xc0 ;  /* 0x000000c000007836 */ /* 0x008fe20000000000 */
[----:B------:R-:W-:Y:S04]  /*6010*/  ISETP.GE.AND P0, PT, R43, 0x1, PT ;  /* 0x000000012b00780c */ /* 0x000fe80003f06270 */
[----:B------:R-:W1:Y:S01]  /*6020*/  LDC.64 R8, c[0x0][0xf18] ;  /* 0x0003c600ff087b82 */ /* 0x000e620000000a00 */
[----:B------:R-:W-:Y:S01]  /*6030*/  PRMT R0, RZ, 0x654, R0 ;  /* 0x00000654ff007816 */ /* 0x000fe20000000000 */
[----:B------:R-:W-:Y:S01]  /*6040*/  @!PT LDS RZ, [RZ] ;  /* 0x00000000fffff984 */ /* 0x000fe20000000800 */
[----:B------:R-:W-:Y:S01]  /*6050*/  @!PT LDS RZ, [RZ] ;  /* 0x00000000fffff984 */ /* 0x000fe20000000800 */
[----:B------:R-:W-:Y:S01]  /*6060*/  @!PT LDS RZ, [RZ] ;  /* 0x00000000fffff984 */ /* 0x000fe20000000800 */
[----:B------:R-:W-:Y:S01]  /*6070*/  @!PT LDS RZ, [RZ] ;  /* 0x00000000fffff984 */ /* 0x000fe20000000800 */
[----:B------:R3:W-:Y:S06]  /*6080*/  MEMBAR.ALL.CTA ;  /* 0x0000000000007992 */ /* 0x0007ec0000008000 */
[----:B---3--:R-:W3:Y:S01]  /*6090*/  FENCE.VIEW.ASYNC.S ;  /* 0x00000000000073c6 */ /* 0x008ee20000000000 */
[----:B------:R-:W1:Y:S08]  /*60a0*/  @!P1 LDC R12, c[0x0][0xf20] ;  /* 0x0003c800ff0c9b82 */ /* 0x000e700000000800 */
[----:B------:R-:W1:Y:S01]  /*60b0*/  @!P1 LDC R7, c[0x0][0xf0c] ;  /* 0x0003c300ff079b82 */ /* 0x000e620000000800 */
[----:B---3--:R3:W-:Y:S01]  /*60c0*/  SYNCS.ARRIVE.TRANS64.RED.A1T0 RZ, [R0+URZ], RZ ;  /* 0x000000ff00ff79a7 */ /* 0x0087e200081004ff */
[----:B--2---:R-:W-:Y:S04]  /*60d0*/  LOP3.LUT P4, RZ, R18, 0x1, RZ, 0xc0, !PT ;  /* 0x0000000112ff7812 */ /* 0x004fe8000788c0ff */
[----:B------:R-:W-:Y:S09]  /*60e0*/  P2R R100, PR, RZ, 0x10 ;  /* 0x00000010ff647803 */ /* 0x000ff20000000000 */
[----:B------:R-:W-:Y:S02]  /*60f0*/  @P4 MOV R51, R16 ;  /* 0x0000001000334202 */ /* 0x000fe40000000f00 */
[----:B------:R-:W-:Y:S01]  /*6100*/  @P4 LOP3.LUT R50, R17, 0xffff, RZ, 0xc0, !PT ;  /* 0x0000ffff11324812 */ /* 0x000fe200078ec0ff */
[----:B---34-:R-:W-:Y:S06]  /*6110*/  @!P0 BRA `(.L_x_99) ;  /* 0x0000000000a48947 */ /* 0x018fec0003800000 */
[----:B------:R-:W-:Y:S01]  /*6120*/  IMAD.HI.U32 R0, R89, R47, RZ ;  /* 0x0000002f59007227 */ /* 0x000fe200078e00ff */
[----:B------:R-:W-:Y:S02]  /*6130*/  ISETP.NE.AND P0, PT, R46, 0x1, PT ;  /* 0x000000012e00780c */ /* 0x000fe40003f05270 */
[----:B------:R-:W-:Y:S01]  /*6140*/  ISETP.NE.AND P2, PT, R43, 0x1, PT ;  /* 0x000000012b00780c */ /* 0x000fe20003f45270 */
[----:B------:R-:W-:Y:S01]  /*6150*/  IMAD.HI.U32 R4, R90, R84, RZ ;  /* 0x000000545a047227 */ /* 0x000fe200078e00ff */
[----:B------:R-:W-:Y:S02]  /*6160*/  SHF.R.U32.HI R0, RZ, R87, R0 ;  /* 0x00000057ff007219 */ /* 0x000fe40000011600 */
[----:B------:R-:W-:Y:S01]  /*6170*/  ISETP.NE.AND P3, PT, R49, 0x1, PT ;  /* 0x000000013100780c */ /* 0x000fe20003f65270 */
[----:B------:R-:W-:Y:S01]  /*6180*/  IMAD.HI.U32 R6, R50, R47, RZ ;  /* 0x0000002f32067227 */ /* 0x000fe200078e00ff */
[-C--:B------:R-:W-:Y:S02]  /*6190*/  SHF.R.U32.HI R4, RZ, R85.reuse, R4 ;  /* 0x00000055ff047219 */ /* 0x080fe40000011604 */
[----:B------:R-:W-:Y:S01]  /*61a0*/  SEL R0, R89, R0, !P0 ;  /* 0x0000000059007207 */ /* 0x000fe20004000000 */
[----:B------:R-:W-:Y:S01]  /*61b0*/  IMAD.HI.U32 R5, R51, R84, RZ ;  /* 0x0000005433057227 */ /* 0x000fe200078e00ff */
[----:B------:R-:W-:Y:S03]  /*61c0*/  SEL R4, R90, R4, !P3 ;  /* 0x000000045a047207 */ /* 0x000fe60005800000 */
[-C--:B------:R-:W-:Y:S01]  /*61d0*/  IMAD.HI.U32 R3, R0, R44.reuse, RZ ;  /* 0x0000002c00037227 */ /* 0x080fe200078e00ff */
[----:B------:R-:W-:Y:S03]  /*61e0*/  SHF.R.U32.HI R5, RZ, R85, R5 ;  /* 0x00000055ff057219 */ /* 0x000fe60000011605 */
[----:B------:R-:W-:Y:S01]  /*61f0*/  IMAD.HI.U32 R2, R4, R44, RZ ;  /* 0x0000002c04027227 */ /* 0x000fe200078e00ff */
[----:B------:R-:W-:Y:S02]  /*6200*/  @P2 SHF.R.U32.HI R0, RZ, R45, R3 ;  /* 0x0000002dff002219 */ /* 0x000fe40000011603 */
[----:B------:R-:W-:Y:S02]  /*6210*/  SHF.R.U32.HI R3, RZ, R87, R6 ;  /* 0x00000057ff037219 */ /* 0x000fe40000011606 */
[----:B------:R-:W-:Y:S01]  /*6220*/  @P2 SHF.R.U32.HI R4, RZ, R45, R2 ;  /* 0x0000002dff042219 */ /* 0x000fe20000011602 */
[----:B------:R-:W-:Y:S01]  /*6230*/  IMAD R0, R43, R0, RZ ;  /* 0x000000002b007224 */ /* 0x000fe200078e02ff */
[----:B------:R-:W-:Y:S02]  /*6240*/  SEL R3, R50, R3, !P0 ;  /* 0x0000000332037207 */ /* 0x000fe40004000000 */
[----:B------:R-:W-:Y:S01]  /*6250*/  SEL R2, R51, R5, !P3 ;  /* 0x0000000533027207 */ /* 0x000fe20005800000 */
[----:B------:R-:W-:Y:S01]  /*6260*/  IMAD R5, R43, R4, RZ ;  /* 0x000000042b057224 */ /* 0x000fe200078e02ff */
[C---:B------:R-:W-:Y:S01]  /*6270*/  ISETP.GE.AND P0, PT, R3.reuse, R0, PT ;  /* 0x000000000300720c */ /* 0x040fe20003f06270 */
[C---:B------:R-:W-:Y:S03]  /*6280*/  IMAD.HI.U32 R0, R3.reuse, R44, RZ ;  /* 0x0000002c03007227 */ /* 0x040fe600078e00ff */
[C---:B------:R-:W-:Y:S02]  /*6290*/  ISETP.GE.OR P0, PT, R2.reuse, R5, P0 ;  /* 0x000000050200720c */ /* 0x040fe40000706670 */
[----:B------:R-:W-:Y:S04]  /*62a0*/  SHF.R.U32.HI R0, RZ, R45, R0 ;  /* 0x0000002dff007219 */ /* 0x000fe80000011600 */
        /* <DEDUP_REMOVED lines=15> */
[----:B------:R-:W-:Y:S07]  /*63a0*/  IMAD R50, R3, R46, R50 ;  /* 0x0000002e03327224 */ /* 0x000fee00078e0232 */
.L_x_99:
[----:B-1----:R-:W-:Y:S01]  /*63b0*/  @!P1 IMAD.HI.U32 R2, R50, R9, RZ ;  /* 0x0000000932029227 */ /* 0x002fe200078e00ff */
[----:B------:R-:W-:Y:S01]  /*63c0*/  @!P1 ISETP.NE.AND P0, PT, R8, 0x1, PT ;  /* 0x000000010800980c */ /* 0x000fe20003f05270 */
[----:B------:R-:W-:Y:S01]  /*63d0*/  USHF.L.U32 UR42, UR27, 0x7, URZ ;  /* 0x000000071b2a7899 */ /* 0x000fe200080006ff */
[----:B------:R-:W-:Y:S01]  /*63e0*/  @!P1 ISETP.NE.AND P2, PT, R7, 0x1, PT ;  /* 0x000000010700980c */ /* 0x000fe20003f45270 */
[C---:B------:R-:W-:Y:S01]  /*63f0*/  @!P1 IMAD.HI.U32 R0, R51.reuse, R10, RZ ;  /* 0x0000000a33009227 */ /* 0x040fe200078e00ff */
[----:B------:R-:W-:Y:S01]  /*6400*/  @!P1 SHF.R.U32.HI R2, RZ, R12, R2 ;  /* 0x0000000cff029219 */ /* 0x000fe20000011602 */
[----:B------:R-:W-:Y:S01]  /*6410*/  USHF.L.U32 UR41, UR11, 0x7, URZ ;  /* 0x000000070b297899 */ /* 0x000fe200080006ff */
[----:B------:R-:W-:Y:S01]  /*6420*/  @P4 SHF.R.U32.HI R91, RZ, 0x10, R17 ;  /* 0x00000010ff5b4819 */ /* 0x000fe20000011611 */
[----:B------:R-:W-:Y:S01]  /*6430*/  VIADD R102, R102, 0x1 ;  /* 0x0000000166667836 */ /* 0x000fe20000000000 */
[----:B------:R-:W-:Y:S01]  /*6440*/  @!P1 SEL R2, R50, R2, !P0 ;  /* 0x0000000232029207 */ /* 0x000fe20004000000 */
[----:B------:R-:W-:Y:S01]  /*6450*/  BSSY.RECONVERGENT B6, `(.L_x_100) ;  /* 0x0000028000067945 */ /* 0x000fe20003800200 */
[----:B------:R-:W-:Y:S02]  /*6460*/  @!P1 SHF.R.U32.HI R0, RZ, R11, R0 ;  /* 0x0000000bff009219 */ /* 0x000fe40000011600 */
[----:B------:R-:W-:Y:S02]  /*6470*/  LOP3.LUT P0, RZ, R88, 0x90, RZ, 0xc0, !PT ;  /* 0x0000009058ff7812 */ /* 0x000fe4000780c0ff */
[----:B------:R-:W-:Y:S05]  /*6480*/  @!P1 SEL R3, R51, R0, !P2 ;  /* 0x0000000033039207 */ /* 0x000fea0005000000 */
[----:B------:R-:W-:Y:S02]  /*6490*/  @!P1 IMAD.IADD R0, R2, 0x1, -R3 ;  /* 0x0000000102009824 */ /* 0x000fe400078e0a03 */
[----:B------:R-:W-:Y:S02]  /*64a0*/  @!P1 IMAD.IADD R2, R3, 0x1, -R2 ;  /* 0x0000000103029824 */ /* 0x000fe400078e0a02 */
[----:B------:R-:W-:Y:S02]  /*64b0*/  @!P1 IMAD R51, R0, R7, R51 ;  /* 0x0000000700339224 */ /* 0x000fe400078e0233 */
[----:B------:R-:W-:Y:S01]  /*64c0*/  @!P1 IMAD R50, R2, R8, R50 ;  /* 0x0000000802329224 */ /* 0x000fe200078e0232 */
[----:B------:R-:W-:Y:S06]  /*64d0*/  @!P0 BRA `(.L_x_101) ;  /* 0x00000000007c8947 */ /* 0x000fec0003800000 */
[----:B------:R-:W1:Y:S01]  /*64e0*/  LDCU.64 UR8, c[0x4][0x80] ;  /* 0x01001000ff0877ac */ /* 0x000e620008000a00 */
[----:B------:R-:W-:Y:S01]  /*64f0*/  MOV R2, 0x0 ;  /* 0x0000000000027802 */ /* 0x000fe20000000f00 */
[----:B------:R-:W-:Y:S02]  /*6500*/  HFMA2 R12, -RZ, RZ, 0, 5.9604644775390625e-08 ;  /* 0x00000001ff0c7431 */ /* 0x000fe400000001ff */
[----:B------:R-:W-:Y:S01]  /*6510*/  IMAD.MOV.U32 R8, RZ, RZ, 0x70 ;  /* 0x00000070ff087424 */ /* 0x000fe200078e00ff */
[----:B------:R2:W3:Y:S01]  /*6520*/  LDC.64 R14, c[0x4][R2] ;  /* 0x01000000020e7b82 */ /* 0x0004e20000000a00 */
[----:B------:R-:W4:Y:S01]  /*6530*/  LDCU.64 UR6, c[0x4][0x88] ;  /* 0x01001100ff0677ac */ /* 0x000f220008000a00 */
[----:B------:R-:W-:Y:S01]  /*6540*/  IMAD.MOV.U32 R13, RZ, RZ, RZ ;  /* 0x000000ffff0d7224 */ /* 0x000fe200078e00ff */
[----:B------:R-:W2:Y:S01]  /*6550*/  LDCU.64 UR4, c[0x4][0x8] ;  /* 0x01000100ff0477ac */ /* 0x000ea20008000a00 */
[----:B-1----:R-:W-:Y:S01]  /*6560*/  MOV R5, UR9 ;  /* 0x0000000900057c02 */ /* 0x002fe20008000f00 */
[----:B------:R-:W-:Y:S01]  /*6570*/  IMAD.U32 R4, RZ, RZ, UR8 ;  /* 0x00000008ff047e24 */ /* 0x000fe2000f8e00ff */
[----:B----4-:R-:W-:Y:S01]  /*6580*/  MOV R7, UR7 ;  /* 0x0000000700077c02 */ /* 0x010fe20008000f00 */
[----:B------:R-:W-:Y:S01]  /*6590*/  IMAD.U32 R6, RZ, RZ, UR6 ;  /* 0x00000006ff067e24 */ /* 0x000fe2000f8e00ff */
[----:B--2---:R-:W-:Y:S01]  /*65a0*/  MOV R11, UR5 ;  /* 0x00000005000b7c02 */ /* 0x004fe20008000f00 */
[----:B------:R-:W-:Y:S02]  /*65b0*/  IMAD.U32 R10, RZ, RZ, UR4 ;  /* 0x00000004ff0a7e24 */ /* 0x000fe4000f8e00ff */
[----:B------:R-:W-:Y:S07]  /*65c0*/  LEPC R20, `(.L_x_102) ;  /* 0x000000001014794e */ /* 0x000fee0000000000 */
[----:B---3-5:R-:W-:Y:S05]  /*65d0*/  CALL.ABS.NOINC R14 ;  /* 0x000000000e007343 */ /* 0x028fea0003c00000 */
.L_x_102:
[----:B------:R-:W1:Y:S01]  /*65e0*/  LDCU.64 UR8, c[0x4][0x80] ;  /* 0x01001000ff0877ac */ /* 0x000e620008000a00 */
[----:B------:R-:W2:Y:S01]  /*65f0*/  LDC.64 R2, c[0x4][R2] ;  /* 0x0100000002027b82 */ /* 0x000ea20000000a00 */
[----:B------:R-:W-:Y:S02]  /*6600*/  HFMA2 R12, -RZ, RZ, 0, 5.9604644775390625e-08 ;  /* 0x00000001ff0c7431 */ /* 0x000fe400000001ff */
[----:B------:R-:W-:Y:S02]  /*6610*/  IMAD.MOV.U32 R8, RZ, RZ, 0x70 ;  /* 0x00000070ff087424 */ /* 0x000fe400078e00ff */
[----:B------:R-:W-:Y:S01]  /*6620*/  IMAD.MOV.U32 R13, RZ, RZ, RZ ;  /* 0x000000ffff0d7224 */ /* 0x000fe200078e00ff */
[----:B------:R-:W3:Y:S01]  /*6630*/  LDCU.64 UR6, c[0x4][0x88] ;  /* 0x01001100ff0677ac */ /* 0x000ee20008000a00 */
[----:B------:R-:W4:Y:S01]  /*6640*/  LDCU.64 UR4, c[0x4][0x8] ;  /* 0x01000100ff0477ac */ /* 0x000f220008000a00 */
[----:B-1----:R-:W-:Y:S02]  /*6650*/  MOV R4, UR8 ;  /* 0x0000000800047c02 */ /* 0x002fe40008000f00 */
[----:B------:R-:W-:Y:S02]  /*6660*/  MOV R5, UR9 ;  /* 0x0000000900057c02 */ /* 0x000fe40008000f00 */
[----:B---3--:R-:W-:Y:S01]  /*6670*/  MOV R7, UR7 ;  /* 0x0000000700077c02 */ /* 0x008fe20008000f00 */
[----:B------:R-:W-:Y:S01]  /*6680*/  IMAD.U32 R6, RZ, RZ, UR6 ;  /* 0x00000006ff067e24 */ /* 0x000fe2000f8e00ff */
[----:B----4-:R-:W-:Y:S01]  /*6690*/  MOV R11, UR5 ;  /* 0x00000005000b7c02 */ /* 0x010fe20008000f00 */
[----:B------:R-:W-:Y:S02]  /*66a0*/  IMAD.U32 R10, RZ, RZ, UR4 ;  /* 0x00000004ff0a7e24 */ /* 0x000fe4000f8e00ff */
[----:B------:R-:W-:Y:S07]  /*66b0*/  LEPC R20, `(.L_x_101) ;  /* 0x000000001014794e */ /* 0x000fee0000000000 */
[----:B--2---:R-:W-:Y:S05]  /*66c0*/  CALL.ABS.NOINC R2 ;  /* 0x0000000002007343 */ /* 0x004fea0003c00000 */
.L_x_101:
[----:B------:R-:W-:Y:S05]  /*66d0*/  BSYNC.RECONVERGENT B6 ;  /* 0x0000000000067941 */ /* 0x000fea0003800200 */
.L_x_100:
[----:B------:R-:W-:Y:S01]  /*66e0*/  ISETP.NE.U32.AND P4, PT, R82, RZ, PT ;  /* 0x000000ff5200720c */ /* 0x000fe20003f85070 */
[----:B------:R-:W-:Y:S01]  /*66f0*/  UISETP.NE.AND UP2, UPT, UR36, URZ, UPT ;  /* 0x000000ff2400728c */ /* 0x000fe2000bf45270 */
[----:B------:R-:W-:Y:S01]  /*6700*/  ISETP.NE.U32.AND P2, PT, RZ, UR48, PT ;  /* 0x00000030ff007c0c */ /* 0x000fe2000bf45070 */
[----:B------:R-:W-:Y:S01]  /*6710*/  UISETP.NE.U32.AND UP1, UPT, UR50, URZ, UPT ;  /* 0x000000ff3200728c */ /* 0x000fe2000bf25070 */
[----:B------:R-:W-:Y:S01]  /*6720*/  ISETP.NE.AND.EX P4, PT, R83, RZ, PT, P4 ;  /* 0x000000ff5300720c */ /* 0x000fe20003f85340 */
[----:B------:R-:W-:Y:S01]  /*6730*/  UPLOP3.LUT UP0, UPT, UPT, UPT, UPT, 0x40, 0x4 ;  /* 0x000000000004789c */ /* 0x000fe20003f0e870 */
[----:B------:R-:W-:Y:S01]  /*6740*/  ISETP.NE.AND.EX P2, PT, RZ, UR49, PT, P2 ;  /* 0x00000031ff007c0c */ /* 0x000fe2000bf45320 */
[----:B------:R-:W-:Y:S01]  /*6750*/  UISETP.NE.AND.EX UP1, UPT, UR51, URZ, UPT, UP1 ;  /* 0x000000ff3300728c */ /* 0x000fe2000bf25310 */
[----:B------:R-:W-:Y:S04]  /*6760*/  PLOP3.LUT P1, PT, PT, PT, UP2, 0x80, 0x8 ;  /* 0x000000000008781c */ /* 0x000fe80003f2f028 */
[----:B------:R-:W-:Y:S06]  /*6770*/  @UP2 UPLOP3.LUT UP0, UPT, UPT, UPT, UP1, 0x80, 0x8 ;  /* 0x000000000008289c */ /* 0x000fec0003f0f010 */
[----:B------:R-:W-:Y:S01]  /*6780*/  PLOP3.LUT P0, PT, PT, PT, UP0, 0x80, 0x8 ;  /* 0x000000000008781c */ /* 0x000fe20003f0f008 */
[----:B------:R-:W-:Y:S01]  /*6790*/  @!UPT UIADD3 URZ, UPT, UPT, URZ, URZ, URZ ;  /* 0x000000fffffff290 */ /* 0x000fe2000fffe0ff */
[----:B------:R-:W-:Y:S11]  /*67a0*/  BRA.U !UP1, `(.L_x_103) ;  /* 0x0000000109387547 */ /* 0x000ff6000b800000 */
[----:B------:R-:W-:Y:S01]  /*67b0*/  UISETP.NE.U32.AND UP0, UPT, UR48, URZ, UPT ;  /* 0x000000ff3000728c */ /* 0x000fe2000bf05070 */
[----:B------:R-:W-:Y:S02]  /*67c0*/  HFMA2 R0, -RZ, RZ, 0, 5.9604644775390625e-08 ;  /* 0x00000001ff007431 */ /* 0x000fe400000001ff */
[----:B------:R-:W-:Y:S01]  /*67d0*/  IMAD.MOV.U32 R86, RZ, RZ, 0x1 ;  /* 0x00000001ff567424 */ /* 0x000fe200078e00ff */
[----:B------:R-:W-:Y:S06]  /*67e0*/  UISETP.NE.AND.EX UP0, UPT, UR49, URZ, UPT, UP0 ;  /* 0x000000ff3100728c */ /* 0x000fec000bf05300 */
[----:B------:R-:W-:Y:S05]  /*67f0*/  PLOP3.LUT P3, PT, PT, PT, UP0, 0x80, 0x8 ;  /* 0x000000000008781c */ /* 0x000fea0003f6f008 */
[----:B------:R-:W1:Y:S01]  /*6800*/  @UP0 LDCU.64 UR6, c[0x0][0xc88] ;  /* 0x00019100ff0607ac */ /* 0x000e620008000a00 */
[----:B------:R-:W-:Y:S07]  /*6810*/  @UP0 UIMAD UR4, UR44, UR50, URZ ;  /* 0x000000322c0402a4 */ /* 0x000fee000f8e02ff */
[----:B------:R-:W-:Y:S01]  /*6820*/  @!P3 PRMT R86, R0, 0x7610, R86 ;  /* 0x000076100056b816 */ /* 0x000fe20000000056 */
[----:B-1----:R-:W-:Y:S03]  /*6830*/  @UP0 UIMAD.WIDE UR6, UR4, 0x4, UR6 ;  /* 0x00000004040608a5 */ /* 0x002fe6000f8e0206 */
[----:B------:R-:W1:Y:S03]  /*6840*/  @!UP0 LDCU UR4, c[0x0][0xc80] ;  /* 0x00019000ff0487ac */ /* 0x000e660008000800 */
[----:B------:R-:W-:Y:S01]  /*6850*/  IMAD.U32 R2, RZ, RZ, UR6 ;  /* 0x00000006ff027e24 */ /* 0x000fe2000f8e00ff */
[----:B------:R-:W-:Y:S05]  /*6860*/  MOV R3, UR7 ;  /* 0x0000000700037c02 */ /* 0x000fea0008000f00 */
[----:B-----5:R2:W5:Y:S02]  /*6870*/  @P3 LDG.E R53, desc[UR46][R2.64] ;  /* 0x0000002e02353981 */ /* 0x020564000c1e1900 */
[----:B-12---:R-:W-:Y:S02]  /*6880*/  @!P3 IMAD.U32 R53, RZ, RZ, UR4 ;  /* 0x00000004ff35be24 */ /* 0x006fe4000f8e00ff */
.L_x_103:
[----:B------:R-:W-:Y:S05]  /*6890*/  @!P4 BRA `(.L_x_104) ;  /* 0x000000000020c947 */ /* 0x000fea0003800000 */
[----:B------:R-:W-:Y:S04]  /*68a0*/  ISETP.NE.U32.AND P3, PT, R80, RZ, PT ;  /* 0x000000ff5000720c */ /* 0x000fe80003f65070 */
[----:B------:R-:W-:Y:S11]  /*68b0*/  ISETP.NE.AND.EX P3, PT, R81, RZ, PT, P3 ;  /* 0x000000ff5100720c */ /* 0x000ff60003f65330 */
[----:B------:R-:W-:Y:S02]  /*68c0*/  @!UPT UIADD3 URZ, UPT, UPT, URZ, URZ, URZ ;  /* 0x000000fffffff290 */ /* 0x000fe4000fffe0ff */
[----:B------:R-:W1:Y:S01]  /*68d0*/  @P3 LDC.64 R2, c[0x0][0xca8] ;  /* 0x00032a00ff023b82 */ /* 0x000e620000000a00 */
[----:B------:R-:W-:Y:S04]  /*68e0*/  @P3 IMAD R0, R82, UR44, RZ ;  /* 0x0000002c52003c24 */ /* 0x000fe8000f8e02ff */
[----:B-1----:R-:W-:Y:S05]  /*68f0*/  @P3 IMAD.WIDE R2, R0, 0x4, R2 ;  /* 0x0000000400023825 */ /* 0x002fea00078e0202 */
[----:B-----5:R1:W5:Y:S02]  /*6900*/  @P3 LDG.E R52, desc[UR46][R2.64] ;  /* 0x0000002e02343981 */ /* 0x020364000c1e1900 */
[----:B-1----:R-:W2:Y:S02]  /*6910*/  @!P3 LDC R52, c[0x0][0xca0] ;  /* 0x00032800ff34bb82 */ /* 0x002ea40000000800 */
.L_x_104:
[----:B-----5:R-:W-:Y:S01]  /*6920*/  FSETP.NEU.AND P3, PT, R53, RZ, PT ;  /* 0x000000ff3500720b */ /* 0x020fe20003f6d000 */
[----:B------:R-:W-:Y:S01]  /*6930*/  IMAD.MOV.U32 R69, RZ, RZ, 0x10 ;  /* 0x00000010ff457424 */ /* 0x000fe200078e00ff */
[----:B------:R-:W-:Y:S01]  /*6940*/  SEL R2, RZ, 0xffffffff, P2 ;  /* 0xffffffffff027807 */ /* 0x000fe20001000000 */
[----:B------:R-:W-:Y:S01]  /*6950*/  IMAD R59, R94, 0x80, R95 ;  /* 0x000000805e3b7824 */ /* 0x000fe200078e025f */
[----:B------:R-:W-:Y:S01]  /*6960*/  @P1 LOP3.LUT P2, RZ, R86, 0xff, RZ, 0xc0, !PT ;  /* 0x000000ff56ff1812 */ /* 0x000fe2000784c0ff */
[----:B------:R-:W-:Y:S01]  /*6970*/  IMAD.SHL.U32 R104, R96, 0x2, RZ ;  /* 0x0000000260687824 */ /* 0x000fe200078e00ff */
[----:B------:R-:W-:Y:S01]  /*6980*/  @P1 SEL R0, RZ, 0xffffffff, P3 ;  /* 0xffffffffff001807 */ /* 0x000fe20001800000 */
[----:B------:R-:W-:Y:S01]  /*6990*/  BSSY B1, `(.L_x_105) ;  /* 0x0000039000017945 */ /* 0x000fe20003800000 */
[----:B------:R-:W-:Y:S01]  /*69a0*/  LEA R58, R94, UR45, 0x3 ;  /* 0x0000002d5e3a7c11 */ /* 0x000fe2000f8e18ff */
[----:B------:R-:W-:Y:S01]  /*69b0*/  VIADD R103, R104, UR45 ;  /* 0x0000002d68677c36 */ /* 0x000fe20008000000 */
[----:B------:R-:W-:Y:S01]  /*69c0*/  @P0 SEL R0, R2, R0, !P2 ;  /* 0x0000000002000207 */ /* 0x000fe20005000000 */
[----:B------:R-:W-:Y:S01]  /*69d0*/  IMAD.MOV.U32 R70, RZ, RZ, 0x1 ;  /* 0x00000001ff467424 */ /* 0x000fe200078e00ff */
[----:B------:R-:W-:Y:S01]  /*69e0*/  SHF.L.U32 R3, R93, 0x1f, RZ ;  /* 0x0000001f5d037819 */ /* 0x000fe200000006ff */
[----:B------:R-:W-:Y:S01]  /*69f0*/  IMAD.MOV.U32 R68, RZ, RZ, RZ ;  /* 0x000000ffff447224 */ /* 0x000fe200078e00ff */
[----:B------:R-:W-:Y:S02]  /*6a00*/  @P1 LOP3.LUT R0, R0, 0x1, RZ, 0xc0, !PT ;  /* 0x0000000100001812 */ /* 0x000fe400078ec0ff */
[----:B------:R-:W-:Y:S02]  /*6a10*/  CS2R R78, SRZ ;  /* 0x00000000004e7805 */ /* 0x000fe4000001ff00 */
[----:B------:R-:W-:Y:S02]  /*6a20*/  PLOP3.LUT P2, PT, PT, PT, UP1, 0x80, 0x8 ;  /* 0x000000000008781c */ /* 0x000fe40003f4f018 */
[----:B------:R-:W-:Y:S02]  /*6a30*/  CS2R R76, SRZ ;  /* 0x00000000004c7805 */ /* 0x000fe4000001ff00 */
[----:B------:R-:W-:Y:S02]  /*6a40*/  ISETP.NE.U32.OR P4, PT, R0, 0x1, !P1 ;  /* 0x000000010000780c */ /* 0x000fe40004f85470 */
[----:B------:R-:W-:Y:S02]  /*6a50*/  CS2R R74, SRZ ;  /* 0x00000000004a7805 */ /* 0x000fe4000001ff00 */
[----:B------:R-:W-:Y:S02]  /*6a60*/  LOP3.LUT P5, RZ, R97, 0x40, RZ, 0xc0, !PT ;  /* 0x0000004061ff7812 */ /* 0x000fe400078ac0ff */
[----:B------:R-:W-:Y:S02]  /*6a70*/  CS2R R72, SRZ ;  /* 0x0000000000487805 */ /* 0x000fe4000001ff00 */
[----:B------:R-:W-:Y:S02]  /*6a80*/  P2R R105, PR, RZ, 0x10 ;  /* 0x00000010ff697803 */ /* 0x000fe40000000000 */
[----:B------:R-:W-:Y:S02]  /*6a90*/  CS2R R66, SRZ ;  /* 0x0000000000427805 */ /* 0x000fe4000001ff00 */
[----:B------:R-:W-:Y:S02]  /*6aa0*/  SEL R69, R69, 0xfffffff0, !P5 ;  /* 0xfffffff045457807 */ /* 0x000fe40006800000 */
[----:B------:R-:W-:Y:S02]  /*6ab0*/  CS2R R64, SRZ ;  /* 0x0000000000407805 */ /* 0x000fe4000001ff00 */
[----:B------:R-:W-:Y:S02]  /*6ac0*/  CS2R R62, SRZ ;  /* 0x00000000003e7805 */ /* 0x000fe4000001ff00 */
[----:B------:R-:W-:Y:S01]  /*6ad0*/  CS2R R60, SRZ ;  /* 0x00000000003c7805 */ /* 0x000fe2000001ff00 */
[----:B------:R-:W-:Y:S01]  /*6ae0*/  IMAD.IADD R103, R103, 0x1, R69 ;  /* 0x0000000167677824 */ /* 0x000fe200078e0245 */
[----:B------:R-:W-:Y:S04]  /*6af0*/  @P4 SHF.L.U32 R0, RZ, 0x1f, RZ ;  /* 0x0000001fff004819 */ /* 0x000fe800000006ff */
[----:B------:R1:W3:Y:S01]  /*6b00*/  @P4 SYNCS.PHASECHK.TRANS64.TRYWAIT P1, [UR45+0x60], R0 ;  /* 0x00006000ff0045a7 */ /* 0x0002e2000802112d */
[----:B------:R4:W2:Y:S01]  /*6b10*/  SYNCS.PHASECHK.TRANS64.TRYWAIT P0, [R58+URZ+0xd0], R3 ;  /* 0x0000d0033a0075a7 */ /* 0x0008a200080011ff */
[----:B-1----:R-:W-:Y:S02]  /*6b20*/  SEL R0, RZ, 0xffffffff, P3 ;  /* 0xffffffffff007807 */ /* 0x002fe40001800000 */
[----:B------:R-:W-:Y:S04]  /*6b30*/  LOP3.LUT P3, R101, R86, 0xff, RZ, 0xc0, !PT ;  /* 0x000000ff56657812 */ /* 0x000fe8000786c0ff */
[----:B------:R-:W-:Y:S04]  /*6b40*/  @P2 SEL R0, R2, R0, !P3 ;  /* 0x0000000002002207 */ /* 0x000fe80005800000 */
[----:B------:R-:W-:Y:S04]  /*6b50*/  LOP3.LUT R0, R0, 0x1, RZ, 0xc0, !PT ;  /* 0x0000000100007812 */ /* 0x000fe800078ec0ff */
[----:B------:R-:W-:Y:S02]  /*6b60*/  ISETP.NE.U32.AND P2, PT, R0, 0x1, PT ;  /* 0x000000010000780c */ /* 0x000fe40003f45070 */
[----:B------:R-:W-:Y:S02]  /*6b70*/  SHF.R.U32.HI R0, RZ, 0x15, R59 ;  /* 0x00000015ff007819 */ /* 0x000fe4000001163b */
[----:B------:R-:W-:Y:S02]  /*6b80*/  P2R R71, PR, RZ, 0x4 ;  /* 0x00000004ff477803 */ /* 0x000fe40000000000 */
[----:B------:R-:W-:Y:S02]  /*6b90*/  LOP3.LUT R2, R0, 0x3, RZ, 0xc0, !PT ;  /* 0x0000000300027812 */ /* 0x000fe400078ec0ff */
[----:B---3--:R-:W-:Y:S01]  /*6ba0*/  @P4 SEL R70, RZ, 0x1, !P1 ;  /* 0x00000001ff464807 */ /* 0x008fe20004800000 */
[----:B--2-4-:R-:W-:Y:S06]  /*6bb0*/  @!P4 BRA `(.L_x_106) ;  /* 0x000000000058c947 */ /* 0x014fec0003800000 */
[----:B------:R-:W-:Y:S01]  /*6bc0*/  IMAD.MOV.U32 R79, RZ, RZ, RZ ;  /* 0x000000ffff4f7224 */ /* 0x000fe200078e00ff */
[----:B------:R-:W-:Y:S01]  /*6bd0*/  ISETP.NE.AND P1, PT, R70, RZ, PT ;  /* 0x000000ff4600720c */ /* 0x000fe20003f25270 */
[----:B------:R-:W-:Y:S01]  /*6be0*/  BSSY B0, `(.L_x_107) ;  /* 0x000000c000007945 */ /* 0x000fe20003800000 */
[----:B------:R-:W-:Y:S02]  /*6bf0*/  CS2R R62, SRZ ;  /* 0x00000000003e7805 */ /* 0x000fe4000001ff00 */
[----:B------:R-:W-:Y:S02]  /*6c00*/  CS2R R60, SRZ ;  /* 0x00000000003c7805 */ /* 0x000fe4000001ff00 */
[----:B------:R-:W-:Y:S02]  /*6c10*/  CS2R R66, SRZ ;  /* 0x0000000000427805 */ /* 0x000fe4000001ff00 */
[----:B------:R-:W-:Y:S02]  /*6c20*/  CS2R R64, SRZ ;  /* 0x0000000000407805 */ /* 0x000fe4000001ff00 */
[----:B------:R-:W-:Y:S02]  /*6c30*/  CS2R R74, SRZ ;  /* 0x00000000004a7805 */ /* 0x000fe4000001ff00 */
[----:B------:R-:W-:Y:S02]  /*6c40*/  CS2R R72, SRZ ;  /* 0x0000000000487805 */ /* 0x000fe4000001ff00 */
[----:B------:R-:W-:Y:S01]  /*6c50*/  CS2R R76, SRZ ;  /* 0x00000000004c7805 */ /* 0x000fe2000001ff00 */
[----:B------:R-:W-:Y:S06]  /*6c60*/  @P1 BRA `(.L_x_108) ;  /* 0x00000000000c1947 */ /* 0x000fec0003800000 */
[----:B------:R-:W-:Y:S04]  /*6c70*/  SHF.L.U32 R5, RZ, 0x1f, RZ ;  /* 0x0000001fff057819 */ /* 0x000fe800000006ff */
[----:B------:R-:W1:Y:S02]  /*6c80*/  SYNCS.PHASECHK.TRANS64.TRYWAIT P1, [UR45+0x60], R5 ;  /* 0x00006005ff0075a7 */ /* 0x000e64000802112d */
[----:B-1----:R-:W-:Y:S05]  /*6c90*/  @!P1 BRA `(.L_x_109) ;  /* 0x0000008000e49947 */ /* 0x002fea0003800000 */
.L_x_108:
[----:B------:R-:W-:Y:S05]  /*6ca0*/  BSYNC B0 ;  /* 0x0000000000007941 */ /* 0x000fea0003800000 */
.L_x_107:
[----:B------:R-:W-:Y:S01]  /*6cb0*/  ISETP.NE.AND P1, PT, R71, RZ, PT ;  /* 0x000000ff4700720c */ /* 0x000fe20003f25270 */
[----:B------:R-:W-:Y:S11]  /*6cc0*/  HFMA2 R68, -RZ, RZ, 0, 5.9604644775390625e-08 ;  /* 0x00000001ff447431 */ /* 0x000ff600000001ff */
[----:B------:R-:W-:Y:S01]  /*6cd0*/  @!UPT UIADD3 URZ, UPT, UPT, URZ, URZ, URZ ;  /* 0x000000fffffff290 */ /* 0x000fe2000fffe0ff */
[----:B------:R2:W3:Y:S04]  /*6ce0*/  @P1 LDS.128 R60, [R104+UR45+0x200] ;  /* 0x0002002d683c1984 */ /* 0x0004e80008000c00 */
[----:B------:R2:W4:Y:S04]  /*6cf0*/  @P1 LDS.128 R64, [R103+0x200] ;  /* 0x0002000067401984 */ /* 0x0005280000000c00 */
[----:B------:R2:W1:Y:S04]  /*6d00*/  @P1 LDS.128 R72, [R104+UR45+0xa00] ;  /* 0x000a002d68481984 */ /* 0x0004680008000c00 */
[----:B------:R2:W1:Y:S02]  /*6d10*/  @P1 LDS.128 R76, [R103+0xa00] ;  /* 0x000a0000674c1984 */ /* 0x0004640000000c00 */
.L_x_106:
[----:B------:R-:W-:Y:S05]  /*6d20*/  BSYNC B1 ;  /* 0x0000000000017941 */ /* 0x000fea0003800000 */
.L_x_105:
[----:B------:R-:W-:Y:S02]  /*6d30*/  ISETP.NE.AND P1, PT, R98, R2, PT ;  /* 0x000000026200720c */ /* 0x000fe40003f25270 */
[----:B------:R-:W-:Y:S01]  /*6d40*/  MOV R39, RZ ;  /* 0x000000ff00277202 */ /* 0x000fe20000000f00 */
[----:B------:R-:W-:Y:S10]  /*6d50*/  @P0 BRA `(.L_x_110) ;  /* 0x0000000000080947 */ /* 0x000ff40003800000 */
[----:B------:R-:W5:Y:S02]  /*6d60*/  SYNCS.PHASECHK.TRANS64.TRYWAIT P0, [R58+URZ+0xd0], R3 ;  /* 0x0000d0033a0075a7 */ /* 0x000f6400080011ff */
[----:B-----5:R-:W-:Y:S05]  /*6d70*/  @!P0 BRA `(.L_x_111) ;  /* 0x0000008000c48947 */ /* 0x020fea0003800000 */
.L_x_110:
[----:B------:R-:W-:Y:S01]  /*6d80*/  IMAD.MOV.U32 R38, RZ, RZ, RZ ;  /* 0x000000ffff267224 */ /* 0x000fe200078e00ff */
[----:B------:R-:W-:Y:S02]  /*6d90*/  CS2R R36, SRZ ;  /* 0x0000000000247805 */ /* 0x000fe4000001ff00 */
        /* <DEDUP_REMOVED lines=13> */
[----:B-1----:R-:W-:Y:S01]  /*6e70*/  CS2R R4, SRZ ;  /* 0x0000000000047805 */ /* 0x002fe2000001ff00 */
[----:B------:R-:W-:Y:S06]  /*6e80*/  @P1 BRA `(.L_x_112) ;  /* 0x0000000000bc1947 */ /* 0x000fec0003800000 */
[----:B------:R-:W-:Y:S11]  /*6e90*/  LOP3.LUT P0, RZ, R0, 0x3, R99, 0x48, !PT ;  /* 0x0000000300ff7812 */ /* 0x000ff60007804863 */
[----:B------:R-:W-:Y:S02]  /*6ea0*/  @!UPT UIADD3 URZ, UPT, UPT, URZ, URZ, URZ ;  /* 0x000000fffffff290 */ /* 0x000fe4000fffe0ff */
[----:B------:R-:W-:Y:S05]  /*6eb0*/  @!P0 BRA `(.L_x_113) ;  /* 0x0000000000408947 */ /* 0x000fea0003800000 */
[----:B------:R-:W1:Y:S01]  /*6ec0*/  LDCU.64 UR8, c[0x4][0x70] ;  /* 0x01000e00ff0877ac */ /* 0x000e620008000a00 */
[----:B------:R-:W-:Y:S01]  /*6ed0*/  MOV R15, 0x0 ;  /* 0x00000000000f7802 */ /* 0x000fe20000000f00 */
[----:B------:R-:W-:Y:S02]  /*6ee0*/  HFMA2 R12, -RZ, RZ, 0, 5.9604644775390625e-08 ;  /* 0x00000001ff0c7431 */ /* 0x000fe400000001ff */
[----:B------:R-:W-:Y:S02]  /*6ef0*/  IMAD.MOV.U32 R8, RZ, RZ, 0x192 ;  /* 0x00000192ff087424 */ /* 0x000fe400078e00ff */
[----:B------:R-:W-:Y:S01]  /*6f00*/  IMAD.MOV.U32 R13, RZ, RZ, RZ ;  /* 0x000000ffff0d7224 */ /* 0x000fe200078e00ff */
[----:B------:R-:W5:Y:S01]  /*6f10*/  LDCU.64 UR6, c[0x4][0x78] ;  /* 0x01000f00ff0677ac */ /* 0x000f620008000a00 */
[----:B------:R-:W2:Y:S01]  /*6f20*/  LDC.64 R14, c[0x4][R15] ;  /* 0x010000000f0e7b82 */ /* 0x000ea20000000a00 */
[----:B------:R-:W3:Y:S01]  /*6f30*/  LDCU.64 UR4, c[0x4][0x10] ;  /* 0x01000200ff0477ac */ /* 0x000ee20008000a00 */
[----:B-1----:R-:W-:Y:S01]  /*6f40*/  MOV R5, UR9 ;  /* 0x0000000900057c02 */ /* 0x002fe20008000f00 */
[----:B------:R-:W-:Y:S01]  /*6f50*/  IMAD.U32 R4, RZ, RZ, UR8 ;  /* 0x00000008ff047e24 */ /* 0x000fe2000f8e00ff */
[----:B-----5:R-:W-:Y:S01]  /*6f60*/  MOV R7, UR7 ;  /* 0x0000000700077c02 */ /* 0x020fe20008000f00 */
[----:B------:R-:W-:Y:S01]  /*6f70*/  IMAD.U32 R6, RZ, RZ, UR6 ;  /* 0x00000006ff067e24 */ /* 0x000fe2000f8e00ff */
[----:B---3--:R-:W-:Y:S01]  /*6f80*/  MOV R11, UR5 ;  /* 0x00000005000b7c02 */ /* 0x008fe20008000f00 */
[----:B------:R-:W-:Y:S02]  /*6f90*/  IMAD.U32 R10, RZ, RZ, UR4 ;  /* 0x00000004ff0a7e24 */ /* 0x000fe4000f8e00ff */
[----:B------:R-:W-:Y:S07]  /*6fa0*/  LEPC R20, `(.L_x_113) ;  /* 0x000000001014794e */ /* 0x000fee0000000000 */
[----:B--2-4-:R-:W-:Y:S05]  /*6fb0*/  CALL.ABS.NOINC R14 ;  /* 0x000000000e007343 */ /* 0x014fea0003c00000 */
.L_x_113:
[----:B------:R-:W-:Y:S05]  /*6fc0*/  WARPSYNC.ALL ;  /* 0x0000000000007948 */ /* 0x000fea0003800000 */
[C---:B------:R-:W-:Y:S01]  /*6fd0*/  R2UR UR4, R59.reuse ;  /* 0x000000003b0472ca */ /* 0x040fe200000e0000 */
[----:B------:R-:W-:Y:S05]  /*6fe0*/  VIADD R0, R59, 0x40 ;  /* 0x000000403b007836 */ /* 0x000fea0000000000 */
[----:B------:R-:W-:Y:S04]  /*6ff0*/  SHF.R.U32.HI R0, RZ, 0x15, R0 ;  /* 0x00000015ff007819 */ /* 0x000fe80000011600 */
[----:B------:R-:W-:Y:S03]  /*7000*/  LOP3.LUT P0, RZ, R0, 0x3, R99, 0x48, !PT ;  /* 0x0000000300ff7812 */ /* 0x000fe60007804863 */
[----:B------:R-:W1:Y:S10]  /*7010*/  LDTM.x16 R24, tmem[UR4] ;  /* 0x00000004001879ee */ /* 0x000e740008240000 */
[----:B-1----:R-:W-:Y:S05]  /*7020*/  @!P0 BRA `(.L_x_114) ;  /* 0x0000000000408947 */ /* 0x002fea0003800000 */
        /* <DEDUP_REMOVED lines=16> */
.L_x_114:
[----:B------:R-:W-:Y:S05]  /*7130*/  WARPSYNC.ALL ;  /* 0x0000000000007948 */ /* 0x000fea0003800000 */
[----:B------:R-:W-:Y:S11]  /*7140*/  R2UR UR4, R59 ;  /* 0x000000003b0472ca */ /* 0x000ff600000e0000 */
[----:B------:R-:W-:Y:S02]  /*7150*/  @!UPT UIADD3 URZ, UPT, UPT, URZ, URZ, URZ ;  /* 0x000000fffffff290 */ /* 0x000fe4000fffe0ff */
[----:B------:R-:W1:Y:S02]  /*7160*/  LDTM.x16 R4, tmem[UR4+0x40] ;  /* 0x00004004000479ee */ /* 0x000e640008240000 */
[----:B-1----:R-:W-:Y:S01]  /*7170*/  NOP ;  /* 0x0000000000007918 */ /* 0x002fe20000000000 */
.L_x_112:
[----:B---3--:R-:W-:Y:S01]  /*7180*/  SHF.L.U32 R20, R60, 0x10, RZ ;  /* 0x000000103c147819 */ /* 0x008fe200000006ff */
[----:B------:R-:W-:Y:S01]  /*7190*/  FMUL R0, R52, R24 ;  /* 0x0000001834007220 */ /* 0x000fe20000400000 */
[----:B------:R-:W-:Y:S01]  /*71a0*/  ISETP.NE.AND P0, PT, R98, R2, PT ;  /* 0x000000026200720c */ /* 0x000fe20003f05270 */
[----:B------:R-:W-:Y:S01]  /*71b0*/  FMUL R2, R52, R25 ;  /* 0x0000001934027220 */ /* 0x000fe20000400000 */
[----:B------:R-:W-:Y:S01]  /*71c0*/  LOP3.LUT R21, R60, 0xffff0000, RZ, 0xc0, !PT ;  /* 0xffff00003c157812 */ /* 0x000fe200078ec0ff */
[----:B------:R-:W-:Y:S01]  /*71d0*/  FFMA R0, R53, R20, R0 ;  /* 0x0000001435007223 */ /* 0x000fe20000000000 */
[C---:B------:R-:W-:Y:S01]  /*71e0*/  SHF.L.U32 R22, R61.reuse, 0x10, RZ ;  /* 0x000000103d167819 */ /* 0x040fe200000006ff */
[----:B------:R-:W-:Y:S01]  /*71f0*/  FMUL R3, R52, R26 ;  /* 0x0000001a34037220 */ /* 0x000fe20000400000 */
[----:B------:R-:W-:Y:S01]  /*7200*/  LOP3.LUT R23, R61, 0xffff0000, RZ, 0xc0, !PT ;  /* 0xffff00003d177812 */ /* 0x000fe200078ec0ff */
[C---:B------:R-:W-:Y:S01]  /*7210*/  FFMA R2, R53.reuse, R21, R2 ;  /* 0x0000001535027223 */ /* 0x040fe20000000002 */
[----:B------:R-:W-:Y:S01]  /*7220*/  SHF.L.U32 R40, R62, 0x10, RZ ;  /* 0x000000103e287819 */ /* 0x000fe200000006ff */
[----:B------:R-:W-:Y:S01]  /*7230*/  FMUL R20, R52, R27 ;  /* 0x0000001b34147220 */ /* 0x000fe20000400000 */
[----:B------:R-:W-:Y:S01]  /*7240*/  LOP3.LUT R41, R62, 0xffff0000, RZ, 0xc0, !PT ;  /* 0xffff00003e297812 */ /* 0x000fe200078ec0ff */
[----:B------:R-:W-:Y:S01]  /*7250*/  FFMA R3, R53, R22, R3 ;  /* 0x0000001635037223 */ /* 0x000fe20000000003 */
[----:B------:R-:W-:Y:S01]  /*7260*/  F2FP.BF16.F32.PACK_AB R108, R2, R0 ;  /* 0x00000000026c723e */ /* 0x000fe200000010ff */
[C---:B------:R-:W-:Y:S01]  /*7270*/  FMUL R21, R52.reuse, R28 ;  /* 0x0000001c34157220 */ /* 0x040fe20000400000 */
[----:B------:R-:W-:Y:S01]  /*7280*/  LOP3.LUT R42, R77, 0xffff0000, RZ, 0xc0, !PT ;  /* 0xffff00004d2a7812 */ /* 0x000fe200078ec0ff */
[----:B------:R-:W-:Y:S01]  /*7290*/  FMUL R22, R52, R29 ;  /* 0x0000001d34167220 */ /* 0x000fe20000400000 */
[----:B------:R-:W-:Y:S01]  /*72a0*/  SHF.L.U32 R54, R78, 0x10, RZ ;  /* 0x000000104e367819 */ /* 0x000fe200000006ff */
[----:B------:R-:W-:Y:S01]  /*72b0*/  FFMA R20, R53, R23, R20 ;  /* 0x0000001735147223 */ /* 0x000fe20000000014 */
[----:B------:R-:W-:Y:S01]  /*72c0*/  SHF.L.U32 R23, R63, 0x10, RZ ;  /* 0x000000103f177819 */ /* 0x000fe200000006ff */
[----:B------:R-:W-:Y:S01]  /*72d0*/  FFMA R21, R53, R40, R21 ;  /* 0x0000002835157223 */ /* 0x000fe20000000015 */
[----:B------:R-:W-:Y:S01]  /*72e0*/  LOP3.LUT R40, R63, 0xffff0000, RZ, 0xc0, !PT ;  /* 0xffff00003f287812 */ /* 0x000fe200078ec0ff */
[C---:B------:R-:W-:Y:S01]  /*72f0*/  FFMA R22, R53.reuse, R41, R22 ;  /* 0x0000002935167223 */ /* 0x040fe20000000016 */
[----:B------:R-:W-:Y:S01]  /*7300*/  F2FP.BF16.F32.PACK_AB R109, R20, R3 ;  /* 0x00000003146d723e */ /* 0x000fe200000010ff */
[----:B------:R-:W-:Y:S01]  /*7310*/  FMUL R0, R52, R30 ;  /* 0x0000001e34007220 */ /* 0x000fe20000400000 */
[----:B----4-:R-:W-:Y:S01]  /*7320*/  LOP3.LUT R41, R66, 0xffff0000, RZ, 0xc0, !PT ;  /* 0xffff000042297812 */ /* 0x010fe200078ec0ff */
[----:B------:R-:W-:Y:S01]  /*7330*/  FMUL R2, R52, R31 ;  /* 0x0000001f34027220 */ /* 0x000fe20000400000 */
[----:B------:R-:W-:Y:S01]  /*7340*/  F2FP.BF16.F32.PACK_AB R110, R22, R21 ;  /* 0x00000015166e723e */ /* 0x000fe200000010ff */
[C---:B------:R-:W-:Y:S01]  /*7350*/  FFMA R0, R53.reuse, R23, R0 ;  /* 0x0000001735007223 */ /* 0x040fe20000000000 */
[C---:B------:R-:W-:Y:S01]  /*7360*/  SHF.L.U32 R22, R64.reuse, 0x10, RZ ;  /* 0x0000001040167819 */ /* 0x040fe200000006ff */
[----:B------:R-:W-:Y:S01]  /*7370*/  FFMA R2, R53, R40, R2 ;  /* 0x0000002835027223 */ /* 0x000fe20000000002 */
[----:B------:R-:W-:Y:S01]  /*7380*/  LOP3.LUT R23, R64, 0xffff0000, RZ, 0xc0, !PT ;  /* 0xffff000040177812 */ /* 0x000fe200078ec0ff */
[C---:B------:R-:W-:Y:S01]  /*7390*/  FMUL R3, R52.reuse, R32 ;  /* 0x0000002034037220 */ /* 0x040fe20000400000 */
[----:B------:R-:W-:Y:S01]  /*73a0*/  SHF.L.U32 R40, R65, 0x10, RZ ;  /* 0x0000001041287819 */ /* 0x000fe200000006ff */
[----:B------:R-:W-:Y:S01]  /*73b0*/  FMUL R20, R52, R33 ;  /* 0x0000002134147220 */ /* 0x000fe20000400000 */
[----:B------:R-:W-:Y:S01]  /*73c0*/  F2FP.BF16.F32.PACK_AB R111, R2, R0 ;  /* 0x00000000026f723e */ /* 0x000fe200000010ff */
[----:B------:R-:W-:Y:S01]  /*73d0*/  FMUL R21, R52, R34 ;  /* 0x0000002234157220 */ /* 0x000fe20000400000 */
[----:B------:R-:W-:Y:S01]  /*73e0*/  LOP3.LUT R55, R78, 0xffff0000, RZ, 0xc0, !PT ;  /* 0xffff00004e377812 */ /* 0x000fe200078ec0ff */
[----:B------:R-:W-:Y:S01]  /*73f0*/  FFMA R3, R53, R22, R3 ;  /* 0x0000001635037223 */ /* 0x000fe20000000003 */
[----:B------:R-:W-:Y:S01]  /*7400*/  SHF.L.U32 R56, R79, 0x10, RZ ;  /* 0x000000104f387819 */ /* 0x000fe200000006ff */
[----:B------:R-:W-:Y:S01]  /*7410*/  FFMA R20, R53, R23, R20 ;  /* 0x0000001735147223 */ /* 0x000fe20000000014 */
[----:B------:R-:W-:Y:S01]  /*7420*/  LOP3.LUT R23, R65, 0xffff0000, RZ, 0xc0, !PT ;  /* 0xffff000041177812 */ /* 0x000fe200078ec0ff */
[----:B------:R-:W-:Y:S01]  /*7430*/  FFMA R21, R53, R40, R21 ;  /* 0x0000002835157223 */ /* 0x000fe20000000015 */
[----:B------:R-:W-:Y:S01]  /*7440*/  SHF.L.U32 R40, R66, 0x10, RZ ;  /* 0x0000001042287819 */ /* 0x000fe200000006ff */
[----:B------:R-:W-:Y:S01]  /*7450*/  FMUL R0, R52, R35 ;  /* 0x0000002334007220 */ /* 0x000fe20000400000 */
[----:B------:R-:W-:Y:S01]  /*7460*/  F2FP.BF16.F32.PACK_AB R112, R20, R3 ;  /* 0x000000031470723e */ /* 0x000fe200000010ff */
[C---:B------:R-:W-:Y:S01]  /*7470*/  FMUL R2, R52.reuse, R36 ;  /* 0x0000002434027220 */ /* 0x040fe20000400000 */
[----:B------:R-:W-:Y:S01]  /*7480*/  LOP3.LUT R57, R79, 0xffff0000, RZ, 0xc0, !PT ;  /* 0xffff00004f397812 */ /* 0x000fe200078ec0ff */
[----:B------:R-:W-:Y:S01]  /*7490*/  FMUL R22, R52, R37 ;  /* 0x0000002534167220 */ /* 0x000fe20000400000 */
[----:B------:R-:W-:Y:S01]  /*74a0*/  ISETP.NE.AND P1, PT, R98, RZ, PT ;  /* 0x000000ff6200720c */ /* 0x000fe20003f25270 */
[----:B------:R-:W-:Y:S01]  /*74b0*/  FFMA R0, R53, R23, R0 ;  /* 0x0000001735007223 */ /* 0x000fe20000000000 */
[----:B------:R-:W-:Y:S01]  /*74c0*/  SHF.L.U32 R23, R67, 0x10, RZ ;  /* 0x0000001043177819 */ /* 0x000fe200000006ff */
[----:B------:R-:W-:Y:S01]  /*74d0*/  FFMA R2, R53, R40, R2 ;  /* 0x0000002835027223 */ /* 0x000fe20000000002 */
[----:B------:R-:W-:Y:S01]  /*74e0*/  LOP3.LUT R40, R67, 0xffff0000, RZ, 0xc0, !PT ;  /* 0xffff000043287812 */ /* 0x000fe200078ec0ff */
[----:B------:R1:W-:Y:S01]  /*74f0*/  @!P0 STS.128 [R104+UR45+0x200], R108 ;  /* 0x0002006c68008988 */ /* 0x0003e20008000c2d */
[----:B------:R-:W-:Y:S01]  /*7500*/  F2FP.BF16.F32.PACK_AB R113, R0, R21 ;  /* 0x000000150071723e */ /* 0x000fe200000010ff */
[C---:B------:R-:W-:Y:S01]  /*7510*/  FFMA R22, R53.reuse, R41, R22 ;  /* 0x0000002935167223 */ /* 0x040fe20000000016 */
[----:B------:R-:W-:Y:S01]  /*7520*/  LOP3.LUT R41, R74, 0xffff0000, RZ, 0xc0, !PT ;  /* 0xffff00004a297812 */ /* 0x000fe200078ec0ff */
[C---:B------:R-:W-:Y:S01]  /*7530*/  FMUL R3, R52.reuse, R38 ;  /* 0x0000002634037220 */ /* 0x040fe20000400000 */
[C---:B------:R-:W-:Y:S01]  /*7540*/  FMUL R20, R52.reuse, R39 ;  /* 0x0000002734147220 */ /* 0x040fe20000400000 */
        /* <DEDUP_REMOVED lines=9> */
[C---:B------:R-:W-:Y:S01]  /*75e0*/  FFMA R0, R53.reuse, R22, R0 ;  /* 0x0000001635007223 */ /* 0x040fe20000000000 */
[C---:B------:R-:W-:Y:S01]  /*75f0*/  FFMA R2, R53.reuse, R23, R2 ;  /* 0x0000001735027223 */ /* 0x040fe20000000002 */
[----:B------:R-:W-:Y:S01]  /*7600*/  F2FP.BF16.F32.PACK_AB R115, R20, R3 ;  /* 0x000000031473723e */ /* 0x000fe200000010ff */
[----:B------:R-:W-:Y:S01]  /*7610*/  FFMA R21, R53, R40, R21 ;  /* 0x0000002835157223 */ /* 0x000fe20000000015 */
[----:B------:R-:W-:Y:S01]  /*7620*/  LOP3.LUT R23, R73, 0xffff0000, RZ, 0xc0, !PT ;  /* 0xffff000049177812 */ /* 0x000fe200078ec0ff */
[----:B------:R-:W-:Y:S01]  /*7630*/  FMUL R3, R52, R7 ;  /* 0x0000000734037220 */ /* 0x000fe20000400000 */
[----:B------:R-:W-:Y:S01]  /*7640*/  SHF.L.U32 R40, R74, 0x10, RZ ;  /* 0x000000104a287819 */ /* 0x000fe200000006ff */
[----:B------:R1:W-:Y:S01]  /*7650*/  @!P0 STS.128 [R103+0x200], R112 ;  /* 0x0002007067008388 */ /* 0x0003e20000000c00 */
[C---:B------:R-:W-:Y:S01]  /*7660*/  FMUL R20, R52.reuse, R8 ;  /* 0x0000000834147220 */ /* 0x040fe20000400000 */
[----:B------:R-:W-:Y:S01]  /*7670*/  FMUL R22, R52, R9 ;  /* 0x0000000934167220 */ /* 0x000fe20000400000 */
[C---:B------:R-:W-:Y:S01]  /*7680*/  FFMA R3, R53.reuse, R23, R3 ;  /* 0x0000001735037223 */ /* 0x040fe20000000003 */
[----:B------:R-:W-:Y:S01]  /*7690*/  F2FP.BF16.F32.PACK_AB R116, R2, R0 ;  /* 0x000000000274723e */ /* 0x000fe200000010ff */
[----:B------:R-:W-:Y:S01]  /*76a0*/  FFMA R20, R53, R40, R20 ;  /* 0x0000002835147223 */ /* 0x000fe20000000014 */
[C---:B------:R-:W-:Y:S01]  /*76b0*/  SHF.L.U32 R23, R75.reuse, 0x10, RZ ;  /* 0x000000104b177819 */ /* 0x040fe200000006ff */
[C---:B------:R-:W-:Y:S01]  /*76c0*/  FMUL R0, R52.reuse, R10 ;  /* 0x0000000a34007220 */ /* 0x040fe20000400000 */
[----:B------:R-:W-:Y:S01]  /*76d0*/  LOP3.LUT R40, R75, 0xffff0000, RZ, 0xc0, !PT ;  /* 0xffff00004b287812 */ /* 0x000fe200078ec0ff */
[C---:B------:R-:W-:Y:S01]  /*76e0*/  FFMA R22, R53.reuse, R41, R22 ;  /* 0x0000002935167223 */ /* 0x040fe20000000016 */
[C---:B------:R-:W-:Y:S01]  /*76f0*/  FMUL R2, R52.reuse, R11 ;  /* 0x0000000b34027220 */ /* 0x040fe20000400000 */
[----:B------:R-:W-:Y:S01]  /*7700*/  FFMA R0, R53, R23, R0 ;  /* 0x0000001735007223 */ /* 0x000fe20000000000 */
[----:B------:R-:W-:Y:S01]  /*7710*/  F2FP.BF16.F32.PACK_AB R117, R3, R21 ;  /* 0x000000150375723e */ /* 0x000fe200000010ff */
[----:B------:R-:W-:Y:S01]  /*7720*/  FMUL R3, R52, R12 ;  /* 0x0000000c34037220 */ /* 0x000fe20000400000 */
[----:B------:R-:W-:Y:S01]  /*7730*/  FFMA R2, R53, R40, R2 ;  /* 0x0000002835027223 */ /* 0x000fe20000000002 */
[----:B------:R-:W-:Y:S01]  /*7740*/  SHF.L.U32 R23, R76, 0x10, RZ ;  /* 0x000000104c177819 */ /* 0x000fe200000006ff */
[----:B------:R-:W-:Y:S01]  /*7750*/  FMUL R21, R52, R14 ;  /* 0x0000000e34157220 */ /* 0x000fe20000400000 */
[----:B------:R-:W-:Y:S01]  /*7760*/  F2FP.BF16.F32.PACK_AB R118, R22, R20 ;  /* 0x000000141676723e */ /* 0x000fe200000010ff */
[----:B------:R-:W-:Y:S01]  /*7770*/  FMUL R20, R52, R13 ;  /* 0x0000000d34147220 */ /* 0x000fe20000400000 */
[----:B------:R-:W-:Y:S01]  /*7780*/  LOP3.LUT R40, R76, 0xffff0000, RZ, 0xc0, !PT ;  /* 0xffff00004c287812 */ /* 0x000fe200078ec0ff */
[C---:B------:R-:W-:Y:S01]  /*7790*/  FMUL R22, R52.reuse, R15 ;  /* 0x0000000f34167220 */ /* 0x040fe20000400000 */
[----:B------:R-:W-:Y:S01]  /*77a0*/  SHF.L.U32 R41, R77, 0x10, RZ ;  /* 0x000000104d297819 */ /* 0x000fe200000006ff */
[C---:B------:R-:W-:Y:S01]  /*77b0*/  FFMA R3, R53.reuse, R23, R3 ;  /* 0x0000001735037223 */ /* 0x040fe20000000003 */
[C---:B------:R-:W-:Y:S01]  /*77c0*/  FMUL R23, R52.reuse, R16 ;  /* 0x0000001034177220 */ /* 0x040fe20000400000 */
[C---:B------:R-:W-:Y:S01]  /*77d0*/  FFMA R20, R53.reuse, R40, R20 ;  /* 0x0000002835147223 */ /* 0x040fe20000000014 */
[C---:B------:R-:W-:Y:S01]  /*77e0*/  FMUL R40, R52.reuse, R17 ;  /* 0x0000001134287220 */ /* 0x040fe20000400000 */
[C---:B------:R-:W-:Y:S01]  /*77f0*/  FFMA R21, R53.reuse, R41, R21 ;  /* 0x0000002935157223 */ /* 0x040fe20000000015 */
[C---:B------:R-:W-:Y:S01]  /*7800*/  FFMA R22, R53.reuse, R42, R22 ;  /* 0x0000002a35167223 */ /* 0x040fe20000000016 */
[C---:B------:R-:W-:Y:S01]  /*7810*/  FMUL R41, R52.reuse, R18 ;  /* 0x0000001234297220 */ /* 0x040fe20000400000 */
[----:B------:R-:W-:Y:S01]  /*7820*/  FMUL R42, R52, R19 ;  /* 0x00000013342a7220 */ /* 0x000fe20000400000 */
[----:B------:R-:W-:Y:S01]  /*7830*/  F2FP.BF16.F32.PACK_AB R119, R2, R0 ;  /* 0x000000000277723e */ /* 0x000fe200000010ff */
[C---:B------:R-:W-:Y:S01]  /*7840*/  FFMA R23, R53.reuse, R54, R23 ;  /* 0x0000003635177223 */ /* 0x040fe20000000017 */
[C---:B------:R-:W-:Y:S01]  /*7850*/  FFMA R40, R53.reuse, R55, R40 ;  /* 0x0000003735287223 */ /* 0x040fe20000000028 */
[C---:B------:R-:W-:Y:S01]  /*7860*/  FFMA R41, R53.reuse, R56, R41 ;  /* 0x0000003835297223 */ /* 0x040fe20000000029 */
[----:B------:R-:W-:Y:S01]  /*7870*/  FFMA R42, R53, R57, R42 ;  /* 0x00000039352a7223 */ /* 0x000fe2000000002a */
[----:B------:R1:W-:Y:S01]  /*7880*/  @!P0 STS.128 [R104+UR45+0xa00], R116 ;  /* 0x000a007468008988 */ /* 0x0003e20008000c2d */
[----:B------:R-:W-:Y:S02]  /*7890*/  F2FP.BF16.F32.PACK_AB R21, R22, R21 ;  /* 0x000000151615723e */ /* 0x000fe400000010ff */
[----:B------:R-:W-:Y:S02]  /*78a0*/  F2FP.BF16.F32.PACK_AB R22, R40, R23 ;  /* 0x000000172816723e */ /* 0x000fe400000010ff */
[----:B------:R-:W-:Y:S02]  /*78b0*/  F2FP.BF16.F32.PACK_AB R20, R20, R3 ;  /* 0x000000031414723e */ /* 0x000fe400000010ff */
[----:B------:R-:W-:Y:S05]  /*78c0*/  F2FP.BF16.F32.PACK_AB R23, R42, R41 ;  /* 0x000000292a17723e */ /* 0x000fea00000010ff */
[----:B------:R1:W-:Y:S01]  /*78d0*/  @!P0 STS.128 [R103+0xa00], R20 ;  /* 0x000a001467008388 */ /* 0x0003e20000000c00 */
[----:B------:R-:W-:Y:S01]  /*78e0*/  @!PT LDS RZ, [RZ] ;  /* 0x00000000fffff984 */ /* 0x000fe20000000800 */
[----:B------:R-:W-:Y:S01]  /*78f0*/  @!PT LDS RZ, [RZ] ;  /* 0x00000000fffff984 */ /* 0x000fe20000000800 */
[----:B------:R-:W-:Y:S01]  /*7900*/  @!PT LDS RZ, [RZ] ;  /* 0x00000000fffff984 */ /* 0x000fe20000000800 */
[----:B------:R-:W-:Y:S01]  /*7910*/  @!PT LDS RZ, [RZ] ;  /* 0x00000000fffff984 */ /* 0x000fe20000000800 */
[----:B------:R3:W-:Y:S07]  /*7920*/  MEMBAR.ALL.CTA ;  /* 0x0000000000007992 */ /* 0x0007ee0000008000 */
[----:B---3--:R-:W3:Y:S01]  /*7930*/  FENCE.VIEW.ASYNC.S ;  /* 0x00000000000073c6 */ /* 0x008ee20000000000 */
[----:B------:R-:W-:Y:S05]  /*7940*/  WARPSYNC.ALL ;  /* 0x0000000000007948 */ /* 0x000fea0003800000 */
[----:B------:R-:W-:Y:S01]  /*7950*/  BSSY.RECONVERGENT B0, `(.L_x_115) ;  /* 0x0000011000007945 */ /* 0x000fe20003800200 */
[----:B---3--:R-:W-:Y:S06]  /*7960*/  BAR.SYNC.DEFER_BLOCKING 0x1, 0x80 ;  /* 0x0042000000007b1d */ /* 0x008fec0000010000 */
[----:B------:R-:W-:Y:S05]  /*7970*/  @P1 BRA `(.L_x_116) ;  /* 0x0000000000381947 */ /* 0x000fea0003800000 */
[----:B------:R-:W-:Y:S02]  /*7980*/  UIADD3 UR4, UPT, UPT, UR45, 0x200, URZ ;  /* 0x000002002d047890 */ /* 0x000fe4000fffe0ff */
[----:B------:R-:W-:Y:S01]  /*7990*/  UIADD3 UR8, UP0, UPT, UR58, 0xa80, URZ ;  /* 0x00000a803a087890 */ /* 0x000fe2000ff1e0ff */
[----:B------:R-:W-:Y:S01]  /*79a0*/  UMOV UR43, UR44 ;  /* 0x0000002c002b7c82 */ /* 0x000fe20008000000 */
[----:B------:R-:W-:Y:S02]  /*79b0*/  UIADD3 UR5, UPT, UPT, UR41, 0x40, URZ ;  /* 0x0000004029057890 */ /* 0x000fe4000fffe0ff */
[----:B------:R-:W-:Y:S01]  /*79c0*/  MOV R88, UR4 ;  /* 0x0000000400587c02 */ /* 0x000fe20008000f00 */
[----:B------:R-:W-:Y:S02]  /*79d0*/  UIADD3.X UR9, UPT, UPT, URZ, UR59, URZ, UP0, !UPT ;  /* 0x0000003bff097290 */ /* 0x000fe400087fe4ff */
[----:B------:R-:W-:Y:S01]  /*79e0*/  UIADD3 UR4, UPT, UPT, UR45, 0xa00, URZ ;  /* 0x00000a002d047890 */ /* 0x000fe2000fffe0ff */
[----:B------:R-:W-:Y:S01]  /*79f0*/  R2UR UR40, R88 ;  /* 0x00000000582872ca */ /* 0x000fe200000e0000 */
[----:B------:R-:W-:Y:S01]  /*7a00*/  UMOV UR6, UR42 ;  /* 0x0000002a00067c82 */ /* 0x000fe20008000000 */
[----:B------:R-:W-:Y:S11]  /*7a10*/  UMOV UR7, UR44 ;  /* 0x0000002c00077c82 */ /* 0x000ff60008000000 */
[----:B------:R3:W-:Y:S01]  /*7a20*/  UTMASTG.3D [UR40], [UR8] ;  /* 0x00000028080073b5 */ /* 0x0007e20008010000 */
[----:B------:R3:W-:Y:S01]  /*7a30*/  UTMASTG.3D [UR4], [UR8] ;  /* 0x00000004080073b5 */ /* 0x0007e20008010000 */
[----:B------:R0:W-:Y:S01]  /*7a40*/  UTMACMDFLUSH ;  /* 0x00000000000079b7 */ /* 0x0001e20000000000 */
[----:B---3--:R-:W-:Y:S04]  /*7a50*/  DEPBAR.LE SB0, 0x1 ;  /* 0x000080400000791a */ /* 0x008fe80000000000 */
.L_x_116:
[----:B------:R-:W-:Y:S05]  /*7a60*/  BSYNC.RECONVERGENT B0 ;  /* 0x0000000000007941 */ /* 0x000fea0003800200 */
.L_x_115:
[----:B------:R-:W-:Y:S01]  /*7a70*/  BAR.SYNC.DEFER_BLOCKING 0x1, 0x80 ;  /* 0x0042000000007b1d */ /* 0x000fe20000010000 */
[----:B------:R-:W-:Y:S01]  /*7a80*/  ISETP.NE.AND P1, PT, R105, RZ, PT ;  /* 0x000000ff6900720c */ /* 0x000fe20003f25270 */
[----:B------:R-:W-:Y:S01]  /*7a90*/  UISETP.NE.AND UP0, UPT, UR56, URZ, UPT ;  /* 0x000000ff3800728c */ /* 0x000fe2000bf05270 */
[----:B------:R-:W-:Y:S11]  /*7aa0*/  LEA R2, R68, UR45, 0x3 ;  /* 0x0000002d44027c11 */ /* 0x000ff6000f8e18ff */
[----:B------:R-:W-:Y:S01]  /*7ab0*/  @P1 SHF.L.U32 R3, RZ, 0x1f, RZ ;  /* 0x0000001fff031819 */ /* 0x000fe200000006ff */
[----:B------:R-:W-:Y:S06]  /*7ac0*/  BRA.U !UP0, `(.L_x_117) ;  /* 0x0000000108247547 */ /* 0x000fec000b800000 */
[----:B-1----:R-:W-:Y:S01]  /*7ad0*/  IMAD.U32 R20, RZ, RZ, UR57 ;  /* 0x00000039ff147e24 */ /* 0x002fe2000f8e00ff */
[----:B------:R-:W-:Y:S01]  /*7ae0*/  MOV R0, UR37 ;  /* 0x0000002500007c02 */ /* 0x000fe20008000f00 */
[----:B------:R-:W-:Y:S03]  /*7af0*/  UIADD3 UR57, UPT, UPT, UR57, 0x1, URZ ;  /* 0x0000000139397890 */ /* 0x000fe6000fffe0ff */
[----:B------:R-:W-:Y:S01]  /*7b00*/  @P1 LEA R20, R20, UR45, 0x3 ;  /* 0x0000002d14141c11 */ /* 0x000fe2000f8e18ff */
[----:B------:R-:W-:Y:S04]  /*7b10*/  UISETP.NE.AND UP0, UPT, UR57, 0x4, UPT ;  /* 0x000000043900788c */ /* 0x000fe8000bf05270 */
[----:B------:R-:W-:Y:S01]  /*7b20*/  @P1 VIADD R20, R20, 0x80 ;  /* 0x0000008014141836 */ /* 0x000fe20000000000 */
[----:B------:R-:W-:Y:S04]  /*7b30*/  USEL UR57, UR57, URZ, UP0 ;  /* 0x000000ff39397287 */ /* 0x000fe80008000000 */
[----:B------:R-:W-:Y:S04]  /*7b40*/  @P1 PRMT R0, R0, 0x654, R20 ;  /* 0x0000065400001816 */ /* 0x000fe80000000014 */
[----:B------:R3:W-:Y:S04]  /*7b50*/  @P1 SYNCS.ARRIVE.TRANS64.RED.A1T0 RZ, [R0+URZ], RZ ;  /* 0x000000ff00ff19a7 */ /* 0x0007e800081004ff */
.L_x_117:
[----:B------:R-:W4:Y:S01]  /*7b60*/  @P1 SYNCS.PHASECHK.TRANS64.TRYWAIT P0, [R2+URZ+0x60], R3 ;  /* 0x00006003020015a7 */ /* 0x000f2200080011ff */
[----:B------:R-:W-:Y:S01]  /*7b70*/  BSSY B1, `(.L_x_118) ;  /* 0x0000014000017945 */ /* 0x000fe20003800000 */
[----:B----4-:R-:W-:Y:S03]  /*7b80*/  @P1 SEL R70, RZ, 0x1, !P0 ;  /* 0x00000001ff461807 */ /* 0x010fe60004000000 */
[----:B------:R-:W-:Y:S05]  /*7b90*/  @!P1 BRA `(.L_x_119) ;  /* 0x0000000000449947 */ /* 0x000fea0003800000 */
[----:B------:R-:W-:Y:S01]  /*7ba0*/  ISETP.NE.AND P1, PT, R71, RZ, PT ;  /* 0x000000ff4700720c */ /* 0x000fe20003f25270 */
[----:B------:R-:W-:Y:S01]  /*7bb0*/  BSSY B0, `(.L_x_120) ;  /* 0x0000009000007945 */ /* 0x000fe20003800000 */
[----:B------:R-:W-:Y:S11]  /*7bc0*/  ISETP.NE.AND P0, PT, R70, RZ, PT ;  /* 0x000000ff4600720c */ /* 0x000ff60003f05270 */
[----:B-1----:R-:W-:Y:S05]  /*7bd0*/  @P1 IMAD R20, R68, 0x1000, R104 ;  /* 0x0000100044141824 */ /* 0x002fea00078e0268 */
[----:B------:R-:W-:Y:S05]  /*7be0*/  @P1 IADD3 R3, PT, PT, R20, UR45, RZ ;  /* 0x0000002d14031c10 */ /* 0x000fea000fffe0ff */
[----:B------:R-:W-:Y:S01]  /*7bf0*/  @P1 IMAD.IADD R3, R69, 0x1, R3 ;  /* 0x0000000145031824 */ /* 0x000fe200078e0203 */
[----:B------:R-:W-:Y:S06]  /*7c00*/  @P0 BRA `(.L_x_121) ;  /* 0x00000000000c0947 */ /* 0x000fec0003800000 */
[----:B---3--:R-:W-:Y:S04]  /*7c10*/  SHF.L.U32 R0, RZ, 0x1f, RZ ;  /* 0x0000001fff007819 */ /* 0x008fe800000006ff */
[----:B------:R-:W1:Y:S02]  /*7c20*/  SYNCS.PHASECHK.TRANS64.TRYWAIT P0, [R2+URZ+0x60], R0 ;  /* 0x00006000020075a7 */ /* 0x000e6400080011ff */
[----:B-1----:R-:W-:Y:S05]  /*7c30*/  @!P0 BRA `(.L_x_122) ;  /* 0x0000007400288947 */ /* 0x002fea0003800000 */
.L_x_121:
[----:B------:R-:W-:Y:S05]  /*7c40*/  BSYNC B0 ;  /* 0x0000000000007941 */ /* 0x000fea0003800000 */
.L_x_120:
[----:B------:R-:W-:Y:S02]  /*7c50*/  ISETP.NE.AND P0, PT, R71, RZ, PT ;  /* 0x000000ff4700720c */ /* 0x000fe40003f05270 */
[----:B------:R-:W-:Y:S11]  /*7c60*/  IADD3 R68, PT, PT, R68, 0x1, RZ ;  /* 0x0000000144447810 */ /* 0x000ff60007ffe0ff */
[----:B------:R4:W1:Y:S04]  /*7c70*/  @P0 LDS.128 R60, [R20+UR45+0x200] ;  /* 0x0002002d143c0984 */ /* 0x0008680008000c00 */
[----:B------:R4:W1:Y:S04]  /*7c80*/  @P0 LDS.128 R72, [R20+UR45+0xa00] ;  /* 0x000a002d14480984 */ /* 0x0008680008000c00 */
[----:B------:R4:W1:Y:S04]  /*7c90*/  @P0 LDS.128 R64, [R3+0x200] ;  /* 0x0002000003400984 */ /* 0x0008680000000c00 */
[----:B------:R4:W1:Y:S02]  /*7ca0*/  @P0 LDS.128 R76, [R3+0xa00] ;  /* 0x000a0000034c0984 */ /* 0x0008640000000c00 */
.L_x_119:
[----:B------:R-:W-:Y:S05]  /*7cb0*/  BSYNC B1 ;  /* 0x0000000000017941 */ /* 0x000fea0003800000 */
.L_x_118:
[----:B----4-:R-:W-:Y:S05]  /*7cc0*/  VIADD R3, R59, 0x400000 ;  /* 0x004000003b037836 */ /* 0x010fea0000000000 */
[----:B-1-3--:R-:W-:Y:S04]  /*7cd0*/  SHF.R.U32.HI R0, RZ, 0x15, R3 ;  /* 0x00000015ff007819 */ /* 0x00afe80000011603 */
[----:B------:R-:W-:Y:S04]  /*7ce0*/  LOP3.LUT R22, R0, 0x3, RZ, 0xc0, !PT ;  /* 0x0000000300167812 */ /* 0x000fe800078ec0ff */
[----:B------:R-:W-:Y:S11]  /*7cf0*/  ISETP.NE.AND P0, PT, R98, R22, PT ;  /* 0x000000166200720c */ /* 0x000ff60003f05270 */
[----:B------:R-:W-:Y:S02]  /*7d00*/  @!UPT UIADD3 URZ, UPT, UPT, URZ, URZ, URZ ;  /* 0x000000fffffff290 */ /* 0x000fe4000fffe0ff */
[----:B------:R-:W-:Y:S05]  /*7d10*/  @P0 BRA `(.L_x_123) ;  /* 0x0000000000bc0947 */ /* 0x000fea0003800000 */
[----:B------:R-:W-:Y:S02]  /*7d20*/  LOP3.LUT P0, RZ, R0, 0x3, R99, 0x48, !PT ;  /* 0x0000000300ff7812 */ /* 0x000fe40007804863 */
[----:B------:R-:W-:Y:S11]  /*7d30*/  MOV R2, R3 ;  /* 0x0000000300027202 */ /* 0x000ff60000000f00 */
[----:B------:R-:W-:Y:S05]  /*7d40*/  @!P0 BRA `(.L_x_124) ;  /* 0x0000000000408947 */ /* 0x000fea0003800000 */
[----:B------:R-:W1:Y:S01]  /*7d50*/  LDCU.64 UR8, c[0x4][0x70] ;  /* 0x01000e00ff0877ac */ /* 0x000e620008000a00 */
[----:B------:R-:W-:Y:S01]  /*7d60*/  MOV R15, 0x0 ;  /* 0x00000000000f7802 */ /* 0x000fe20000000f00 */
[----:B------:R-:W-:Y:S02]  /*7d70*/  HFMA2 R12, -RZ, RZ, 0, 5.9604644775390625e-08 ;  /* 0x00000001ff0c7431 */ /* 0x000fe400000001ff */
[----:B------:R-:W-:Y:S02]  /*7d80*/  IMAD.MOV.U32 R8, RZ, RZ, 0x192 ;  /* 0x00000192ff087424 */ /* 0x000fe400078e00ff */
[----:B------:R-:W-:Y:S01]  /*7d90*/  IMAD.MOV.U32 R13, RZ, RZ, RZ ;  /* 0x000000ffff0d7224 */ /* 0x000fe200078e00ff */
[----:B------:R-:W3:Y:S01]  /*7da0*/  LDCU.64 UR6, c[0x4][0x78] ;  /* 0x01000f00ff0677ac */ /* 0x000ee20008000a00 */
[----:B------:R-:W4:Y:S01]  /*7db0*/  LDC.64 R14, c[0x4][R15] ;  /* 0x010000000f0e7b82 */ /* 0x000f220000000a00 */
[----:B------:R-:W5:Y:S01]  /*7dc0*/  LDCU.64 UR4, c[0x4][0x10] ;  /* 0x01000200ff0477ac */ /* 0x000f620008000a00 */
[----:B-1----:R-:W-:Y:S01]  /*7dd0*/  MOV R5, UR9 ;  /* 0x0000000900057c02 */ /* 0x002fe20008000f00 */
[----:B------:R-:W-:Y:S01]  /*7de0*/  IMAD.U32 R4, RZ, RZ, UR8 ;  /* 0x00000008ff047e24 */ /* 0x000fe2000f8e00ff */
[----:B---3--:R-:W-:Y:S01]  /*7df0*/  MOV R7, UR7 ;  /* 0x0000000700077c02 */ /* 0x008fe20008000f00 */
[----:B------:R-:W-:Y:S01]  /*7e00*/  IMAD.U32 R6, RZ, RZ, UR6 ;  /* 0x00000006ff067e24 */ /* 0x000fe2000f8e00ff */
[----:B-----5:R-:W-:Y:S01]  /*7e10*/  MOV R11, UR5 ;  /* 0x00000005000b7c02 */ /* 0x020fe20008000f00 */
[----:B------:R-:W-:Y:S02]  /*7e20*/  IMAD.U32 R10, RZ, RZ, UR4 ;  /* 0x00000004ff0a7e24 */ /* 0x000fe4000f8e00ff */
[----:B------:R-:W-:Y:S07]  /*7e30*/  LEPC R20, `(.L_x_124) ;  /* 0x000000001014794e */ /* 0x000fee0000000000 */
[----:B--2-4-:R-:W-:Y:S05]  /*7e40*/  CALL.ABS.NOINC R14 ;  /* 0x000000000e007343 */ /* 0x014fea0003c00000 */
.L_x_124:
        /* <DEDUP_REMOVED lines=23> */
.L_x_125:
[----:B------:R-:W-:Y:S05]  /*7fc0*/  WARPSYNC.ALL ;  /* 0x0000000000007948 */ /* 0x000fea0003800000 */
[----:B------:R-:W-:Y:S11]  /*7fd0*/  R2UR UR4, R2 ;  /* 0x00000000020472ca */ /* 0x000ff600000e0000 */
[----:B------:R-:W-:Y:S02]  /*7fe0*/  @!UPT UIADD3 URZ, UPT, UPT, URZ, URZ, URZ ;  /* 0x000000fffffff290 */ /* 0x000fe4000fffe0ff */
[----:B------:R-:W1:Y:S02]  /*7ff0*/  LDTM.x16 R4, tmem[UR4+0x40] ;  /* 0x00004004000479ee */ /* 0x000e640008240000 */
[----:B-1----:R-:W-:Y:S01]  /*8000*/  NOP ;  /* 0x0000000000007918 */ /* 0x002fe20000000000 */
.L_x_123:
[----:B------:R-:W-:Y:S01]  /*8010*/  ISETP.NE.AND P2, PT, R105, RZ, PT ;  /* 0x000000ff6900720c */ /* 0x000fe20003f45270 */
[----:B------:R-:W-:Y:S01]  /*8020*/  FMUL R0, R52, R24 ;  /* 0x0000001834007220 */ /* 0x000fe20000400000 */
[----:B------:R-:W-:Y:S01]  /*8030*/  SHF.L.U32 R3, R60, 0x10, RZ ;  /* 0x000000103c037819 */ /* 0x000fe200000006ff */
[----:B------:R-:W-:Y:S01]  /*8040*/  FMUL R2, R52, R25 ;  /* 0x0000001934027220 */ /* 0x000fe20000400000 */
[----:B------:R-:W-:Y:S02]  /*8050*/  LOP3.LUT R20, R60, 0xffff0000, RZ, 0xc0, !PT ;  /* 0xffff00003c147812 */ /* 0x000fe400078ec0ff */
[----:B------:R-:W-:Y:S01]  /*8060*/  SHF.L.U32 R21, R61, 0x10, RZ ;  /* 0x000000103d157819 */ /* 0x000fe200000006ff */
[C---:B------:R-:W-:Y:S01]  /*8070*/  FFMA R0, R53.reuse, R3, R0 ;  /* 0x0000000335007223 */ /* 0x040fe20000000000 */
[----:B------:R-:W-:Y:S01]  /*8080*/  ISETP.NE.AND P1, PT, R98, R22, PT ;  /* 0x000000166200720c */ /* 0x000fe20003f25270 */
[C---:B------:R-:W-:Y:S01]  /*8090*/  FFMA R2, R53.reuse, R20, R2 ;  /* 0x0000001435027223 */ /* 0x040fe20000000002 */
[----:B------:R-:W-:Y:S01]  /*80a0*/  MOV R20, UR57 ;  /* 0x0000003900147c02 */ /* 0x000fe20008000f00 */
[----:B------:R-:W-:Y:S01]  /*80b0*/  FMUL R3, R52, R26 ;  /* 0x0000001a34037220 */ /* 0x000fe20000400000 */
[----:B------:R-:W-:Y:S02]  /*80c0*/  SHF.L.U32 R22, R62, 0x10, RZ ;  /* 0x000000103e167819 */ /* 0x000fe400000006ff */
[----:B------:R-:W-:Y:S01]  /*80d0*/  @P2 LEA R20, R20, UR45, 0x3 ;  /* 0x0000002d14142c11 */ /* 0x000fe2000f8e18ff */
[----:B------:R-:W-:Y:S01]  /*80e0*/  FFMA R3, R53, R21, R3 ;  /* 0x0000001535037223 */ /* 0x000fe20000000003 */
[----:B------:R-:W-:Y:S01]  /*80f0*/  F2FP.BF16.F32.PACK_AB R108, R2, R0 ;  /* 0x00000000026c723e */ /* 0x000fe200000010ff */
[C---:B------:R-:W-:Y:S01]  /*8100*/  FMUL R0, R52.reuse, R27 ;  /* 0x0000001b34007220 */ /* 0x040fe20000400000 */
[----:B------:R-:W-:Y:S01]  /*8110*/  LOP3.LUT R21, R61, 0xffff0000, RZ, 0xc0, !PT ;  /* 0xffff00003d157812 */ /* 0x000fe200078ec0ff */
[----:B------:R-:W-:Y:S01]  /*8120*/  FMUL R2, R52, R28 ;  /* 0x0000001c34027220 */ /* 0x000fe20000400000 */
[----:B------:R-:W-:Y:S01]  /*8130*/  @P2 IADD3 R40, PT, PT, R20, 0x80, RZ ;  /* 0x0000008014282810 */ /* 0x000fe20007ffe0ff */
[----:B------:R-:W-:Y:S01]  /*8140*/  FMUL R20, R52, R29 ;  /* 0x0000001d34147220 */ /* 0x000fe20000400000 */
[----:B------:R-:W-:Y:S01]  /*8150*/  LOP3.LUT R23, R62, 0xffff0000, RZ, 0xc0, !PT ;  /* 0xffff00003e177812 */ /* 0x000fe200078ec0ff */
[C---:B------:R-:W-:Y:S01]  /*8160*/  FFMA R0, R53.reuse, R21, R0 ;  /* 0x0000001535007223 */ /* 0x040fe20000000000 */
[----:B------:R-:W-:Y:S01]  /*8170*/  MOV R106, UR37 ;  /* 0x00000025006a7c02 */ /* 0x000fe20008000f00 */
[C---:B------:R-:W-:Y:S01]  /*8180*/  FFMA R2, R53.reuse, R22, R2 ;  /* 0x0000001635027223 */ /* 0x040fe20000000002 */
[----:B------:R-:W-:Y:S01]  /*8190*/  LOP3.LUT R41, R66, 0xffff0000, RZ, 0xc0, !PT ;  /* 0xffff000042297812 */ /* 0x000fe200078ec0ff */
[----:B------:R-:W-:Y:S01]  /*81a0*/  FFMA R20, R53, R23, R20 ;  /* 0x0000001735147223 */ /* 0x000fe20000000014 */
[----:B------:R-:W-:Y:S01]  /*81b0*/  @P2 PRMT R106, R106, 0x654, R40 ;  /* 0x000006546a6a2816 */ /* 0x000fe20000000028 */
[C---:B------:R-:W-:Y:S01]  /*81c0*/  FMUL R21, R52.reuse, R30 ;  /* 0x0000001e34157220 */ /* 0x040fe20000400000 */
[C---:B------:R-:W-:Y:S01]  /*81d0*/  SHF.L.U32 R23, R63.reuse, 0x10, RZ ;  /* 0x000000103f177819 */ /* 0x040fe200000006ff */
[----:B------:R-:W-:Y:S01]  /*81e0*/  FMUL R22, R52, R31 ;  /* 0x0000001f34167220 */ /* 0x000fe20000400000 */
[----:B------:R-:W-:Y:S02]  /*81f0*/  LOP3.LUT R40, R63, 0xffff0000, RZ, 0xc0, !PT ;  /* 0xffff00003f287812 */ /* 0x000fe400078ec0ff */
[----:B------:R-:W-:Y:S01]  /*8200*/  F2FP.BF16.F32.PACK_AB R110, R20, R2 ;  /* 0x00000002146e723e */ /* 0x000fe200000010ff */
[C---:B------:R-:W-:Y:S01]  /*8210*/  FFMA R21, R53.reuse, R23, R21 ;  /* 0x0000001735157223 */ /* 0x040fe20000000015 */
[----:B------:R-:W-:Y:S01]  /*8220*/  F2FP.BF16.F32.PACK_AB R109, R0, R3 ;  /* 0x00000003006d723e */ /* 0x000fe200000010ff */
[----:B------:R-:W-:Y:S01]  /*8230*/  FFMA R22, R53, R40, R22 ;  /* 0x0000002835167223 */ /* 0x000fe20000000016 */
[----:B------:R-:W-:Y:S01]  /*8240*/  SHF.L.U32 R20, R64, 0x10, RZ ;  /* 0x0000001040147819 */ /* 0x000fe200000006ff */
[----:B------:R-:W-:Y:S01]  /*8250*/  FMUL R0, R52, R32 ;  /* 0x0000002034007220 */ /* 0x000fe20000400000 */
[----:B------:R-:W-:Y:S01]  /*8260*/  LOP3.LUT R23, R64, 0xffff0000, RZ, 0xc0, !PT ;  /* 0xffff000040177812 */ /* 0x000fe200078ec0ff */
[C---:B------:R-:W-:Y:S01]  /*8270*/  FMUL R2, R52.reuse, R33 ;  /* 0x0000002134027220 */ /* 0x040fe20000400000 */
[----:B------:R-:W-:Y:S01]  /*8280*/  SHF.L.U32 R40, R65, 0x10, RZ ;  /* 0x0000001041287819 */ /* 0x000fe200000006ff */
[----:B------:R-:W-:Y:S01]  /*8290*/  FMUL R3, R52, R34 ;  /* 0x0000002234037220 */ /* 0x000fe20000400000 */
[----:B------:R-:W-:Y:S01]  /*82a0*/  F2FP.BF16.F32.PACK_AB R111, R22, R21 ;  /* 0x00000015166f723e */ /* 0x000fe200000010ff */
[----:B------:R-:W-:Y:S01]  /*82b0*/  FFMA R0, R53, R20, R0 ;  /* 0x0000001435007223 */ /* 0x000fe20000000000 */
[----:B------:R-:W-:Y:S01]  /*82c0*/  LOP3.LUT R42, R77, 0xffff0000, RZ, 0xc0, !PT ;  /* 0xffff00004d2a7812 */ /* 0x000fe200078ec0ff */
[----:B------:R-:W-:Y:S01]  /*82d0*/  FFMA R2, R53, R23, R2 ;  /* 0x0000001735027223 */ /* 0x000fe20000000002 */
[----:B------:R-:W-:Y:S01]  /*82e0*/  LOP3.LUT R23, R65, 0xffff0000, RZ, 0xc0, !PT ;  /* 0xffff000041177812 */ /* 0x000fe200078ec0ff */
[C---:B------:R-:W-:Y:S01]  /*82f0*/  FFMA R3, R53.reuse, R40, R3 ;  /* 0x0000002835037223 */ /* 0x040fe20000000003 */
[----:B------:R-:W-:Y:S01]  /*8300*/  SHF.L.U32 R40, R66, 0x10, RZ ;  /* 0x0000001042287819 */ /* 0x000fe200000006ff */
[----:B------:R-:W-:Y:S01]  /*8310*/  FMUL R20, R52, R35 ;  /* 0x0000002334147220 */ /* 0x000fe20000400000 */
[----:B------:R-:W-:Y:S01]  /*8320*/  F2FP.BF16.F32.PACK_AB R112, R2, R0 ;  /* 0x000000000270723e */ /* 0x000fe200000010ff */
[----:B------:R-:W-:Y:S01]  /*8330*/  FMUL R21, R52, R36 ;  /* 0x0000002434157220 */ /* 0x000fe20000400000 */
[----:B------:R-:W-:Y:S01]  /*8340*/  SHF.L.U32 R54, R78, 0x10, RZ ;  /* 0x000000104e367819 */ /* 0x000fe200000006ff */
[----:B------:R-:W-:Y:S01]  /*8350*/  FMUL R22, R52, R37 ;  /* 0x0000002534167220 */ /* 0x000fe20000400000 */
[----:B------:R-:W-:Y:S01]  /*8360*/  LOP3.LUT R55, R78, 0xffff0000, RZ, 0xc0, !PT ;  /* 0xffff00004e377812 */ /* 0x000fe200078ec0ff */
[----:B------:R-:W-:Y:S01]  /*8370*/  FFMA R20, R53, R23, R20 ;  /* 0x0000001735147223 */ /* 0x000fe20000000014 */
[----:B------:R-:W-:Y:S01]  /*8380*/  SHF.L.U32 R23, R67, 0x10, RZ ;  /* 0x0000001043177819 */ /* 0x000fe200000006ff */
[----:B------:R-:W-:Y:S01]  /*8390*/  FFMA R21, R53, R40, R21 ;  /* 0x0000002835157223 */ /* 0x000fe20000000015 */
[----:B------:R-:W-:Y:S01]  /*83a0*/  LOP3.LUT R40, R67, 0xffff0000, RZ, 0xc0, !PT ;  /* 0xffff000043287812 */ /* 0x000fe200078ec0ff */
[C---:B------:R-:W-:Y:S01]  /*83b0*/  FFMA R22, R53.reuse, R41, R22 ;  /* 0x0000002935167223 */ /* 0x040fe20000000016 */
[----:B------:R-:W-:Y:S01]  /*83c0*/  F2FP.BF16.F32.PACK_AB R113, R20, R3 ;  /* 0x000000031471723e */ /* 0x000fe200000010ff */
[----:B------:R-:W-:Y:S01]  /*83d0*/  FMUL R0, R52, R38 ;  /* 0x0000002634007220 */ /* 0x000fe20000400000 */
[----:B------:R-:W-:Y:S01]  /*83e0*/  LOP3.LUT R41, R74, 0xffff0000, RZ, 0xc0, !PT ;  /* 0xffff00004a297812 */ /* 0x000fe200078ec0ff */
[----:B------:R-:W-:Y:S01]  /*83f0*/  FMUL R2, R52, R39 ;  /* 0x0000002734027220 */ /* 0x000fe20000400000 */
[----:B------:R-:W-:Y:S01]  /*8400*/  F2FP.BF16.F32.PACK_AB R114, R22, R21 ;  /* 0x000000151672723e */ /* 0x000fe200000010ff */
[----:B------:R1:W-:Y:S01]  /*8410*/  @!P1 STS.128 [R104+UR45+0x1200], R108 ;  /* 0x0012006c68009988 */ /* 0x0003e20008000c2d */
[C---:B------:R-:W-:Y:S01]  /*8420*/  SHF.L.U32 R22, R72.reuse, 0x10, RZ ;  /* 0x0000001048167819 */ /* 0x040fe200000006ff */
[C---:B------:R-:W-:Y:S01]  /*8430*/  FFMA R0, R53.reuse, R23, R0 ;  /* 0x0000001735007223 */ /* 0x040fe20000000000 */
[----:B------:R-:W-:Y:S01]  /*8440*/  LOP3.LUT R23, R72, 0xffff0000, RZ, 0xc0, !PT ;  /* 0xffff000048177812 */ /* 0x000fe200078ec0ff */
[----:B------:R-:W-:Y:S01]  /*8450*/  FFMA R2, R53, R40, R2 ;  /* 0x0000002835027223 */ /* 0x000fe20000000002 */
[----:B------:R-:W-:Y:S01]  /*8460*/  SHF.L.U32 R40, R73, 0x10, RZ ;  /* 0x0000001049287819 */ /* 0x000fe200000006ff */
[C---:B------:R-:W-:Y:S01]  /*8470*/  FMUL R3, R52.reuse, R4 ;  /* 0x0000000434037220 */ /* 0x040fe20000400000 */
[C---:B------:R-:W-:Y:S01]  /*8480*/  SHF.L.U32 R56, R79.reuse, 0x10, RZ ;  /* 0x000000104f387819 */ /* 0x040fe200000006ff */
[----:B------:R-:W-:Y:S01]  /*8490*/  FMUL R20, R52, R5 ;  /* 0x0000000534147220 */ /* 0x000fe20000400000 */
[----:B------:R-:W-:Y:S01]  /*84a0*/  F2FP.BF16.F32.PACK_AB R115, R2, R0 ;  /* 0x000000000273723e */ /* 0x000fe200000010ff */
[----:B------:R-:W-:Y:S01]  /*84b0*/  FMUL R21, R52, R6 ;  /* 0x0000000634157220 */ /* 0x000fe20000400000 */
[----:B------:R-:W-:Y:S01]  /*84c0*/  LOP3.LUT R57, R79, 0xffff0000, RZ, 0xc0, !PT ;  /* 0xffff00004f397812 */ /* 0x000fe200078ec0ff */
[C---:B------:R-:W-:Y:S01]  /*84d0*/  FFMA R3, R53.reuse, R22, R3 ;  /* 0x0000001635037223 */ /* 0x040fe20000000003 */
[----:B------:R-:W-:Y:S01]  /*84e0*/  FFMA R20, R53, R23, R20 ;  /* 0x0000001735147223 */ /* 0x000fe20000000014 */
[----:B------:R1:W-:Y:S01]  /*84f0*/  @!P1 STS.128 [R103+0x1200], R112 ;  /* 0x0012007067009388 */ /* 0x0003e20000000c00 */
[----:B------:R-:W-:Y:S01]  /*8500*/  LOP3.LUT R23, R73, 0xffff0000, RZ, 0xc0, !PT ;  /* 0xffff000049177812 */ /* 0x000fe200078ec0ff */
[C---:B------:R-:W-:Y:S01]  /*8510*/  FFMA R21, R53.reuse, R40, R21 ;  /* 0x0000002835157223 */ /* 0x040fe20000000015 */
[----:B------:R-:W-:Y:S01]  /*8520*/  SHF.L.U32 R40, R74, 0x10, RZ ;  /* 0x000000104a287819 */ /* 0x000fe200000006ff */
[----:B------:R-:W-:Y:S01]  /*8530*/  FMUL R0, R52, R7 ;  /* 0x0000000734007220 */ /* 0x000fe20000400000 */
[----:B------:R-:W-:Y:S01]  /*8540*/  F2FP.BF16.F32.PACK_AB R116, R20, R3 ;  /* 0x000000031474723e */ /* 0x000fe200000010ff */
[----:B------:R-:W-:Y:S01]  /*8550*/  FMUL R2, R52, R8 ;  /* 0x0000000834027220 */ /* 0x000fe20000400000 */
[----:B------:R-:W-:Y:S01]  /*8560*/  ISETP.NE.AND P0, PT, R98, RZ, PT ;  /* 0x000000ff6200720c */ /* 0x000fe20003f05270 */
[C---:B------:R-:W-:Y:S01]  /*8570*/  FMUL R22, R52.reuse, R9 ;  /* 0x0000000934167220 */ /* 0x040fe20000400000 */
[C---:B------:R-:W-:Y:S01]  /*8580*/  FFMA R0, R53.reuse, R23, R0 ;  /* 0x0000001735007223 */ /* 0x040fe20000000000 */
[----:B------:R-:W-:Y:S01]  /*8590*/  FFMA R2, R53, R40, R2 ;  /* 0x0000002835027223 */ /* 0x000fe20000000002 */
[C---:B------:R-:W-:Y:S01]  /*85a0*/  SHF.L.U32 R23, R75.reuse, 0x10, RZ ;  /* 0x000000104b177819 */ /* 0x040fe200000006ff */
[C---:B------:R-:W-:Y:S01]  /*85b0*/  FMUL R3, R52.reuse, R10 ;  /* 0x0000000a34037220 */ /* 0x040fe20000400000 */
[----:B------:R-:W-:Y:S01]  /*85c0*/  LOP3.LUT R40, R75, 0xffff0000, RZ, 0xc0, !PT ;  /* 0xffff00004b287812 */ /* 0x000fe200078ec0ff */
[C---:B------:R-:W-:Y:S01]  /*85d0*/  FFMA R22, R53.reuse, R41, R22 ;  /* 0x0000002935167223 */ /* 0x040fe20000000016 */
[----:B------:R-:W-:Y:S01]  /*85e0*/  FMUL R20, R52, R11 ;  /* 0x0000000b34147220 */ /* 0x000fe20000400000 */
[C---:B------:R-:W-:Y:S01]  /*85f0*/  FFMA R3, R53.reuse, R23, R3 ;  /* 0x0000001735037223 */ /* 0x040fe20000000003 */
        /* <DEDUP_REMOVED lines=27> */
[----:B------:R-:W-:Y:S02]  /*87b0*/  F2FP.BF16.F32.PACK_AB R23, R42, R41 ;  /* 0x000000292a17723e */ /* 0x000fe400000010ff */
[----:B------:R-:W-:Y:S02]  /*87c0*/  LEA R0, R68, UR45, 0x3 ;  /* 0x0000002d44007c11 */ /* 0x000fe4000f8e18ff */
[----:B------:R-:W-:Y:S01]  /*87d0*/  @P2 SHF.L.U32 R2, RZ, 0x1f, RZ ;  /* 0x0000001fff022819 */ /* 0x000fe200000006ff */
[----:B------:R1:W-:Y:S01]  /*87e0*/  @!P1 STS.128 [R103+0x1a00], R20 ;  /* 0x001a001467009388 */ /* 0x0003e20000000c00 */
[----:B------:R-:W-:Y:S01]  /*87f0*/  @!PT LDS RZ, [RZ] ;  /* 0x00000000fffff984 */ /* 0x000fe20000000800 */
[----:B------:R-:W-:Y:S01]  /*8800*/  @!PT LDS RZ, [RZ] ;  /* 0x00000000fffff984 */ /* 0x000fe20000000800 */
[----:B------:R-:W-:Y:S01]  /*8810*/  @!PT LDS RZ, [RZ] ;  /* 0x00000000fffff984 */ /* 0x000fe20000000800 */
[----:B------:R-:W-:Y:S01]  /*8820*/  @!PT LDS RZ, [RZ] ;  /* 0x00000000fffff984 */ /* 0x000fe20000000800 */
[----:B------:R3:W-:Y:S07]  /*8830*/  MEMBAR.ALL.CTA ;  /* 0x0000000000007992 */ /* 0x0007ee0000008000 */
[----:B---3--:R-:W3:Y:S02]  /*8840*/  FENCE.VIEW.ASYNC.S ;  /* 0x00000000000073c6 */ /* 0x008ee40000000000 */
[----:B------:R-:W-:Y:S05]  /*8850*/  WARPSYNC.ALL ;  /* 0x0000000000007948 */ /* 0x000fea0003800000 */
[----:B------:R-:W-:Y:S01]  /*8860*/  BSSY.RECONVERGENT B0, `(.L_x_126) ;  /* 0x0000011000007945 */ /* 0x000fe20003800200 */
[----:B---3--:R-:W-:Y:S06]  /*8870*/  BAR.SYNC.DEFER_BLOCKING 0x1, 0x80 ;  /* 0x0042000000007b1d */ /* 0x008fec0000010000 */
[----:B------:R-:W-:Y:S05]  /*8880*/  @P0 BRA `(.L_x_127) ;  /* 0x0000000000380947 */ /* 0x000fea0003800000 */
[----:B------:R-:W-:Y:S02]  /*8890*/  UIADD3 UR12, UP0, UPT, UR58, 0xa80, URZ ;  /* 0x00000a803a0c7890 */ /* 0x000fe4000ff1e0ff */
[----:B------:R-:W-:Y:S02]  /*88a0*/  UIADD3 UR10, UPT, UPT, UR42, 0x40, URZ ;  /* 0x000000402a0a7890 */ /* 0x000fe4000fffe0ff */
[----:B------:R-:W-:Y:S02]  /*88b0*/  UIADD3 UR8, UPT, UPT, UR45, 0x1200, URZ ;  /* 0x000012002d087890 */ /* 0x000fe4000fffe0ff */
[----:B------:R-:W-:Y:S01]  /*88c0*/  UIADD3.X UR13, UPT, UPT, URZ, UR59, URZ, UP0, !UPT ;  /* 0x0000003bff0d7290 */ /* 0x000fe200087fe4ff */
[----:B------:R-:W-:Y:S01]  /*88d0*/  UMOV UR9, UR41 ;  /* 0x0000002900097c82 */ /* 0x000fe20008000000 */
[----:B------:R-:W-:Y:S01]  /*88e0*/  UMOV UR11, UR44 ;  /* 0x0000002c000b7c82 */ /* 0x000fe20008000000 */
[----:B------:R-:W-:Y:S02]  /*88f0*/  UIADD3 UR5, UPT, UPT, UR41, 0x40, URZ ;  /* 0x0000004029057890 */ /* 0x000fe4000fffe0ff */
[----:B------:R-:W-:Y:S01]  /*8900*/  UIADD3 UR4, UPT, UPT, UR45, 0x1a00, URZ ;  /* 0x00001a002d047890 */ /* 0x000fe2000fffe0ff */
[----:B------:R-:W-:Y:S03]  /*8910*/  UMOV UR7, UR44 ;  /* 0x0000002c00077c82 */ /* 0x000fe60008000000 */
[----:B------:R3:W-:Y:S01]  /*8920*/  UTMASTG.3D [UR8], [UR12] ;  /* 0x000000080c0073b5 */ /* 0x0007e20008010000 */
[----:B------:R-:W-:Y:S04]  /*8930*/  UMOV UR6, UR10 ;  /* 0x0000000a00067c82 */ /* 0x000fe80008000000 */
[----:B------:R3:W-:Y:S01]  /*8940*/  UTMASTG.3D [UR4], [UR12] ;  /* 0x000000040c0073b5 */ /* 0x0007e20008010000 */
[----:B------:R0:W-:Y:S01]  /*8950*/  UTMACMDFLUSH ;  /* 0x00000000000079b7 */ /* 0x0001e20000000000 */
[----:B---3--:R-:W-:Y:S04]  /*8960*/  DEPBAR.LE SB0, 0x1 ;  /* 0x000080400000791a */ /* 0x008fe80000000000 */
.L_x_127:
[----:B------:R-:W-:Y:S05]  /*8970*/  BSYNC.RECONVERGENT B0 ;  /* 0x0000000000007941 */ /* 0x000fea0003800200 */
.L_x_126:
[----:B------:R-:W-:Y:S01]  /*8980*/  BAR.SYNC.DEFER_BLOCKING 0x1, 0x80 ;  /* 0x0042000000007b1d */ /* 0x000fe20000010000 */
[----:B------:R-:W-:Y:S01]  /*8990*/  UIADD3 UR43, UPT, UPT, UR57, 0x1, URZ ;  /* 0x00000001392b7890 */ /* 0x000fe2000fffe0ff */
[----:B-1----:R-:W-:Y:S01]  /*89a0*/  VIADD R23, R59, 0x10 ;  /* 0x000000103b177836 */ /* 0x002fe20000000000 */
[----:B------:R-:W-:Y:S02]  /*89b0*/  UIADD3 UR53, UPT, UPT, UR41, 0x10, URZ ;  /* 0x0000001029357890 */ /* 0x000fe4000fffe0ff */
[----:B------:R-:W-:Y:S02]  /*89c0*/  UISETP.NE.AND UP0, UPT, UR43, 0x4, UPT ;  /* 0x000000042b00788c */ /* 0x000fe4000bf05270 */
[----:B------:R-:W-:Y:S02]  /*89d0*/  SHF.R.U32.HI R21, RZ, 0x15, R23 ;  /* 0x00000015ff157819 */ /* 0x000fe40000011617 */
[----:B------:R-:W-:Y:S02]  /*89e0*/  USEL UR43, UR43, URZ, UP0 ;  /* 0x000000ff2b2b7287 */ /* 0x000fe40008000000 */
[----:B------:R-:W-:Y:S01]  /*89f0*/  LOP3.LUT R22, R21, 0x3, RZ, 0xc0, !PT ;  /* 0x0000000315167812 */ /* 0x000fe200078ec0ff */
[----:B------:R1:W-:Y:S01]  /*8a00*/  @P2 SYNCS.ARRIVE.TRANS64.RED.A1T0 RZ, [R106+URZ], RZ ;  /* 0x000000ff6aff29a7 */ /* 0x0003e200081004ff */
[----:B------:R-:W-:Y:S01]  /*8a10*/  BSSY B1, `(.L_x_128) ;  /* 0x0000015000017945 */ /* 0x000fe20003800000 */
[----:B------:R-:W3:Y:S02]  /*8a20*/  @P2 SYNCS.PHASECHK.TRANS64.TRYWAIT P0, [R0+URZ+0x60], R2 ;  /* 0x00006002000025a7 */ /* 0x000ee400080011ff */
[----:B---3--:R-:W-:Y:S01]  /*8a30*/  @P2 SEL R70, RZ, 0x1, !P0 ;  /* 0x00000001ff462807 */ /* 0x008fe20004000000 */
[----:B-1----:R-:W-:Y:S06]  /*8a40*/  @!P2 BRA `(.L_x_129) ;  /* 0x000000000044a947 */ /* 0x002fec0003800000 */
[----:B------:R-:W-:Y:S01]  /*8a50*/  ISETP.NE.AND P1, PT, R71, RZ, PT ;  /* 0x000000ff4700720c */ /* 0x000fe20003f25270 */
[----:B------:R-:W-:Y:S01]  /*8a60*/  BSSY B0, `(.L_x_130) ;  /* 0x0000009000007945 */ /* 0x000fe20003800000 */
[----:B------:R-:W-:Y:S11]  /*8a70*/  ISETP.NE.AND P0, PT, R70, RZ, PT ;  /* 0x000000ff4600720c */ /* 0x000ff60003f05270 */
[----:B------:R-:W-:Y:S05]  /*8a80*/  @P1 IMAD R3, R68, 0x1000, R104 ;  /* 0x0000100044031824 */ /* 0x000fea00078e0268 */
[----:B------:R-:W-:Y:S05]  /*8a90*/  @P1 IADD3 R2, PT, PT, R3, UR45, RZ ;  /* 0x0000002d03021c10 */ /* 0x000fea000fffe0ff */
[----:B------:R-:W-:Y:S01]  /*8aa0*/  @P1 IMAD.IADD R2, R69, 0x1, R2 ;  /* 0x0000000145021824 */ /* 0x000fe200078e0202 */
[----:B------:R-:W-:Y:S06]  /*8ab0*/  @P0 BRA `(.L_x_131) ;  /* 0x00000000000c0947 */ /* 0x000fec0003800000 */
[----:B------:R-:W-:Y:S04]  /*8ac0*/  SHF.L.U32 R20, RZ, 0x1f, RZ ;  /* 0x0000001fff147819 */ /* 0x000fe800000006ff */
[----:B------:R-:W1:Y:S02]  /*8ad0*/  SYNCS.PHASECHK.TRANS64.TRYWAIT P0, [R0+URZ+0x60], R20 ;  /* 0x00006014000075a7 */ /* 0x000e6400080011ff */
[----:B-1----:R-:W-:Y:S05]  /*8ae0*/  @!P0 BRA `(.L_x_132) ;  /* 0x0000006400908947 */ /* 0x002fea0003800000 */
.L_x_131:
[----:B------:R-:W-:Y:S05]  /*8af0*/  BSYNC B0 ;  /* 0x0000000000007941 */ /* 0x000fea0003800000 */
.L_x_130:
[----:B------:R-:W-:Y:S02]  /*8b00*/  ISETP.NE.AND P0, PT, R71, RZ, PT ;  /* 0x000000ff4700720c */ /* 0x000fe40003f05270 */
[----:B------:R-:W-:Y:S11]  /*8b10*/  IADD3 R68, PT, PT, R68, 0x1, RZ ;  /* 0x0000000144447810 */ /* 0x000ff60007ffe0ff */
[----:B------:R3:W4:Y:S04]  /*8b20*/  @P0 LDS.128 R60, [R3+UR45+0x200] ;  /* 0x0002002d033c0984 */ /* 0x0007280008000c00 */
[----:B------:R3:W1:Y:S04]  /*8b30*/  @P0 LDS.128 R72, [R3+UR45+0xa00] ;  /* 0x000a002d03480984 */ /* 0x0006680008000c00 */
[----:B------:R3:W1:Y:S04]  /*8b40*/  @P0 LDS.128 R64, [R2+0x200] ;  /* 0x0002000002400984 */ /* 0x0006680000000c00 */
[----:B------:R3:W1:Y:S02]  /*8b50*/  @P0 LDS.128 R76, [R2+0xa00] ;  /* 0x000a0000024c0984 */ /* 0x0006640000000c00 */
.L_x_129:
[----:B------:R-:W-:Y:S05]  /*8b60*/  BSYNC B1 ;  /* 0x0000000000017941 */ /* 0x000fea0003800000 */
.L_x_128:
[----:B------:R-:W-:Y:S11]  /*8b70*/  ISETP.NE.AND P0, PT, R98, R22, PT ;  /* 0x000000166200720c */ /* 0x000ff60003f05270 */
[----:B------:R-:W-:Y:S02]  /*8b80*/  @!UPT UIADD3 URZ, UPT, UPT, URZ, URZ, URZ ;  /* 0x000000fffffff290 */ /* 0x000fe4000fffe0ff */
[----:B------:R-:W-:Y:S05]  /*8b90*/  @P0 BRA `(.L_x_133) ;  /* 0x0000000000bc0947 */ /* 0x000fea0003800000 */
[----:B------:R-:W-:Y:S11]  /*8ba0*/  LOP3.LUT P0, RZ, R21, 0x3, R99, 0x48, !PT ;  /* 0x0000000315ff7812 */ /* 0x000ff60007804863 */
[----:B------:R-:W-:Y:S02]  /*8bb0*/  @!UPT UIADD3 URZ, UPT, UPT, URZ, URZ, URZ ;  /* 0x000000fffffff290 */ /* 0x000fe4000fffe0ff */
[----:B------:R-:W-:Y:S05]  /*8bc0*/  @!P0 BRA `(.L_x_134) ;  /* 0x0000000000408947 */ /* 0x000fea0003800000 */
[----:B------:R-:W5:Y:S01]  /*8bd0*/  LDCU.64 UR8, c[0x4][0x70] ;  /* 0x01000e00ff0877ac */ /* 0x000f620008000a00 */
[----:B---3--:R-:W-:Y:S01]  /*8be0*/  MOV R3, 0x0 ;  /* 0x0000000000037802 */ /* 0x008fe20000000f00 */
[----:B------:R-:W-:Y:S02]  /*8bf0*/  HFMA2 R12, -RZ, RZ, 0, 5.9604644775390625e-08 ;  /* 0x00000001ff0c7431 */ /* 0x000fe400000001ff */
[----:B------:R-:W-:Y:S02]  /*8c00*/  IMAD.MOV.U32 R8, RZ, RZ, 0x192 ;  /* 0x00000192ff087424 */ /* 0x000fe400078e00ff */
[----:B------:R-:W-:Y:S01]  /*8c10*/  IMAD.MOV.U32 R13, RZ, RZ, RZ ;  /* 0x000000ffff0d7224 */ /* 0x000fe200078e00ff */
[----:B------:R-:W3:Y:S01]  /*8c20*/  LDCU.64 UR6, c[0x4][0x78] ;  /* 0x01000f00ff0677ac */ /* 0x000ee20008000a00 */
[----:B------:R-:W1:Y:S01]  /*8c30*/  LDC.64 R2, c[0x4][R3] ;  /* 0x0100000003027b82 */ /* 0x000e620000000a00 */
[----:B------:R-:W2:Y:S01]  /*8c40*/  LDCU.64 UR4, c[0x4][0x10] ;  /* 0x01000200ff0477ac */ /* 0x000ea20008000a00 */
[----:B-----5:R-:W-:Y:S01]  /*8c50*/  MOV R5, UR9 ;  /* 0x0000000900057c02 */ /* 0x020fe20008000f00 */
[----:B------:R-:W-:Y:S01]  /*8c60*/  IMAD.U32 R4, RZ, RZ, UR8 ;  /* 0x00000008ff047e24 */ /* 0x000fe2000f8e00ff */
[----:B---3--:R-:W-:Y:S01]  /*8c70*/  MOV R7, UR7 ;  /* 0x0000000700077c02 */ /* 0x008fe20008000f00 */
[----:B------:R-:W-:Y:S01]  /*8c80*/  IMAD.U32 R6, RZ, RZ, UR6 ;  /* 0x00000006ff067e24 */ /* 0x000fe2000f8e00ff */
[----:B--2---:R-:W-:Y:S01]  /*8c90*/  MOV R11, UR5 ;  /* 0x00000005000b7c02 */ /* 0x004fe20008000f00 */
[----:B------:R-:W-:Y:S02]  /*8ca0*/  IMAD.U32 R10, RZ, RZ, UR4 ;  /* 0x00000004ff0a7e24 */ /* 0x000fe4000f8e00ff */
[----:B-1----:R-:W-:Y:S07]  /*8cb0*/  LEPC R20, `(.L_x_134) ;  /* 0x000000001014794e */ /* 0x002fee0000000000 */
[----:B----4-:R-:W-:Y:S05]  /*8cc0*/  CALL.ABS.NOINC R2 ;  /* 0x0000000002007343 */ /* 0x010fea0003c00000 */
.L_x_134:
[----:B------:R-:W-:Y:S05]  /*8cd0*/  WARPSYNC.ALL ;  /* 0x0000000000007948 */ /* 0x000fea0003800000 */
[C---:B------:R-:W-:Y:S01]  /*8ce0*/  R2UR UR4, R23.reuse ;  /* 0x00000000170472ca */ /* 0x040fe200000e0000 */
[----:B-1----:R-:W-:Y:S05]  /*8cf0*/  VIADD R0, R23, 0x40 ;  /* 0x0000004017007836 */ /* 0x002fea0000000000 */
[----:B------:R-:W-:Y:S04]  /*8d00*/  SHF.R.U32.HI R0, RZ, 0x15, R0 ;  /* 0x00000015ff007819 */ /* 0x000fe80000011600 */
[----:B------:R-:W-:Y:S03]  /*8d10*/  LOP3.LUT P0, RZ, R0, 0x3, R99, 0x48, !PT ;  /* 0x0000000300ff7812 */ /* 0x000fe60007804863 */
[----:B------:R-:W1:Y:S10]  /*8d20*/  LDTM.x16 R24, tmem[UR4] ;  /* 0x00000004001879ee */ /* 0x000e740008240000 */
[----:B-1----:R-:W-:Y:S05]  /*8d30*/  @!P0 BRA `(.L_x_135) ;  /* 0x0000000000408947 */ /* 0x002fea0003800000 */
[----:B------:R-:W1:Y:S01]  /*8d40*/  LDCU.64 UR8, c[0x4][0x70] ;  /* 0x01000e00ff0877ac */ /* 0x000e620008000a00 */
[----:B---3--:R-:W-:Y:S01]  /*8d50*/  MOV R3, 0x0 ;  /* 0x0000000000037802 */ /* 0x008fe20000000f00 */
[----:B------:R-:W-:Y:S02]  /*8d60*/  HFMA2 R12, -RZ, RZ, 0, 5.9604644775390625e-08 ;  /* 0x00000001ff0c7431 */ /* 0x000fe400000001ff */
[----:B------:R-:W-:Y:S02]  /*8d70*/  IMAD.MOV.U32 R8, RZ, RZ, 0x192 ;  /* 0x00000192ff087424 */ /* 0x000fe400078e00ff */
[----:B------:R-:W-:Y:S01]  /*8d80*/  IMAD.MOV.U32 R13, RZ, RZ, RZ ;  /* 0x000000ffff0d7224 */ /* 0x000fe200078e00ff */
[----:B------:R-:W3:Y:S01]  /*8d90*/  LDCU.64 UR6, c[0x4][0x78] ;  /* 0x01000f00ff0677ac */ /* 0x000ee20008000a00 */
[----:B------:R-:W2:Y:S01]  /*8da0*/  LDC.64 R2, c[0x4][R3] ;  /* 0x0100000003027b82 */ /* 0x000ea20000000a00 */
        /* <DEDUP_REMOVED lines=9> */
.L_x_135:
[----:B------:R-:W-:Y:S05]  /*8e40*/  WARPSYNC.ALL ;  /* 0x0000000000007948 */ /* 0x000fea0003800000 */
[----:B------:R-:W-:Y:S11]  /*8e50*/  R2UR UR4, R23 ;  /* 0x00000000170472ca */ /* 0x000ff600000e0000 */
[----:B------:R-:W-:Y:S02]  /*8e60*/  @!UPT UIADD3 URZ, UPT, UPT, URZ, URZ, URZ ;  /* 0x000000fffffff290 */ /* 0x000fe4000fffe0ff */
[----:B------:R-:W1:Y:S02]  /*8e70*/  LDTM.x16 R4, tmem[UR4+0x40] ;  /* 0x00004004000479ee */ /* 0x000e640008240000 */
[----:B-1----:R-:W-:Y:S01]  /*8e80*/  NOP ;  /* 0x0000000000007918 */ /* 0x002fe20000000000 */
.L_x_133:
[----:B------:R-:W-:Y:S01]  /*8e90*/  ISETP.NE.AND P2, PT, R105, RZ, PT ;  /* 0x000000ff6900720c */ /* 0x000fe20003f45270 */
[----:B-1----:R-:W-:Y:S01]  /*8ea0*/  FMUL R0, R52, R24 ;  /* 0x0000001834007220 */ /* 0x002fe20000400000 */
[----:B---34-:R-:W-:Y:S01]  /*8eb0*/  SHF.L.U32 R3, R60, 0x10, RZ ;  /* 0x000000103c037819 */ /* 0x018fe200000006ff */
        /* <DEDUP_REMOVED lines=146> */
.L_x_137:
[----:B------:R-:W-:Y:S05]  /*97e0*/  BSYNC.RECONVERGENT B0 ;  /* 0x0000000000007941 */ /* 0x000fea0003800200 */
.L_x_136:
[----:B------:R-:W-:Y:S01]  /*97f0*/  BAR.SYNC.DEFER_BLOCKING 0x1, 0x80 ;  /* 0x0042000000007b1d */ /* 0x000fe20000010000 */
[----:B------:R-:W-:Y:S04]  /*9800*/  UIADD3 UR40, UPT, UPT, UR43, 0x1, URZ ;  /* 0x000000012b287890 */ /* 0x000fe8000fffe0ff */
[----:B------:R-:W-:Y:S04]  /*9810*/  UISETP.NE.AND UP0, UPT, UR40, 0x4, UPT ;  /* 0x000000042800788c */ /* 0x000fe8000bf05270 */
[----:B------:R-:W-:Y:S01]  /*9820*/  USEL UR40, UR40, URZ, UP0 ;  /* 0x000000ff28287287 */ /* 0x000fe20008000000 */
[----:B------:R3:W-:Y:S01]  /*9830*/  @P2 SYNCS.ARRIVE.TRANS64.RED.A1T0 RZ, [R106+URZ], RZ ;  /* 0x000000ff6aff29a7 */ /* 0x0007e200081004ff */
[----:B------:R-:W-:Y:S01]  /*9840*/  BSSY B1, `(.L_x_138) ;  /* 0x000001a000017945 */ /* 0x000fe20003800000 */
[----:B------:R-:W4:Y:S01]  /*9850*/  @P2 SYNCS.PHASECHK.TRANS64.TRYWAIT P0, [R0+URZ+0x60], R2 ;  /* 0x00006002000025a7 */ /* 0x000f2200080011ff */
[----:B---3--:R-:W-:Y:S01]  /*9860*/  HFMA2 R106, -RZ, RZ, 0, 0 ;  /* 0x00000000ff6a7431 */ /* 0x008fe200000001ff */
[----:B----4-:R-:W-:Y:S01]  /*9870*/  @P2 SEL R70, RZ, 0x1, !P0 ;  /* 0x00000001ff462807 */ /* 0x010fe20004000000 */
[----:B------:R-:W-:Y:S06]  /*9880*/  @!P2 BRA `(.L_x_139) ;  /* 0x000000000054a947 */ /* 0x000fec0003800000 */
[----:B------:R-:W-:Y:S01]  /*9890*/  ISETP.NE.AND P1, PT, R71, RZ, PT ;  /* 0x000000ff4700720c */ /* 0x000fe20003f25270 */
[----:B------:R-:W-:Y:S01]  /*98a0*/  BSSY B0, `(.L_x_140) ;  /* 0x0000009000007945 */ /* 0x000fe20003800000 */
[----:B------:R-:W-:Y:S11]  /*98b0*/  ISETP.NE.AND P0, PT, R70, RZ, PT ;  /* 0x000000ff4600720c */ /* 0x000ff60003f05270 */
[----:B------:R-:W-:Y:S05]  /*98c0*/  @P1 IMAD R3, R68, 0x1000, R104 ;  /* 0x0000100044031824 */ /* 0x000fea00078e0268 */
[----:B------:R-:W-:Y:S05]  /*98d0*/  @P1 IADD3 R2, PT, PT, R3, UR45, RZ ;  /* 0x0000002d03021c10 */ /* 0x000fea000fffe0ff */
[----:B------:R-:W-:Y:S01]  /*98e0*/  @P1 IMAD.IADD R2, R69, 0x1, R2 ;  /* 0x0000000145021824 */ /* 0x000fe200078e0202 */
[----:B------:R-:W-:Y:S06]  /*98f0*/  @P0 BRA `(.L_x_141) ;  /* 0x00000000000c0947 */ /* 0x000fec0003800000 */
[----:B-1----:R-:W-:Y:S04]  /*9900*/  SHF.L.U32 R20, RZ, 0x1f, RZ ;  /* 0x0000001fff147819 */ /* 0x002fe800000006ff */
[----:B------:R-:W1:Y:S02]  /*9910*/  SYNCS.PHASECHK.TRANS64.TRYWAIT P0, [R0+URZ+0x60], R20 ;  /* 0x00006014000075a7 */ /* 0x000e6400080011ff */
[----:B-1----:R-:W-:Y:S05]  /*9920*/  @!P0 BRA `(.L_x_142) ;  /* 0x0000005800148947 */ /* 0x002fea0003800000 */
.L_x_141:
[----:B------:R-:W-:Y:S05]  /*9930*/  BSYNC B0 ;  /* 0x0000000000007941 */ /* 0x000fea0003800000 */
.L_x_140:
[----:B------:R-:W-:Y:S01]  /*9940*/  ISETP.NE.AND P0, PT, R71, RZ, PT ;  /* 0x000000ff4700720c */ /* 0x000fe20003f05270 */
[----:B------:R-:W-:Y:S11]  /*9950*/  VIADD R68, R68, 0x1 ;  /* 0x0000000144447836 */ /* 0x000ff60000000000 */
[----:B------:R-:W-:Y:S01]  /*9960*/  @!UPT UIADD3 URZ, UPT, UPT, URZ, URZ, URZ ;  /* 0x000000fffffff290 */ /* 0x000fe2000fffe0ff */
[----:B------:R3:W4:Y:S04]  /*9970*/  @P0 LDS.128 R60, [R3+UR45+0x200] ;  /* 0x0002002d033c0984 */ /* 0x0007280008000c00 */
[----:B------:R3:W1:Y:S04]  /*9980*/  @P0 LDS.128 R72, [R3+UR45+0xa00] ;  /* 0x000a002d03480984 */ /* 0x0006680008000c00 */
[----:B------:R3:W1:Y:S04]  /*9990*/  @P0 LDS.128 R64, [R2+0x200] ;  /* 0x0002000002400984 */ /* 0x0006680000000c00 */
[----:B------:R3:W1:Y:S01]  /*99a0*/  @P0 LDS.128 R76, [R2+0xa00] ;  /* 0x000a0000024c0984 */ /* 0x0006620000000c00 */
[C---:B------:R-:W-:Y:S04]  /*99b0*/  ISETP.NE.AND P0, PT, R68.reuse, 0x4, PT ;  /* 0x000000044400780c */ /* 0x040fe80003f05270 */
[----:B------:R-:W-:Y:S02]  /*99c0*/  SEL R68, R68, RZ, P0 ;  /* 0x000000ff44447207 */ /* 0x000fe40000000000 */
[----:B------:R-:W-:Y:S02]  /*99d0*/  SEL R106, RZ, 0x1, P0 ;  /* 0x00000001ff6a7807 */ /* 0x000fe40000000000 */
.L_x_139:
[----:B------:R-:W-:Y:S05]  /*99e0*/  BSYNC B1 ;  /* 0x0000000000017941 */ /* 0x000fea0003800000 */
.L_x_138:
[----:B---3--:R-:W-:Y:S05]  /*99f0*/  VIADD R3, R59, 0x400010 ;  /* 0x004000103b037836 */ /* 0x008fea0000000000 */
[----:B-1----:R-:W-:Y:S04]  /*9a00*/  SHF.R.U32.HI R0, RZ, 0x15, R3 ;  /* 0x00000015ff007819 */ /* 0x002fe80000011603 */
        /* <DEDUP_REMOVED lines=23> */
.L_x_144:
        /* <DEDUP_REMOVED lines=23> */
.L_x_145:
[----:B------:R-:W-:Y:S05]  /*9cf0*/  WARPSYNC.ALL ;  /* 0x0000000000007948 */ /* 0x000fea0003800000 */
[----:B------:R-:W-:Y:S11]  /*9d00*/  R2UR UR4, R2 ;  /* 0x00000000020472ca */ /* 0x000ff600000e0000 */
[----:B------:R-:W-:Y:S02]  /*9d10*/  @!UPT UIADD3 URZ, UPT, UPT, URZ, URZ, URZ ;  /* 0x000000fffffff290 */ /* 0x000fe4000fffe0ff */
[----:B------:R-:W1:Y:S02]  /*9d20*/  LDTM.x16 R4, tmem[UR4+0x40] ;  /* 0x00004004000479ee */ /* 0x000e640008240000 */
[----:B-1----:R-:W-:Y:S01]  /*9d30*/  NOP ;  /* 0x0000000000007918 */ /* 0x002fe20000000000 */
.L_x_143:
[----:B------:R-:W-:Y:S01]  /*9d40*/  ISETP.NE.AND P2, PT, R105, RZ, PT ;  /* 0x000000ff6900720c */ /* 0x000fe20003f45270 */
[----:B------:R-:W-:Y:S01]  /*9d50*/  FMUL R0, R52, R24 ;  /* 0x0000001834007220 */ /* 0x000fe20000400000 */
[----:B----4-:R-:W-:Y:S01]  /*9d60*/  SHF.L.U32 R3, R60, 0x10, RZ ;  /* 0x000000103c037819 */ /* 0x010fe200000006ff */
        /* <DEDUP_REMOVED lines=121> */
[----:B------:R-:W-:Y:S01]  /*a500*/  @P2 SHF.L.U32 R2, R106, 0x1f, RZ ;  /* 0x0000001f6a022819 */ /* 0x000fe200000006ff */
        /* <DEDUP_REMOVED lines=16> */
[----:B------:R-:W-:Y:S02]  /*a610*/  UIADD3 UR5, UPT, UPT, UR41, 0x50, URZ ;  /* 0x0000005029057890 */ /* 0x000fe4000fffe0ff */
[----:B------:R-:W-:Y:S01]  /*a620*/  UIADD3 UR4, UPT, UPT, UR45, 0x3a00, URZ ;  /* 0x00003a002d047890 */ /* 0x000fe2000fffe0ff */
[----:B------:R-:W-:Y:S01]  /*a630*/  UMOV UR7, UR44 ;  /* 0x0000002c00077c82 */ /* 0x000fe20008000000 */
[----:B------:R-:W-:Y:S03]  /*a640*/  UMOV UR6, UR54 ;  /* 0x0000003600067c82 */ /* 0x000fe60008000000 */
[----:B------:R3:W-:Y:S04]  /*a650*/  UTMASTG.3D [UR52], [UR8] ;  /* 0x00000034080073b5 */ /* 0x0007e80008010000 */
[----:B------:R3:W-:Y:S01]  /*a660*/  UTMASTG.3D [UR4], [UR8] ;  /* 0x00000004080073b5 */ /* 0x0007e20008010000 */
[----:B------:R0:W-:Y:S01]  /*a670*/  UTMACMDFLUSH ;  /* 0x00000000000079b7 */ /* 0x0001e20000000000 */
[----:B---3--:R-:W-:Y:S04]  /*a680*/  DEPBAR.LE SB0, 0x1 ;  /* 0x000080400000791a */ /* 0x008fe80000000000 */
.L_x_147:
[----:B------:R-:W-:Y:S05]  /*a690*/  BSYNC.RECONVERGENT B0 ;  /* 0x0000000000007941 */ /* 0x000fea0003800200 */
.L_x_146:
        /* <DEDUP_REMOVED lines=20> */
[----:B------:R-:W-:Y:S04]  /*a7e0*/  SHF.L.U32 R20, R106, 0x1f, RZ ;  /* 0x0000001f6a147819 */ /* 0x000fe800000006ff */
[----:B------:R-:W1:Y:S02]  /*a7f0*/  SYNCS.PHASECHK.TRANS64.TRYWAIT P0, [R0+URZ+0x60], R20 ;  /* 0x00006014000075a7 */ /* 0x000e6400080011ff */
[----:B-1----:R-:W-:Y:S05]  /*a800*/  @!P0 BRA `(.L_x_152) ;  /* 0x0000004800708947 */ /* 0x002fea0003800000 */
.L_x_151:
[----:B------:R-:W-:Y:S05]  /*a810*/  BSYNC B0 ;  /* 0x0000000000007941 */ /* 0x000fea0003800000 */
.L_x_150:
[----:B------:R-:W-:Y:S01]  /*a820*/  ISETP.NE.AND P0, PT, R71, RZ, PT ;  /* 0x000000ff4700720c */ /* 0x000fe20003f05270 */
[----:B------:R-:W-:Y:S11]  /*a830*/  VIADD R68, R68, 0x1 ;  /* 0x0000000144447836 */ /* 0x000ff60000000000 */
[----:B------:R-:W-:Y:S01]  /*a840*/  @!UPT UIADD3 URZ, UPT, UPT, URZ, URZ, URZ ;  /* 0x000000fffffff290 */ /* 0x000fe2000fffe0ff */
[----:B------:R3:W4:Y:S04]  /*a850*/  @P0 LDS.128 R60, [R3+UR45+0x200] ;  /* 0x0002002d033c0984 */ /* 0x0007280008000c00 */
[----:B------:R3:W2:Y:S04]  /*a860*/  @P0 LDS.128 R72, [R3+UR45+0xa00] ;  /* 0x000a002d03480984 */ /* 0x0006a80008000c00 */
[----:B------:R3:W2:Y:S04]  /*a870*/  @P0 LDS.128 R64, [R2+0x200] ;  /* 0x0002000002400984 */ /* 0x0006a80000000c00 */
[----:B------:R3:W2:Y:S01]  /*a880*/  @P0 LDS.128 R76, [R2+0xa00] ;  /* 0x000a0000024c0984 */ /* 0x0006a20000000c00 */
[C---:B------:R-:W-:Y:S04]  /*a890*/  ISETP.NE.AND P0, PT, R68.reuse, 0x4, PT ;  /* 0x000000044400780c */ /* 0x040fe80003f05270 */
[----:B-1----:R-:W-:Y:S02]  /*a8a0*/  SEL R0, RZ, 0x1, P0 ;  /* 0x00000001ff007807 */ /* 0x002fe40000000000 */
[----:B------:R-:W-:Y:S02]  /*a8b0*/  SEL R68, R68, RZ, P0 ;  /* 0x000000ff44447207 */ /* 0x000fe40000000000 */
[----:B------:R-:W-:Y:S02]  /*a8c0*/  LOP3.LUT R106, R106, R0, RZ, 0x3c, !PT ;  /* 0x000000006a6a7212 */ /* 0x000fe400078e3cff */
.L_x_149:
[----:B------:R-:W-:Y:S05]  /*a8d0*/  BSYNC B1 ;  /* 0x0000000000017941 */ /* 0x000fea0003800000 */
.L_x_148:
[----:B------:R-:W-:Y:S11]  /*a8e0*/  ISETP.NE.AND P0, PT, R98, R22, PT ;  /* 0x000000166200720c */ /* 0x000ff60003f05270 */
[----:B------:R-:W-:Y:S02]  /*a8f0*/  @!UPT UIADD3 URZ, UPT, UPT, URZ, URZ, URZ ;  /* 0x000000fffffff290 */ /* 0x000fe4000fffe0ff */
[----:B------:R-:W-:Y:S05]  /*a900*/  @P0 BRA `(.L_x_153) ;  /* 0x0000000000bc0947 */ /* 0x000fea0003800000 */
[----:B------:R-:W-:Y:S11]  /*a910*/  LOP3.LUT P0, RZ, R21, 0x3, R99, 0x48, !PT ;  /* 0x0000000315ff7812 */ /* 0x000ff60007804863 */
[----:B------:R-:W-:Y:S02]  /*a920*/  @!UPT UIADD3 URZ, UPT, UPT, URZ, URZ, URZ ;  /* 0x000000fffffff290 */ /* 0x000fe4000fffe0ff */
[----:B------:R-:W-:Y:S05]  /*a930*/  @!P0 BRA `(.L_x_154) ;  /* 0x0000000000408947 */ /* 0x000fea0003800000 */
        /* <DEDUP_REMOVED lines=16> */
.L_x_154:
        /* <DEDUP_REMOVED lines=23> */
.L_x_155:
[----:B------:R-:W-:Y:S05]  /*abb0*/  WARPSYNC.ALL ;  /* 0x0000000000007948 */ /* 0x000fea0003800000 */
[----:B------:R-:W-:Y:S11]  /*abc0*/  R2UR UR4, R23 ;  /* 0x00000000170472ca */ /* 0x000ff600000e0000 */
[----:B------:R-:W-:Y:S02]  /*abd0*/  @!UPT UIADD3 URZ, UPT, UPT, URZ, URZ, URZ ;  /* 0x000000fffffff290 */ /* 0x000fe4000fffe0ff */
[----:B------:R-:W1:Y:S02]  /*abe0*/  LDTM.x16 R4, tmem[UR4+0x40] ;  /* 0x00004004000479ee */ /* 0x000e640008240000 */
[----:B-1----:R-:W-:Y:S01]  /*abf0*/  NOP ;  /* 0x0000000000007918 */ /* 0x002fe20000000000 */
.L_x_153:
[----:B------:R-:W-:Y:S01]  /*ac00*/  ISETP.NE.AND P2, PT, R105, RZ, PT ;  /* 0x000000ff6900720c */ /* 0x000fe20003f45270 */
[----:B------:R-:W-:Y:S01]  /*ac10*/  FMUL R0, R52, R24 ;  /* 0x0000001834007220 */ /* 0x000fe20000400000 */
        /* <DEDUP_REMOVED lines=22> */
[----:B--2---:R-:W-:Y:S01]  /*ad80*/  LOP3.LUT R41, R66, 0xffff0000, RZ, 0xc0, !PT ;  /* 0xffff000042297812 */ /* 0x004fe200078ec0ff */
        /* <DEDUP_REMOVED lines=106> */
[----:B--2---:R-:W2:Y:S02]  /*b430*/  FENCE.VIEW.ASYNC.S ;  /* 0x00000000000073c6 */ /* 0x004ea40000000000 */
[----:B------:R-:W-:Y:S05]  /*b440*/  WARPSYNC.ALL ;  /* 0x0000000000007948 */ /* 0x000fea0003800000 */
[----:B------:R-:W-:Y:S01]  /*b450*/  BSSY.RECONVERGENT B0, `(.L_x_156) ;  /* 0x0000012000007945 */ /* 0x000fe20003800200 */
[----:B--2---:R-:W-:Y:S06]  /*b460*/  BAR.SYNC.DEFER_BLOCKING 0x1, 0x80 ;  /* 0x0042000000007b1d */ /* 0x004fec0000010000 */
[----:B------:R-:W-:Y:S05]  /*b470*/  @P0 BRA `(.L_x_157) ;  /* 0x00000000003c0947 */ /* 0x000fea0003800000 */
[----:B------:R-:W-:Y:S02]  /*b480*/  UIADD3 UR4, UPT, UPT, UR45, 0x200, URZ ;  /* 0x000002002d047890 */ /* 0x000fe4000fffe0ff */
[----:B------:R-:W-:Y:S01]  /*b490*/  UIADD3 UR8, UP0, UPT, UR58, 0xa80, URZ ;  /* 0x00000a803a087890 */ /* 0x000fe2000ff1e0ff */
[----:B------:R-:W-:Y:S01]  /*b4a0*/  UMOV UR54, UR42 ;  /* 0x0000002a00367c82 */ /* 0x000fe20008000000 */
[----:B------:R-:W-:Y:S02]  /*b4b0*/  UMOV UR55, UR44 ;  /* 0x0000002c00377c82 */ /* 0x000fe40008000000 */
[----:B------:R-:W-:Y:S01]  /*b4c0*/  MOV R88, UR4 ;  /* 0x0000000400587c02 */ /* 0x000fe20008000f00 */
[----:B------:R-:W-:Y:S02]  /*b4d0*/  UIADD3.X UR9, UPT, UPT, URZ, UR59, URZ, UP0, !UPT ;  /* 0x0000003bff097290 */ /* 0x000fe400087fe4ff */
[----:B------:R-:W-:Y:S01]  /*b4e0*/  UIADD3 UR5, UPT, UPT, UR41, 0x60, URZ ;  /* 0x0000006029057890 */ /* 0x000fe2000fffe0ff */
[----:B------:R-:W-:Y:S01]  /*b4f0*/  R2UR UR52, R88 ;  /* 0x00000000583472ca */ /* 0x000fe200000e0000 */
[----:B------:R-:W-:Y:S01]  /*b500*/  UIADD3 UR4, UPT, UPT, UR45, 0xa00, URZ ;  /* 0x00000a002d047890 */ /* 0x000fe2000fffe0ff */
[----:B------:R-:W-:Y:S01]  /*b510*/  UMOV UR6, UR42 ;  /* 0x0000002a00067c82 */ /* 0x000fe20008000000 */
[----:B------:R-:W-:Y:S10]  /*b520*/  UMOV UR7, UR44 ;  /* 0x0000002c00077c82 */ /* 0x000ff40008000000 */
[----:B------:R2:W-:Y:S01]  /*b530*/  UTMASTG.3D [UR52], [UR8] ;  /* 0x00000034080073b5 */ /* 0x0005e20008010000 */
[----:B------:R2:W-:Y:S01]  /*b540*/  UTMASTG.3D [UR4], [UR8] ;  /* 0x00000004080073b5 */ /* 0x0005e20008010000 */
[----:B------:R0:W-:Y:S01]  /*b550*/  UTMACMDFLUSH ;  /* 0x00000000000079b7 */ /* 0x0001e20000000000 */
[----:B--2---:R-:W-:Y:S04]  /*b560*/  DEPBAR.LE SB0, 0x1 ;  /* 0x000080400000791a */ /* 0x004fe80000000000 */
.L_x_157:
[----:B------:R-:W-:Y:S05]  /*b570*/  BSYNC.RECONVERGENT B0 ;  /* 0x0000000000007941 */ /* 0x000fea0003800200 */
.L_x_156:
[----:B------:R-:W-:Y:S01]  /*b580*/  BAR.SYNC.DEFER_BLOCKING 0x1, 0x80 ;  /* 0x0042000000007b1d */ /* 0x000fe20000010000 */
[----:B------:R-:W-:Y:S04]  /*b590*/  UIADD3 UR40, UPT, UPT, UR43, 0x1, URZ ;  /* 0x000000012b287890 */ /* 0x000fe8000fffe0ff */
[----:B------:R-:W-:Y:S04]  /*b5a0*/  UISETP.NE.AND UP0, UPT, UR40, 0x4, UPT ;  /* 0x000000042800788c */ /* 0x000fe8000bf05270 */
[----:B------:R-:W-:Y:S01]  /*b5b0*/  USEL UR40, UR40, URZ, UP0 ;  /* 0x000000ff28287287 */ /* 0x000fe20008000000 */
[----:B------:R2:W-:Y:S01]  /*b5c0*/  @P2 SYNCS.ARRIVE.TRANS64.RED.A1T0 RZ, [R107+URZ], RZ ;  /* 0x000000ff6bff29a7 */ /* 0x0005e200081004ff */
[----:B------:R-:W-:Y:S01]  /*b5d0*/  BSSY B1, `(.L_x_158) ;  /* 0x000001a000017945 */ /* 0x000fe20003800000 */
[----:B------:R-:W3:Y:S02]  /*b5e0*/  @P2 SYNCS.PHASECHK.TRANS64.TRYWAIT P0, [R0+URZ+0x60], R2 ;  /* 0x00006002000025a7 */ /* 0x000ee400080011ff */
[----:B---3--:R-:W-:Y:S01]  /*b5f0*/  @P2 SEL R70, RZ, 0x1, !P0 ;  /* 0x00000001ff462807 */ /* 0x008fe20004000000 */
[----:B--2---:R-:W-:Y:S06]  /*b600*/  @!P2 BRA `(.L_x_159) ;  /* 0x000000000058a947 */ /* 0x004fec0003800000 */
[----:B------:R-:W-:Y:S01]  /*b610*/  ISETP.NE.AND P1, PT, R71, RZ, PT ;  /* 0x000000ff4700720c */ /* 0x000fe20003f25270 */
[----:B------:R-:W-:Y:S01]  /*b620*/  BSSY B0, `(.L_x_160) ;  /* 0x0000009000007945 */ /* 0x000fe20003800000 */
[----:B------:R-:W-:Y:S11]  /*b630*/  ISETP.NE.AND P0, PT, R70, RZ, PT ;  /* 0x000000ff4600720c */ /* 0x000ff60003f05270 */
[----:B------:R-:W-:Y:S05]  /*b640*/  @P1 IMAD R3, R68, 0x1000, R104 ;  /* 0x0000100044031824 */ /* 0x000fea00078e0268 */
[----:B------:R-:W-:Y:S05]  /*b650*/  @P1 IADD3 R2, PT, PT, R3, UR45, RZ ;  /* 0x0000002d03021c10 */ /* 0x000fea000fffe0ff */
[----:B------:R-:W-:Y:S01]  /*b660*/  @P1 IMAD.IADD R2, R69, 0x1, R2 ;  /* 0x0000000145021824 */ /* 0x000fe200078e0202 */
[----:B------:R-:W-:Y:S06]  /*b670*/  @P0 BRA `(.L_x_161) ;  /* 0x00000000000c0947 */ /* 0x000fec0003800000 */
[----:B-1----:R-:W-:Y:S04]  /*b680*/  SHF.L.U32 R20, R106, 0x1f, RZ ;  /* 0x0000001f6a147819 */ /* 0x002fe800000006ff */
[----:B------:R-:W1:Y:S02]  /*b690*/  SYNCS.PHASECHK.TRANS64.TRYWAIT P0, [R0+URZ+0x60], R20 ;  /* 0x00006014000075a7 */ /* 0x000e6400080011ff */
[----:B-1----:R-:W-:Y:S05]  /*b6a0*/  @!P0 BRA `(.L_x_162) ;  /* 0x0000003800dc8947 */ /* 0x002fea0003800000 */
.L_x_161:
[----:B------:R-:W-:Y:S05]  /*b6b0*/  BSYNC B0 ;  /* 0x0000000000007941 */ /* 0x000fea0003800000 */
.L_x_160:
[----:B------:R-:W-:Y:S01]  /*b6c0*/  ISETP.NE.AND P0, PT, R71, RZ, PT ;  /* 0x000000ff4700720c */ /* 0x000fe20003f05270 */
[----:B------:R-:W-:Y:S11]  /*b6d0*/  VIADD R68, R68, 0x1 ;  /* 0x0000000144447836 */ /* 0x000ff60000000000 */
[----:B------:R-:W-:Y:S01]  /*b6e0*/  @!UPT UIADD3 URZ, UPT, UPT, URZ, URZ, URZ ;  /* 0x000000fffffff290 */ /* 0x000fe2000fffe0ff */
[----:B------:R2:W3:Y:S04]  /*b6f0*/  @P0 LDS.128 R60, [R3+UR45+0x200] ;  /* 0x0002002d033c0984 */ /* 0x0004e80008000c00 */
[----:B------:R2:W4:Y:S04]  /*b700*/  @P0 LDS.128 R72, [R3+UR45+0xa00] ;  /* 0x000a002d03480984 */ /* 0x0005280008000c00 */
[----:B------:R2:W2:Y:S04]  /*b710*/  @P0 LDS.128 R64, [R2+0x200] ;  /* 0x0002000002400984 */ /* 0x0004a80000000c00 */
[----:B------:R2:W2:Y:S01]  /*b720*/  @P0 LDS.128 R76, [R2+0xa00] ;  /* 0x000a0000024c0984 */ /* 0x0004a20000000c00 */
[C---:B------:R-:W-:Y:S04]  /*b730*/  ISETP.NE.AND P0, PT, R68.reuse, 0x4, PT ;  /* 0x000000044400780c */ /* 0x040fe80003f05270 */
[----:B-1----:R-:W-:Y:S02]  /*b740*/  SEL R0, RZ, 0x1, P0 ;  /* 0x00000001ff007807 */ /* 0x002fe40000000000 */
[----:B------:R-:W-:Y:S02]  /*b750*/  SEL R68, R68, RZ, P0 ;  /* 0x000000ff44447207 */ /* 0x000fe40000000000 */
[----:B------:R-:W-:Y:S02]  /*b760*/  LOP3.LUT R106, R106, R0, RZ, 0x3c, !PT ;  /* 0x000000006a6a7212 */ /* 0x000fe400078e3cff */
.L_x_159:
[----:B------:R-:W-:Y:S05]  /*b770*/  BSYNC B1 ;  /* 0x0000000000017941 */ /* 0x000fea0003800000 */
.L_x_158:
[----:B--2---:R-:W-:Y:S05]  /*b780*/  VIADD R3, R59, 0x400020 ;  /* 0x004000203b037836 */ /* 0x004fea0000000000 */
[----:B------:R-:W-:Y:S04]  /*b790*/  SHF.R.U32.HI R0, RZ, 0x15, R3 ;  /* 0x00000015ff007819 */ /* 0x000fe80000011603 */
[----:B-1----:R-:W-:Y:S04]  /*b7a0*/  LOP3.LUT R22, R0, 0x3, RZ, 0xc0, !PT ;  /* 0x0000000300167812 */ /* 0x002fe800078ec0ff */
        /* <DEDUP_REMOVED lines=11> */
[----:B------:R-:W2:Y:S01]  /*b860*/  LDCU.64 UR6, c[0x4][0x78] ;  /* 0x01000f00ff0677ac */ /* 0x000ea20008000a00 */
[----:B------:R-:W3:Y:S01]  /*b870*/  LDC.64 R14, c[0x4][R15] ;  /* 0x010000000f0e7b82 */ /* 0x000ee20000000a00 */
[----:B------:R-:W5:Y:S01]  /*b880*/  LDCU.64 UR4, c[0x4][0x10] ;  /* 0x01000200ff0477ac */ /* 0x000f620008000a00 */
[----:B-1----:R-:W-:Y:S01]  /*b890*/  MOV R5, UR9 ;  /* 0x0000000900057c02 */ /* 0x002fe20008000f00 */
[----:B------:R-:W-:Y:S01]  /*b8a0*/  IMAD.U32 R4, RZ, RZ, UR8 ;  /* 0x00000008ff047e24 */ /* 0x000fe2000f8e00ff */
[----:B--2---:R-:W-:Y:S01]  /*b8b0*/  MOV R7, UR7 ;  /* 0x0000000700077c02 */ /* 0x004fe20008000f00 */
[----:B------:R-:W-:Y:S01]  /*b8c0*/  IMAD.U32 R6, RZ, RZ, UR6 ;  /* 0x00000006ff067e24 */ /* 0x000fe2000f8e00ff */
[----:B-----5:R-:W-:Y:S01]  /*b8d0*/  MOV R11, UR5 ;  /* 0x00000005000b7c02 */ /* 0x020fe20008000f00 */
[----:B------:R-:W-:Y:S02]  /*b8e0*/  IMAD.U32 R10, RZ, RZ, UR4 ;  /* 0x00000004ff0a7e24 */ /* 0x000fe4000f8e00ff */
[----:B------:R-:W-:Y:S07]  /*b8f0*/  LEPC R20, `(.L_x_164) ;  /* 0x000000001014794e */ /* 0x000fee0000000000 */
[----:B---34-:R-:W-:Y:S05]  /*b900*/  CALL.ABS.NOINC R14 ;  /* 0x000000000e007343 */ /* 0x018fea0003c00000 */
.L_x_164:
        /* <DEDUP_REMOVED lines=23> */
.L_x_165:
[----:B------:R-:W-:Y:S05]  /*ba80*/  WARPSYNC.ALL ;  /* 0x0000000000007948 */ /* 0x000fea0003800000 */
[----:B------:R-:W-:Y:S11]  /*ba90*/  R2UR UR4, R2 ;  /* 0x00000000020472ca */ /* 0x000ff600000e0000 */
[----:B------:R-:W-:Y:S02]  /*baa0*/  @!UPT UIADD3 URZ, UPT, UPT, URZ, URZ, URZ ;  /* 0x000000fffffff290 */ /* 0x000fe4000fffe0ff */
[----:B------:R-:W1:Y:S02]  /*bab0*/  LDTM.x16 R4, tmem[UR4+0x40] ;  /* 0x00004004000479ee */ /* 0x000e640008240000 */
[----:B-1----:R-:W-:Y:S01]  /*bac0*/  NOP ;  /* 0x0000000000007918 */ /* 0x002fe20000000000 */
.L_x_163:
[----:B------:R-:W-:Y:S01]  /*bad0*/  ISETP.NE.AND P2, PT, R105, RZ, PT ;  /* 0x000000ff6900720c */ /* 0x000fe20003f45270 */
[----:B------:R-:W-:Y:S01]  /*bae0*/  FMUL R0, R52, R24 ;  /* 0x0000001834007220 */ /* 0x000fe20000400000 */
[----:B---3--:R-:W-:Y:S01]  /*baf0*/  SHF.L.U32 R3, R60, 0x10, RZ ;  /* 0x000000103c037819 */ /* 0x008fe200000006ff */
        /* <DEDUP_REMOVED lines=145> */
[----:B--2---:R-:W-:Y:S04]  /*c410*/  DEPBAR.LE SB0, 0x1 ;  /* 0x000080400000791a */ /* 0x004fe80000000000 */
.L_x_167:
[----:B------:R-:W-:Y:S05]  /*c420*/  BSYNC.RECONVERGENT B0 ;  /* 0x0000000000007941 */ /* 0x000fea0003800200 */
.L_x_166:
        /* <DEDUP_REMOVED lines=10> */
[----:B------:R-:W2:Y:S02]  /*c4d0*/  @P2 SYNCS.PHASECHK.TRANS64.TRYWAIT P0, [R0+URZ+0x60], R2 ;  /* 0x00006002000025a7 */ /* 0x000ea400080011ff */
[----:B--2---:R-:W-:Y:S01]  /*c4e0*/  @P2 SEL R70, RZ, 0x1, !P0 ;  /* 0x00000001ff462807 */ /* 0x004fe20004000000 */
        /* <DEDUP_REMOVED lines=11> */
.L_x_171:
[----:B------:R-:W-:Y:S05]  /*c5a0*/  BSYNC B0 ;  /* 0x0000000000007941 */ /* 0x000fea0003800000 */
.L_x_170:
        /* <DEDUP_REMOVED lines=11> */
.L_x_169:
[----:B------:R-:W-:Y:S05]  /*c660*/  BSYNC B1 ;  /* 0x0000000000017941 */ /* 0x000fea0003800000 */
.L_x_168:
[----:B------:R-:W-:Y:S11]  /*c670*/  ISETP.NE.AND P0, PT, R98, R22, PT ;  /* 0x000000166200720c */ /* 0x000ff60003f05270 */
[----:B------:R-:W-:Y:S02]  /*c680*/  @!UPT UIADD3 URZ, UPT, UPT, URZ, URZ, URZ ;  /* 0x000000fffffff290 */ /* 0x000fe4000fffe0ff */
[----:B------:R-:W-:Y:S05]  /*c690*/  @P0 BRA `(.L_x_173) ;  /* 0x0000000000bc0947 */ /* 0x000fea0003800000 */
[----:B------:R-:W-:Y:S11]  /*c6a0*/  LOP3.LUT P0, RZ, R21, 0x3, R99, 0x48, !PT ;  /* 0x0000000315ff7812 */ /* 0x000ff60007804863 */
[----:B------:R-:W-:Y:S02]  /*c6b0*/  @!UPT UIADD3 URZ, UPT, UPT, URZ, URZ, URZ ;  /* 0x000000fffffff290 */ /* 0x000fe4000fffe0ff */
[----:B------:R-:W-:Y:S05]  /*c6c0*/  @!P0 BRA `(.L_x_174) ;  /* 0x0000000000408947 */ /* 0x000fea0003800000 */
[----:B------:R-:W1:Y:S01]  /*c6d0*/  LDCU.64 UR8, c[0x4][0x70] ;  /* 0x01000e00ff0877ac */ /* 0x000e620008000a00 */
[----:B--2---:R-:W-:Y:S01]  /*c6e0*/  MOV R3, 0x0 ;  /* 0x0000000000037802 */ /* 0x004fe20000000f00 */
        /* <DEDUP_REMOVED lines=14> */
.L_x_174:
        /* <DEDUP_REMOVED lines=23> */
.L_x_175:
[----:B------:R-:W-:Y:S05]  /*c940*/  WARPSYNC.ALL ;  /* 0x0000000000007948 */ /* 0x000fea0003800000 */
[----:B------:R-:W-:Y:S11]  /*c950*/  R2UR UR4, R23 ;  /* 0x00000000170472ca */ /* 0x000ff600000e0000 */
[----:B------:R-:W-:Y:S02]  /*c960*/  @!UPT UIADD3 URZ, UPT, UPT, URZ, URZ, URZ ;  /* 0x000000fffffff290 */ /* 0x000fe4000fffe0ff */
[----:B------:R-:W1:Y:S02]  /*c970*/  LDTM.x16 R4, tmem[UR4+0x40] ;  /* 0x00004004000479ee */ /* 0x000e640008240000 */
[----:B-1----:R-:W-:Y:S01]  /*c980*/  NOP ;  /* 0x0000000000007918 */ /* 0x002fe20000000000 */
.L_x_173:
[----:B------:R-:W-:Y:S01]  /*c990*/  ISETP.NE.AND P2, PT, R105, RZ, PT ;  /* 0x000000ff6900720c */ /* 0x000fe20003f45270 */
[----:B------:R-:W-:Y:S01]  /*c9a0*/  FMUL R0, R52, R24 ;  /* 0x0000001834007220 */ /* 0x000fe20000400000 */
[----:B--23--:R-:W-:Y:S01]  /*c9b0*/  SHF.L.U32 R3, R60, 0x10, RZ ;  /* 0x000000103c037819 */ /* 0x00cfe200000006ff */
        /* <DEDUP_REMOVED lines=145> */
[----:B--2---:R-:W-:Y:S04]  /*d2d0*/  DEPBAR.LE SB0, 0x1 ;  /* 0x000080400000791a */ /* 0x004fe80000000000 */
.L_x_177:
[----:B------:R-:W-:Y:S05]  /*d2e0*/  BSYNC.RECONVERGENT B0 ;  /* 0x0000000000007941 */ /* 0x000fea0003800200 */
.L_x_176:
        /* <DEDUP_REMOVED lines=17> */
[----:B------:R-:W2:Y:S02]  /*d400*/  SYNCS.PHASECHK.TRANS64.TRYWAIT P0, [R0+URZ+0x60], R106 ;  /* 0x0000606a000075a7 */ /* 0x000ea400080011ff */
[----:B--2---:R-:W-:Y:S05]  /*d410*/  @!P0 BRA `(.L_x_182) ;  /* 0x0000001c00a88947 */ /* 0x004fea0003800000 */
.L_x_181:
[----:B------:R-:W-:Y:S05]  /*d420*/  BSYNC B0 ;  /* 0x0000000000007941 */ /* 0x000fea0003800000 */
.L_x_180:
[----:B------:R-:W-:Y:S11]  /*d430*/  ISETP.NE.AND P0, PT, R71, RZ, PT ;  /* 0x000000ff4700720c */ /* 0x000ff60003f05270 */
[----:B------:R-:W-:Y:S02]  /*d440*/  @!UPT UIADD3 URZ, UPT, UPT, URZ, URZ, URZ ;  /* 0x000000fffffff290 */ /* 0x000fe4000fffe0ff */
[----:B------:R3:W4:Y:S04]  /*d450*/  @P0 LDS.128 R60, [R68+UR45+0x200] ;  /* 0x0002002d443c0984 */ /* 0x0007280008000c00 */
[----:B------:R3:W1:Y:S04]  /*d460*/  @P0 LDS.128 R72, [R68+UR45+0xa00] ;  /* 0x000a002d44480984 */ /* 0x0006680008000c00 */
[----:B------:R3:W1:Y:S04]  /*d470*/  @P0 LDS.128 R64, [R2+0x200] ;  /* 0x0002000002400984 */ /* 0x0006680000000c00 */
[----:B------:R3:W1:Y:S02]  /*d480*/  @P0 LDS.128 R76, [R2+0xa00] ;  /* 0x000a0000024c0984 */ /* 0x0006640000000c00 */
.L_x_179:
[----:B------:R-:W-:Y:S05]  /*d490*/  BSYNC B1 ;  /* 0x0000000000017941 */ /* 0x000fea0003800000 */
.L_x_178:
[----:B------:R-:W-:Y:S05]  /*d4a0*/  VIADD R59, R59, 0x400030 ;  /* 0x004000303b3b7836 */ /* 0x000fea0000000000 */
[----:B--2---:R-:W-:Y:S04]  /*d4b0*/  SHF.R.U32.HI R0, RZ, 0x15, R59 ;  /* 0x00000015ff007819 */ /* 0x004fe8000001163b */
[----:B---3--:R-:W-:Y:S04]  /*d4c0*/  LOP3.LUT R2, R0, 0x3, RZ, 0xc0, !PT ;  /* 0x0000000300027812 */ /* 0x008fe800078ec0ff */
[----:B------:R-:W-:Y:S11]  /*d4d0*/  ISETP.NE.AND P0, PT, R98, R2, PT ;  /* 0x000000026200720c */ /* 0x000ff60003f05270 */
[----:B------:R-:W-:Y:S02]  /*d4e0*/  @!UPT UIADD3 URZ, UPT, UPT, URZ, URZ, URZ ;  /* 0x000000fffffff290 */ /* 0x000fe4000fffe0ff */
[----:B------:R-:W-:Y:S05]  /*d4f0*/  @P0 BRA `(.L_x_183) ;  /* 0x0000000000bc0947 */ /* 0x000fea0003800000 */
[----:B------:R-:W-:Y:S02]  /*d500*/  LOP3.LUT P0, RZ, R0, 0x3, R99, 0x48, !PT ;  /* 0x0000000300ff7812 */ /* 0x000fe40007804863 */
[----:B------:R-:W-:Y:S11]  /*d510*/  MOV R16, R59 ;  /* 0x0000003b00107202 */ /* 0x000ff60000000f00 */
[----:B------:R-:W-:Y:S05]  /*d520*/  @!P0 BRA `(.L_x_184) ;  /* 0x0000000000408947 */ /* 0x000fea0003800000 */
[----:B------:R-:W2:Y:S01]  /*d530*/  LDCU.64 UR8, c[0x4][0x70] ;  /* 0x01000e00ff0877ac */ /* 0x000ea20008000a00 */
[----:B------:R-:W-:Y:S01]  /*d540*/  MOV R15, 0x0 ;  /* 0x00000000000f7802 */ /* 0x000fe20000000f00 */
[----:B------:R-:W-:Y:S02]  /*d550*/  HFMA2 R12, -RZ, RZ, 0, 5.9604644775390625e-08 ;  /* 0x00000001ff0c7431 */ /* 0x000fe400000001ff */
[----:B------:R-:W-:Y:S02]  /*d560*/  IMAD.MOV.U32 R8, RZ, RZ, 0x192 ;  /* 0x00000192ff087424 */ /* 0x000fe400078e00ff */
[----:B------:R-:W-:Y:S01]  /*d570*/  IMAD.MOV.U32 R13, RZ, RZ, RZ ;  /* 0x000000ffff0d7224 */ /* 0x000fe200078e00ff */
[----:B------:R-:W3:Y:S01]  /*d580*/  LDCU.64 UR6, c[0x4][0x78] ;  /* 0x01000f00ff0677ac */ /* 0x000ee20008000a00 */
[----:B------:R-:W1:Y:S01]  /*d590*/  LDC.64 R14, c[0x4][R15] ;  /* 0x010000000f0e7b82 */ /* 0x000e620000000a00 */
[----:B------:R-:W5:Y:S01]  /*d5a0*/  LDCU.64 UR4, c[0x4][0x10] ;  /* 0x01000200ff0477ac */ /* 0x000f620008000a00 */
[----:B--2---:R-:W-:Y:S01]  /*d5b0*/  MOV R5, UR9 ;  /* 0x0000000900057c02 */ /* 0x004fe20008000f00 */
[----:B------:R-:W-:Y:S01]  /*d5c0*/  IMAD.U32 R4, RZ, RZ, UR8 ;  /* 0x00000008ff047e24 */ /* 0x000fe2000f8e00ff */
[----:B---3--:R-:W-:Y:S01]  /*d5d0*/  MOV R7, UR7 ;  /* 0x0000000700077c02 */ /* 0x008fe20008000f00 */
[----:B------:R-:W-:Y:S01]  /*d5e0*/  IMAD.U32 R6, RZ, RZ, UR6 ;  /* 0x00000006ff067e24 */ /* 0x000fe2000f8e00ff */
[----:B-----5:R-:W-:Y:S01]  /*d5f0*/  MOV R11, UR5 ;  /* 0x00000005000b7c02 */ /* 0x020fe20008000f00 */
[----:B------:R-:W-:Y:S02]  /*d600*/  IMAD.U32 R10, RZ, RZ, UR4 ;  /* 0x00000004ff0a7e24 */ /* 0x000fe4000f8e00ff */
[----:B-1----:R-:W-:Y:S07]  /*d610*/  LEPC R20, `(.L_x_184) ;  /* 0x000000001014794e */ /* 0x002fee0000000000 */
[----:B----4-:R-:W-:Y:S05]  /*d620*/  CALL.ABS.NOINC R14 ;  /* 0x000000000e007343 */ /* 0x010fea0003c00000 */
.L_x_184:
[----:B------:R-:W-:Y:S05]  /*d630*/  WARPSYNC.ALL ;  /* 0x0000000000007948 */ /* 0x000fea0003800000 */
[C---:B------:R-:W-:Y:S01]  /*d640*/  R2UR UR4, R16.reuse ;  /* 0x00000000100472ca */ /* 0x040fe200000e0000 */
[----:B------:R-:W-:Y:S05]  /*d650*/  VIADD R0, R16, 0x40 ;  /* 0x0000004010007836 */ /* 0x000fea0000000000 */
[----:B------:R-:W-:Y:S04]  /*d660*/  SHF.R.U32.HI R0, RZ, 0x15, R0 ;  /* 0x00000015ff007819 */ /* 0x000fe80000011600 */
[----:B------:R-:W-:Y:S03]  /*d670*/  LOP3.LUT P0, RZ, R0, 0x3, R99, 0x48, !PT ;  /* 0x0000000300ff7812 */ /* 0x000fe60007804863 */
[----:B------:R-:W2:Y:S10]  /*d680*/  LDTM.x16 R24, tmem[UR4] ;  /* 0x00000004001879ee */ /* 0x000eb40008240000 */
[----:B--2---:R-:W-:Y:S05]  /*d690*/  @!P0 BRA `(.L_x_185) ;  /* 0x0000000000408947 */ /* 0x004fea0003800000 */
        /* <DEDUP_REMOVED lines=16> */
.L_x_185:
[----:B------:R-:W-:Y:S05]  /*d7a0*/  WARPSYNC.ALL ;  /* 0x0000000000007948 */ /* 0x000fea0003800000 */
[----:B------:R-:W-:Y:S11]  /*d7b0*/  R2UR UR4, R16 ;  /* 0x00000000100472ca */ /* 0x000ff600000e0000 */
[----:B------:R-:W-:Y:S02]  /*d7c0*/  @!UPT UIADD3 URZ, UPT, UPT, URZ, URZ, URZ ;  /* 0x000000fffffff290 */ /* 0x000fe4000fffe0ff */
[----:B------:R-:W2:Y:S02]  /*d7d0*/  LDTM.x16 R4, tmem[UR4+0x40] ;  /* 0x00004004000479ee */ /* 0x000ea40008240000 */
[----:B--2---:R-:W-:Y:S01]  /*d7e0*/  NOP ;  /* 0x0000000000007918 */ /* 0x004fe20000000000 */
.L_x_183:
[----:B------:R-:W-:Y:S01]  /*d7f0*/  ISETP.NE.AND P1, PT, R98, R2, PT ;  /* 0x000000026200720c */ /* 0x000fe20003f25270 */
[----:B------:R-:W-:Y:S05]  /*d800*/  WARPSYNC.ALL ;  /* 0x0000000000007948 */ /* 0x000fea0003800000 */
[C---:B----4-:R-:W-:Y:S01]  /*d810*/  SHF.L.U32 R3, R60.reuse, 0x10, RZ ;  /* 0x000000103c037819 */ /* 0x050fe200000006ff */
[----:B------:R-:W-:Y:S01]  /*d820*/  NOP ;  /* 0x0000000000007918 */ /* 0x000fe20000000000 */
[----:B------:R-:W-:Y:S01]  /*d830*/  LOP3.LUT R40, R60, 0xffff0000, RZ, 0xc0, !PT ;  /* 0xffff00003c287812 */ /* 0x000fe200078ec0ff */
[C---:B------:R-:W-:Y:S01]  /*d840*/  FMUL R0, R52.reuse, R24 ;  /* 0x0000001834007220 */ /* 0x040fe20000400000 */
[C---:B------:R-:W-:Y:S01]  /*d850*/  SHF.L.U32 R41, R61.reuse, 0x10, RZ ;  /* 0x000000103d297819 */ /* 0x040fe200000006ff */
[----:B------:R-:W-:Y:S01]  /*d860*/  FMUL R2, R52, R25 ;  /* 0x0000001934027220 */ /* 0x000fe20000400000 */
[----:B------:R-:W-:Y:S01]  /*d870*/  LOP3.LUT R42, R61, 0xffff0000, RZ, 0xc0, !PT ;  /* 0xffff00003d2a7812 */ /* 0x000fe200078ec0ff */
[C---:B------:R-:W-:Y:S01]  /*d880*/  FFMA R0, R53.reuse, R3, R0 ;  /* 0x0000000335007223 */ /* 0x040fe20000000000 */
[----:B------:R-:W-:Y:S01]  /*d890*/  R2UR UR4, R58 ;  /* 0x000000003a0472ca */ /* 0x000fe200000e0000 */
[----:B------:R-:W-:Y:S01]  /*d8a0*/  FFMA R2, R53, R40, R2 ;  /* 0x0000002835027223 */ /* 0x000fe20000000002 */
[----:B------:R-:W-:Y:S01]  /*d8b0*/  SHF.L.U32 R54, R62, 0x10, RZ ;  /* 0x000000103e367819 */ /* 0x000fe200000006ff */
[----:B-1----:R-:W-:Y:S01]  /*d8c0*/  FMUL R20, R52, R4 ;  /* 0x0000000434147220 */ /* 0x002fe20000400000 */
[----:B------:R-:W-:Y:S01]  /*d8d0*/  LOP3.LUT R55, R62, 0xffff0000, RZ, 0xc0, !PT ;  /* 0xffff00003e377812 */ /* 0x000fe200078ec0ff */
[----:B------:R-:W-:Y:S01]  /*d8e0*/  FMUL R3, R52, R26 ;  /* 0x0000001a34037220 */ /* 0x000fe20000400000 */
[----:B------:R-:W-:Y:S01]  /*d8f0*/  F2FP.BF16.F32.PACK_AB R108, R2, R0 ;  /* 0x00000000026c723e */ /* 0x000fe200000010ff */
[----:B------:R-:W-:Y:S01]  /*d900*/  FMUL R4, R52, R27 ;  /* 0x0000001b34047220 */ /* 0x000fe20000400000 */
[----:B------:R-:W-:Y:S01]  /*d910*/  SHF.L.U32 R56, R63, 0x10, RZ ;  /* 0x000000103f387819 */ /* 0x000fe200000006ff */
[----:B------:R-:W-:Y:S01]  /*d920*/  FFMA R3, R53, R41, R3 ;  /* 0x0000002935037223 */ /* 0x000fe20000000003 */
[----:B------:R-:W-:Y:S01]  /*d930*/  LOP3.LUT R57, R63, 0xffff0000, RZ, 0xc0, !PT ;  /* 0xffff00003f397812 */ /* 0x000fe200078ec0ff */
[----:B------:R-:W-:Y:S01]  /*d940*/  FFMA R4, R53, R42, R4 ;  /* 0x0000002a35047223 */ /* 0x000fe20000000004 */
[----:B------:R-:W-:Y:S01]  /*d950*/  SHF.L.U32 R58, R64, 0x10, RZ ;  /* 0x00000010403a7819 */ /* 0x000fe200000006ff */
[----:B------:R-:W-:Y:S01]  /*d960*/  FMUL R0, R52, R28 ;  /* 0x0000001c34007220 */ /* 0x000fe20000400000 */
[----:B------:R-:W-:Y:S01]  /*d970*/  LOP3.LUT R59, R64, 0xffff0000, RZ, 0xc0, !PT ;  /* 0xffff0000403b7812 */ /* 0x000fe200078ec0ff */
[----:B------:R-:W-:Y:S01]  /*d980*/  FMUL R2, R52, R29 ;  /* 0x0000001d34027220 */ /* 0x000fe20000400000 */
[----:B------:R-:W-:Y:S01]  /*d990*/  F2FP.BF16.F32.PACK_AB R109, R4, R3 ;  /* 0x00000003046d723e */ /* 0x000fe200000010ff */
[C---:B------:R-:W-:Y:S01]  /*d9a0*/  FMUL R21, R52.reuse, R5 ;  /* 0x0000000534157220 */ /* 0x040fe20000400000 */
[C---:B------:R-:W-:Y:S01]  /*d9b0*/  SHF.L.U32 R60, R65.reuse, 0x10, RZ ;  /* 0x00000010413c7819 */ /* 0x040fe200000006ff */
[C---:B------:R-:W-:Y:S01]  /*d9c0*/  FMUL R5, R52.reuse, R30 ;  /* 0x0000001e34057220 */ /* 0x040fe20000400000 */
[----:B------:R-:W-:Y:S01]  /*d9d0*/  LOP3.LUT R61, R65, 0xffff0000, RZ, 0xc0, !PT ;  /* 0xffff0000413d7812 */ /* 0x000fe200078ec0ff */
[----:B------:R-:W-:Y:S01]  /*d9e0*/  FMUL R22, R52, R6 ;  /* 0x0000000634167220 */ /* 0x000fe20000400000 */
[----:B------:R-:W-:Y:S01]  /*d9f0*/  SHF.L.U32 R62, R66, 0x10, RZ ;  /* 0x00000010423e7819 */ /* 0x000fe200000006ff */
        /* <DEDUP_REMOVED lines=10> */
[----:B------:R-:W-:Y:S01]  /*daa0*/  FMUL R3, R52, R33 ;  /* 0x0000002134037220 */ /* 0x000fe20000400000 */
[----:B------:R-:W-:Y:S01]  /*dab0*/  F2FP.BF16.F32.PACK_AB R110, R2, R0 ;  /* 0x00000000026e723e */ /* 0x000fe200000010ff */
[----:B------:R-:W-:Y:S01]  /*dac0*/  FFMA R5, R53, R56, R5 ;  /* 0x0000003835057223 */ /* 0x000fe20000000005 */
[----:B------:R-:W-:Y:S01]  /*dad0*/  SHF.L.U32 R68, R73, 0x10, RZ ;  /* 0x0000001049447819 */ /* 0x000fe200000006ff */
[----:B------:R-:W-:Y:S01]  /*dae0*/  FFMA R6, R53, R57, R6 ;  /* 0x0000003935067223 */ /* 0x000fe20000000006 */
[----:B------:R-:W-:Y:S01]  /*daf0*/  LOP3.LUT R69, R73, 0xffff0000, RZ, 0xc0, !PT ;  /* 0xffff000049457812 */ /* 0x000fe200078ec0ff */
[C---:B------:R-:W-:Y:S01]  /*db00*/  FFMA R7, R53.reuse, R58, R7 ;  /* 0x0000003a35077223 */ /* 0x040fe20000000007 */
[----:B------:R-:W-:Y:S01]  /*db10*/  SHF.L.U32 R70, R74, 0x10, RZ ;  /* 0x000000104a467819 */ /* 0x000fe200000006ff */
[----:B------:R-:W-:Y:S01]  /*db20*/  UIADD3 UR4, UPT, UPT, UR4, 0xe0, URZ ;  /* 0x000000e004047890 */ /* 0x000fe2000fffe0ff */
[----:B------:R-:W-:Y:S01]  /*db30*/  F2FP.BF16.F32.PACK_AB R111, R6, R5 ;  /* 0x00000005066f723e */ /* 0x000fe200000010ff */
[----:B------:R-:W-:Y:S01]  /*db40*/  FFMA R3, R53, R59, R3 ;  /* 0x0000003b35037223 */ /* 0x000fe20000000003 */
[----:B------:R-:W-:Y:S01]  /*db50*/  LOP3.LUT R71, R74, 0xffff0000, RZ, 0xc0, !PT ;  /* 0xffff00004a477812 */ /* 0x000fe200078ec0ff */
[C---:B------:R-:W-:Y:S01]  /*db60*/  FMUL R0, R52.reuse, R34 ;  /* 0x0000002234007220 */ /* 0x040fe20000400000 */
[----:B------:R-:W-:Y:S01]  /*db70*/  SHF.L.U32 R72, R75, 0x10, RZ ;  /* 0x000000104b487819 */ /* 0x000fe200000006ff */
[C---:B------:R-:W-:Y:S01]  /*db80*/  FMUL R2, R52.reuse, R35 ;  /* 0x0000002334027220 */ /* 0x040fe20000400000 */
[----:B------:R-:W-:Y:S01]  /*db90*/  UPRMT UR4, UR37, 0x654, UR4 ;  /* 0x0000065425047896 */ /* 0x000fe20008000004 */
[C---:B------:R-:W-:Y:S01]  /*dba0*/  FMUL R4, R52.reuse, R36 ;  /* 0x0000002434047220 */ /* 0x040fe20000400000 */
[C---:B------:R-:W-:Y:S01]  /*dbb0*/  FMUL R5, R52.reuse, R37 ;  /* 0x0000002534057220 */ /* 0x040fe20000400000 */
[----:B------:R-:W-:Y:S01]  /*dbc0*/  F2FP.BF16.F32.PACK_AB R28, R3, R7 ;  /* 0x00000007031c723e */ /* 0x000fe200000010ff */
[C---:B------:R-:W-:Y:S01]  /*dbd0*/  FFMA R0, R53.reuse, R60, R0 ;  /* 0x0000003c35007223 */ /* 0x040fe20000000000 */
[C---:B------:R-:W-:Y:S01]  /*dbe0*/  FMUL R6, R52.reuse, R38 ;  /* 0x0000002634067220 */ /* 0x040fe20000400000 */
[C---:B------:R-:W-:Y:S01]  /*dbf0*/  FFMA R2, R53.reuse, R61, R2 ;  /* 0x0000003d35027223 */ /* 0x040fe20000000002 */
[C---:B------:R-:W-:Y:S01]  /*dc00*/  FMUL R3, R52.reuse, R39 ;  /* 0x0000002734037220 */ /* 0x040fe20000400000 */
[C---:B------:R-:W-:Y:S01]  /*dc10*/  FFMA R4, R53.reuse, R62, R4 ;  /* 0x0000003e35047223 */ /* 0x040fe20000000004 */
[C---:B------:R-:W-:Y:S01]  /*dc20*/  FFMA R5, R53.reuse, R63, R5 ;  /* 0x0000003f35057223 */ /* 0x040fe20000000005 */
[C---:B------:R-:W-:Y:S01]  /*dc30*/  FFMA R6, R53.reuse, R64, R6 ;  /* 0x0000004035067223 */ /* 0x040fe20000000006 */
[C---:B------:R-:W-:Y:S01]  /*dc40*/  FFMA R3, R53.reuse, R65, R3 ;  /* 0x0000004135037223 */ /* 0x040fe20000000003 */
[----:B------:R-:W-:Y:S01]  /*dc50*/  FFMA R20, R53, R66, R20 ;  /* 0x0000004235147223 */ /* 0x000fe20000000014 */
[----:B------:R-:W-:Y:S01]  /*dc60*/  FMUL R8, R52, R8 ;  /* 0x0000000834087220 */ /* 0x000fe20000400000 */
[----:B------:R-:W-:Y:S01]  /*dc70*/  SYNCS.ARRIVE.TRANS64.RED.A1T0 RZ, [UR4], RZ ;  /* 0x000000ffffff79a7 */ /* 0x000fe20008100404 */
[----:B------:R1:W-:Y:S01]  /*dc80*/  @!P1 STS.128 [R104+UR45+0x3200], R108 ;  /* 0x0032006c68009988 */ /* 0x0003e20008000c2d */
[----:B------:R-:W-:Y:S01]  /*dc90*/  LOP3.LUT R73, R75, 0xffff0000, RZ, 0xc0, !PT ;  /* 0xffff00004b497812 */ /* 0x000fe200078ec0ff */
[C---:B------:R-:W-:Y:S01]  /*dca0*/  FFMA R21, R53.reuse, R67, R21 ;  /* 0x0000004335157223 */ /* 0x040fe20000000015 */
[----:B------:R-:W-:Y:S01]  /*dcb0*/  SHF.L.U32 R24, R76, 0x10, RZ ;  /* 0x000000104c187819 */ /* 0x000fe200000006ff */
[----:B------:R-:W-:Y:S01]  /*dcc0*/  FMUL R9, R52, R9 ;  /* 0x0000000934097220 */ /* 0x000fe20000400000 */
[----:B------:R-:W-:Y:S01]  /*dcd0*/  LOP3.LUT R25, R76, 0xffff0000, RZ, 0xc0, !PT ;  /* 0xffff00004c197812 */ /* 0x000fe200078ec0ff */
[C---:B------:R-:W-:Y:S01]  /*dce0*/  FFMA R22, R53.reuse, R68, R22 ;  /* 0x0000004435167223 */ /* 0x040fe20000000016 */
[C---:B------:R-:W-:Y:S01]  /*dcf0*/  FMUL R10, R52.reuse, R10 ;  /* 0x0000000a340a7220 */ /* 0x040fe20000400000 */
[C---:B------:R-:W-:Y:S01]  /*dd00*/  FFMA R23, R53.reuse, R69, R23 ;  /* 0x0000004535177223 */ /* 0x040fe20000000017 */
[----:B------:R-:W-:Y:S01]  /*dd10*/  FMUL R11, R52, R11 ;  /* 0x0000000b340b7220 */ /* 0x000fe20000400000 */
[----:B------:R-:W-:Y:S01]  /*dd20*/  F2FP.BF16.F32.PACK_AB R29, R2, R0 ;  /* 0x00000000021d723e */ /* 0x000fe200000010ff */
[----:B------:R-:W-:Y:S01]  /*dd30*/  FFMA R8, R53, R70, R8 ;  /* 0x0000004635087223 */ /* 0x000fe20000000008 */
[----:B------:R-:W-:Y:S01]  /*dd40*/  F2FP.BF16.F32.PACK_AB R30, R5, R4 ;  /* 0x00000004051e723e */ /* 0x000fe200000010ff */
[C---:B------:R-:W-:Y:S01]  /*dd50*/  FMUL R12, R52.reuse, R12 ;  /* 0x0000000c340c7220 */ /* 0x040fe20000400000 */
[----:B------:R-:W-:Y:S01]  /*dd60*/  F2FP.BF16.F32.PACK_AB R31, R3, R6 ;  /* 0x00000006031f723e */ /* 0x000fe200000010ff */
[----:B------:R-:W-:Y:S01]  /*dd70*/  FFMA R9, R53, R71, R9 ;  /* 0x0000004735097223 */ /* 0x000fe20000000009 */
[C---:B------:R-:W-:Y:S01]  /*dd80*/  FMUL R13, R52.reuse, R13 ;  /* 0x0000000d340d7220 */ /* 0x040fe20000400000 */
[----:B------:R-:W-:Y:S01]  /*dd90*/  SHF.L.U32 R26, R77, 0x10, RZ ;  /* 0x000000104d1a7819 */ /* 0x000fe200000006ff */
[----:B------:R-:W-:Y:S01]  /*dda0*/  FFMA R10, R53, R72, R10 ;  /* 0x00000048350a7223 */ /* 0x000fe2000000000a */
[----:B------:R1:W-:Y:S01]  /*ddb0*/  @!P1 STS.128 [R103+0x3200], R28 ;  /* 0x0032001c67009388 */ /* 0x0003e20000000c00 */
[C---:B------:R-:W-:Y:S01]  /*ddc0*/  FMUL R14, R52.reuse, R14 ;  /* 0x0000000e340e7220 */ /* 0x040fe20000400000 */
[----:B------:R-:W-:Y:S01]  /*ddd0*/  LOP3.LUT R27, R77, 0xffff0000, RZ, 0xc0, !PT ;  /* 0xffff00004d1b7812 */ /* 0x000fe200078ec0ff */
[C---:B------:R-:W-:Y:S01]  /*dde0*/  FFMA R11, R53.reuse, R73, R11 ;  /* 0x00000049350b7223 */ /* 0x040fe2000000000b */
[----:B------:R-:W-:Y:S01]  /*ddf0*/  FMUL R15, R52, R15 ;  /* 0x0000000f340f7220 */ /* 0x000fe20000400000 */
[----:B------:R-:W-:Y:S01]  /*de00*/  SHF.L.U32 R40, R78, 0x10, RZ ;  /* 0x000000104e287819 */ /* 0x000fe200000006ff */
[C---:B------:R-:W-:Y:S01]  /*de10*/  FFMA R12, R53.reuse, R24, R12 ;  /* 0x00000018350c7223 */ /* 0x040fe2000000000c */
[----:B------:R-:W-:Y:S01]  /*de20*/  FMUL R16, R52, R16 ;  /* 0x0000001034107220 */ /* 0x000fe20000400000 */
[----:B------:R-:W-:Y:S01]  /*de30*/  LOP3.LUT R74, R78, 0xffff0000, RZ, 0xc0, !PT ;  /* 0xffff00004e4a7812 */ /* 0x000fe200078ec0ff */
[----:B------:R-:W-:Y:S01]  /*de40*/  FFMA R13, R53, R25, R13 ;  /* 0x00000019350d7223 */ /* 0x000fe2000000000d */
[C---:B------:R-:W-:Y:S01]  /*de50*/  FMUL R17, R52.reuse, R17 ;  /* 0x0000001134117220 */ /* 0x040fe20000400000 */
[----:B------:R-:W-:Y:S01]  /*de60*/  SHF.L.U32 R75, R79, 0x10, RZ ;  /* 0x000000104f4b7819 */ /* 0x000fe200000006ff */
[----:B------:R-:W-:Y:S01]  /*de70*/  FFMA R14, R53, R26, R14 ;  /* 0x0000001a350e7223 */ /* 0x000fe2000000000e */
[----:B------:R-:W-:Y:S01]  /*de80*/  F2FP.BF16.F32.PACK_AB R20, R21, R20 ;  /* 0x000000141514723e */ /* 0x000fe200000010ff */
[C---:B------:R-:W-:Y:S01]  /*de90*/  FMUL R18, R52.reuse, R18 ;  /* 0x0000001234127220 */ /* 0x040fe20000400000 */
[----:B------:R-:W-:Y:S01]  /*dea0*/  LOP3.LUT R76, R79, 0xffff0000, RZ, 0xc0, !PT ;  /* 0xffff00004f4c7812 */ /* 0x000fe200078ec0ff */
[----:B------:R-:W-:Y:S01]  /*deb0*/  FFMA R15, R53, R27, R15 ;  /* 0x0000001b350f7223 */ /* 0x000fe2000000000f */
[----:B------:R-:W-:Y:S01]  /*dec0*/  F2FP.BF16.F32.PACK_AB R21, R23, R22 ;  /* 0x000000161715723e */ /* 0x000fe200000010ff */
[----:B------:R-:W-:Y:S01]  /*ded0*/  FMUL R19, R52, R19 ;  /* 0x0000001334137220 */ /* 0x000fe20000400000 */
[----:B------:R-:W-:Y:S01]  /*dee0*/  F2FP.BF16.F32.PACK_AB R22, R9, R8 ;  /* 0x000000080916723e */ /* 0x000fe200000010ff */
[----:B------:R-:W-:Y:S01]  /*def0*/  FFMA R16, R53, R40, R16 ;  /* 0x0000002835107223 */ /* 0x000fe20000000010 */
[----:B------:R-:W-:Y:S01]  /*df00*/  F2FP.BF16.F32.PACK_AB R23, R11, R10 ;  /* 0x0000000a0b17723e */ /* 0x000fe200000010ff */
[C---:B------:R-:W-:Y:S01]  /*df10*/  FFMA R17, R53.reuse, R74, R17 ;  /* 0x0000004a35117223 */ /* 0x040fe20000000011 */
[C---:B------:R-:W-:Y:S01]  /*df20*/  FFMA R18, R53.reuse, R75, R18 ;  /* 0x0000004b35127223 */ /* 0x040fe20000000012 */
[----:B------:R-:W-:Y:S01]  /*df30*/  FFMA R19, R53, R76, R19 ;  /* 0x0000004c35137223 */ /* 0x000fe20000000013 */
[----:B------:R-:W-:Y:S01]  /*df40*/  F2FP.BF16.F32.PACK_AB R12, R13, R12 ;  /* 0x0000000c0d0c723e */ /* 0x000fe200000010ff */
[----:B------:R1:W-:Y:S01]  /*df50*/  @!P1 STS.128 [R104+UR45+0x3a00], R20 ;  /* 0x003a001468009988 */ /* 0x0003e20008000c2d */
[----:B------:R-:W-:Y:S01]  /*df60*/  F2FP.BF16.F32.PACK_AB R13, R15, R14 ;  /* 0x0000000e0f0d723e */ /* 0x000fe200000010ff */
[----:B------:R-:W-:Y:S01]  /*df70*/  BSSY.RECONVERGENT B0, `(.L_x_186) ;  /* 0x000001a000007945 */ /* 0x000fe20003800200 */
[----:B------:R-:W-:Y:S02]  /*df80*/  F2FP.BF16.F32.PACK_AB R14, R17, R16 ;  /* 0x00000010110e723e */ /* 0x000fe400000010ff */
[----:B------:R-:W-:Y:S02]  /*df90*/  F2FP.BF16.F32.PACK_AB R15, R19, R18 ;  /* 0x00000012130f723e */ /* 0x000fe400000010ff */
[----:B------:R-:W-:Y:S03]  /*dfa0*/  ISETP.NE.AND P0, PT, R98, RZ, PT ;  /* 0x000000ff6200720c */ /* 0x000fe60003f05270 */
[----:B------:R1:W-:Y:S01]  /*dfb0*/  @!P1 STS.128 [R103+0x3a00], R12 ;  /* 0x003a000c67009388 */ /* 0x0003e20000000c00 */
[----:B------:R-:W-:Y:S01]  /*dfc0*/  @!PT LDS RZ, [RZ] ;  /* 0x00000000fffff984 */ /* 0x000fe20000000800 */
[----:B------:R-:W-:Y:S01]  /*dfd0*/  @!PT LDS RZ, [RZ] ;  /* 0x00000000fffff984 */ /* 0x000fe20000000800 */
[----:B------:R-:W-:Y:S01]  /*dfe0*/  @!PT LDS RZ, [RZ] ;  /* 0x00000000fffff984 */ /* 0x000fe20000000800 */
[----:B------:R-:W-:Y:S01]  /*dff0*/  @!PT LDS RZ, [RZ] ;  /* 0x00000000fffff984 */ /* 0x000fe20000000800 */
[----:B------:R2:W-:Y:S07]  /*e000*/  MEMBAR.ALL.CTA ;  /* 0x0000000000007992 */ /* 0x0005ee0000008000 */
[----:B--2---:R-:W2:Y:S02]  /*e010*/  FENCE.VIEW.ASYNC.S ;  /* 0x00000000000073c6 */ /* 0x004ea40000000000 */
        /* <DEDUP_REMOVED lines=15> */
.L_x_187:
[----:B------:R-:W-:Y:S05]  /*e110*/  BSYNC.RECONVERGENT B0 ;  /* 0x0000000000007941 */ /* 0x000fea0003800200 */
.L_x_186:
[----:B------:R-:W-:Y:S01]  /*e120*/  BAR.SYNC.DEFER_BLOCKING 0x1, 0x80 ;  /* 0x0042000000007b1d */ /* 0x000fe20000010000 */
[----:B------:R-:W-:Y:S01]  /*e130*/  UISETP.NE.AND UP0, UPT, UR56, -0x8, UPT ;  /* 0xfffffff83800788c */ /* 0x000fe2000bf05270 */
[----:B------:R-:W-:Y:S08]  /*e140*/  IADD3 R94, PT, PT, R94, 0x1, RZ ;  /* 0x000000015e5e7810 */ /* 0x000ff00007ffe0ff */
[----:B------:R-:W-:Y:S05]  /*e150*/  BRA.U !UP0, `(.L_x_188) ;  /* 0x0000000108287547 */ /* 0x000fea000b800000 */
[----:B------:R-:W-:Y:S01]  /*e160*/  ISETP.NE.AND P0, PT, R105, RZ, PT ;  /* 0x000000ff6900720c */ /* 0x000fe20003f05270 */
[----:B------:R-:W-:Y:S01]  /*e170*/  IMAD.U32 R2, RZ, RZ, UR57 ;  /* 0x00000039ff027e24 */ /* 0x000fe2000f8e00ff */
[----:B------:R-:W-:Y:S01]  /*e180*/  UIADD3 UR57, UPT, UPT, UR57, 0x1, URZ ;  /* 0x0000000139397890 */ /* 0x000fe2000fffe0ff */
[----:B------:R-:W-:Y:S03]  /*e190*/  IMAD.U32 R0, RZ, RZ, UR37 ;  /* 0x00000025ff007e24 */ /* 0x000fe6000f8e00ff */
[----:B------:R-:W-:Y:S04]  /*e1a0*/  UISETP.NE.AND UP0, UPT, UR57, 0x4, UPT ;  /* 0x000000043900788c */ /* 0x000fe8000bf05270 */
[----:B------:R-:W-:Y:S03]  /*e1b0*/  USEL UR57, UR57, URZ, UP0 ;  /* 0x000000ff39397287 */ /* 0x000fe60008000000 */
[----:B------:R-:W-:Y:S05]  /*e1c0*/  @P0 LEA R2, R2, UR45, 0x3 ;  /* 0x0000002d02020c11 */ /* 0x000fea000f8e18ff */
[----:B------:R-:W-:Y:S05]  /*e1d0*/  @P0 VIADD R2, R2, 0x80 ;  /* 0x0000008002020836 */ /* 0x000fea0000000000 */
[----:B------:R-:W-:Y:S04]  /*e1e0*/  @P0 PRMT R0, R0, 0x654, R2 ;  /* 0x0000065400000816 */ /* 0x000fe80000000002 */
[----:B------:R2:W-:Y:S03]  /*e1f0*/  @P0 SYNCS.ARRIVE.TRANS64.RED.A1T0 RZ, [R0+URZ], RZ ;  /* 0x000000ff00ff09a7 */ /* 0x0005e600081004ff */
.L_x_188:
[----:B------:R-:W-:Y:S01]  /*e200*/  ISETP.NE.AND P2, PT, R100, RZ, PT ;  /* 0x000000ff6400720c */ /* 0x000fe20003f45270 */
[----:B------:R-:W-:Y:S01]  /*e210*/  VIADD R2, R50, UR38 ;  /* 0x0000002632027c36 */ /* 0x000fe20008000000 */
[----:B------:R-:W-:Y:S01]  /*e220*/  ISETP.NE.AND P0, PT, R102, 0x2, PT ;  /* 0x000000026600780c */ /* 0x000fe20003f05270 */
[----:B--2---:R-:W-:Y:S01]  /*e230*/  VIADD R0, R51, UR39 ;  /* 0x0000002733007c36 */ /* 0x004fe20008000000 */
[----:B------:R-:W-:Y:S01]  /*e240*/  ISETP.NE.AND P1, PT, R94, 0x2, PT ;  /* 0x000000025e00780c */ /* 0x000fe20003f25270 */
[----:B------:R-:W-:Y:S01]  /*e250*/  UIADD3 UR56, UPT, UPT, UR56, 0x8, URZ ;  /* 0x0000000838387890 */ /* 0x000fe2000fffe0ff */
[----:B------:R-:W-:Y:S02]  /*e260*/  R2UR UR11, R2 ;  /* 0x00000000020b72ca */ /* 0x000fe400000e0000 */
[----:B------:R-:W-:Y:S02]  /*e270*/  R2UR UR27, R0 ;  /* 0x00000000001b72ca */ /* 0x000fe400000e0000 */
[----:B------:R-:W-:Y:S02]  /*e280*/  SEL R2, RZ, 0x1, P0 ;  /* 0x00000001ff027807 */ /* 0x000fe40000000000 */
[----:B------:R-:W-:Y:S02]  /*e290*/  SEL R0, RZ, 0x1, P1 ;  /* 0x00000001ff007807 */ /* 0x000fe40000800000 */
[----:B------:R-:W-:Y:S02]  /*e2a0*/  @P2 R2UR UR44, R91 ;  /* 0x000000005b2c22ca */ /* 0x000fe400000e0000 */
[----:B------:R-:W-:Y:S02]  /*e2b0*/  LOP3.LUT R92, R92, R2, RZ, 0x3c, !PT ;  /* 0x000000025c5c7212 */ /* 0x000fe400078e3cff */
[----:B------:R-:W-:Y:S02]  /*e2c0*/  LOP3.LUT R93, R93, R0, RZ, 0x3c, !PT ;  /* 0x000000005d5d7212 */ /* 0x000fe400078e3cff */
[----:B------:R-:W-:Y:S02]  /*e2d0*/  SEL R102, R102, RZ, P0 ;  /* 0x000000ff66667207 */ /* 0x000fe40000000000 */
[----:B------:R-:W-:Y:S01]  /*e2e0*/  SEL R94, R94, RZ, P1 ;  /* 0x000000ff5e5e7207 */ /* 0x000fe20000800000 */
[----:B------:R-:W-:Y:S06]  /*e2f0*/  @P2 BRA `(.L_x_189) ;  /* 0xffffff7c00202947 */ /* 0x000fec000383ffff */
[----:B------:R-:W-:-:S09]  /*e300*/  UISETP.NE.AND UP0, UPT, UR36, URZ, UPT ;  /* 0x000000ff2400728c */ /* 0x000fd2000bf05270 */
[----:B------:R-:W-:Y:S05]  /*e310*/  BRA.U !UP0, `(.L_x_190) ;  /* 0x0000000108487547 */ /* 0x000fea000b800000 */
[----:B------:R-:W2:Y:S02]  /*e320*/  LDCU.64 UR4, c[0x0][0xc90] ;  /* 0x00019200ff0477ac */ /* 0x000ea40008000a00 */
[----:B--2---:R-:W-:-:S04]  /*e330*/  UISETP.NE.U32.AND UP0, UPT, UR4, URZ, UPT ;  /* 0x000000ff0400728c */ /* 0x004fc8000bf05070 */
[----:B------:R-:W-:-:S09]  /*e340*/  UISETP.NE.AND.EX UP0, UPT, UR5, URZ, UPT, UP0 ;  /* 0x000000ff0500728c */ /* 0x000fd2000bf05300 */
[----:B------:R-:W-:Y:S05]  /*e350*/  BRA.U UP0, `(.L_x_191) ;  /* 0x00000001000c7547 */ /* 0x000fea000b800000 */
[----:B------:R-:W-:-:S13]  /*e360*/  FSETP.NEU.AND P0, PT, R53, RZ, PT ;  /* 0x000000ff3500720b */ /* 0x000fda0003f0d000 */
[----:B------:R-:W-:Y:S05]  /*e370*/  @!P0 EXIT ;  /* 0x000000000000894d */ /* 0x000fea0003800000 */
[----:B------:R-:W-:Y:S05]  /*e380*/  BRA `(.L_x_190) ;  /* 0x00000000002c7947 */ /* 0x000fea0003800000 */
.L_x_191:
[----:B------:R-:W-:Y:S01]  /*e390*/  ISETP.NE.AND P0, PT, R101, RZ, PT ;  /* 0x000000ff6500720c */ /* 0x000fe20003f05270 */
[----:B------:R-:W-:-:S12]  /*e3a0*/  BSSY.RECONVERGENT B0, `(.L_x_190) ;  /* 0x0000009000007945 */ /* 0x000fd80003800200 */
[----:B------:R-:W-:Y:S05]  /*e3b0*/  @P0 BRA `(.L_x_192) ;  /* 0x0000000000140947 */ /* 0x000fea0003800000 */
[----:B------:R-:W2:Y:S02]  /*e3c0*/  LDCU.64 UR4, c[0x0][0xc88] ;  /* 0x00019100ff0477ac */ /* 0x000ea40008000a00 */
[----:B--2---:R-:W-:-:S04]  /*e3d0*/  ISETP.NE.U32.AND P0, PT, RZ, UR4, PT ;  /* 0x00000004ff007c0c */ /* 0x004fc8000bf05070 */
[----:B------:R-:W-:-:S13]  /*e3e0*/  ISETP.NE.AND.EX P0, PT, RZ, UR5, PT, P0 ;  /* 0x00000005ff007c0c */ /* 0x000fda000bf05300 */
[----:B------:R-:W-:Y:S05]  /*e3f0*/  @!P0 EXIT ;  /* 0x000000000000894d */ /* 0x000fea0003800000 */
[----:B------:R-:W-:Y:S05]  /*e400*/  BRA `(.L_x_193) ;  /* 0x0000000000087947 */ /* 0x000fea0003800000 */
.L_x_192:
[----:B------:R-:W-:-:S13]  /*e410*/  FSETP.NEU.AND P0, PT, R53, RZ, PT ;  /* 0x000000ff3500720b */ /* 0x000fda0003f0d000 */
[----:B------:R-:W-:Y:S05]  /*e420*/  @!P0 EXIT ;  /* 0x000000000000894d */ /* 0x000fea0003800000 */
.L_x_193:
[----:B------:R-:W-:Y:S05]  /*e430*/  BSYNC.RECONVERGENT B0 ;  /* 0x0000000000007941 */ /* 0x000fea0003800200 */
.L_x_190:
[----:B------:R-:W-:Y:S01]  /*e440*/  ULEA UR4, UR57, UR45, 0x3 ;  /* 0x0000002d39047291 */ /* 0x000fe2000f8e18ff */
[----:B------:R-:W-:-:S04]  /*e450*/  DEPBAR.LE SB0, 0x0 ;  /* 0x000080000000791a */ /* 0x000fc80000000000 */
[----:B------:R-:W-:-:S04]  /*e460*/  UIADD3 UR4, UPT, UPT, UR4, 0x80, URZ ;  /* 0x0000008004047890 */ /* 0x000fc8000fffe0ff */
[----:B------:R-:W-:-:S09]  /*e470*/  UPRMT UR4, UR37, 0x654, UR4 ;  /* 0x0000065425047896 */ /* 0x000fd20008000004 */
[----:B------:R-:W-:Y:S01]  /*e480*/  SYNCS.ARRIVE.TRANS64.RED.A1T0 RZ, [UR4], RZ ;  /* 0x000000ffffff79a7 */ /* 0x000fe20008100404 */
[----:B------:R-:W-:Y:S05]  /*e490*/  EXIT ;  /* 0x000000000000794d */ /* 0x000fea0003800000 */
.L_x_24:
[----:B------:R1:W1:Y:S02]  /*e4a0*/  SYNCS.PHASECHK.TRANS64.TRYWAIT P0, [R2+URZ+0x100], R3 ;  /* 0x00010003020075a7 */ /* 0x00026400080011ff */
[----:B-1----:R-:W-:Y:S05]  /*e4b0*/  @!P0 NANOSLEEP.SYNCS 0x989680 ;  /* 0x009896800000895d */ /* 0x002fea0003900000 */
[----:B------:R-:W1:Y:S02]  /*e4c0*/  @!P0 SYNCS.PHASECHK.TRANS64 P0, [R2+URZ+0x100], R3 ;  /* 0x00010003020085a7 */ /* 0x000e6400080010ff */
[----:B-1----:R-:W-:Y:S05]  /*e4d0*/  @!P0 BRA `(.L_x_24) ;  /* 0xfffffffc00f08947 */ /* 0x002fea000383ffff */
[----:B------:R-:W-:Y:S05]  /*e4e0*/  BRA `(.L_x_194) ;  /* 0xffffff34004c7947 */ /* 0x000fea000383ffff */
.L_x_27:
[----:B---3--:R-:W-:-:S07]  /*e4f0*/  MOV R2, UR41 ;  /* 0x0000002900027c02 */ /* 0x008fce0008000f00 */
.L_x_195:
[----:B-1----:R1:W3:Y:S02]  /*e500*/  SYNCS.PHASECHK.TRANS64.TRYWAIT P0, [R2+URZ+0x30], R4 ;  /* 0x00003004020075a7 */ /* 0x0022e400080011ff */
[----:B---3--:R-:W-:Y:S05]  /*e510*/  @!P0 NANOSLEEP.SYNCS 0x989680 ;  /* 0x009896800000895d */ /* 0x008fea0003900000 */
[----:B------:R-:W3:Y:S02]  /*e520*/  @!P0 SYNCS.PHASECHK.TRANS64 P0, [R2+URZ+0x30], R4 ;  /* 0x00003004020085a7 */ /* 0x000ee400080010ff */
[----:B---3--:R-:W-:Y:S05]  /*e530*/  @!P0 BRA `(.L_x_195) ;  /* 0xfffffffc00f08947 */ /* 0x008fea000383ffff */
[----:B------:R-:W-:Y:S05]  /*e540*/  BRA `(.L_x_26) ;  /* 0xffffff3400987947 */ /* 0x000fea000383ffff */
.L_x_36:
[----:B-1----:R-:W-:-:S07]  /*e550*/  MOV R2, UR41 ;  /* 0x0000002900027c02 */ /* 0x002fce0008000f00 */
.L_x_196:
[----:B-1----:R1:W3:Y:S02]  /*e560*/  SYNCS.PHASECHK.TRANS64.TRYWAIT P0, [R2+URZ+0x30], R4 ;  /* 0x00003004020075a7 */ /* 0x0022e400080011ff */
[----:B---3--:R-:W-:Y:S05]  /*e570*/  @!P0 NANOSLEEP.SYNCS 0x989680 ;  /* 0x009896800000895d */ /* 0x008fea0003900000 */
[----:B------:R-:W3:Y:S02]  /*e580*/  @!P0 SYNCS.PHASECHK.TRANS64 P0, [R2+URZ+0x30], R4 ;  /* 0x00003004020085a7 */ /* 0x000ee400080010ff */
[----:B---3--:R-:W-:Y:S05]  /*e590*/  @!P0 BRA `(.L_x_196) ;  /* 0xfffffffc00f08947 */ /* 0x008fea000383ffff */
[----:B------:R-:W-:Y:S05]  /*e5a0*/  BRA `(.L_x_35) ;  /* 0xffffff3800b07947 */ /* 0x000fea000383ffff */
.L_x_43:
[----:B-1----:R1:W3:Y:S02]  /*e5b0*/  SYNCS.PHASECHK.TRANS64.TRYWAIT P0, [R2+URZ+0xb0], R3 ;  /* 0x0000b003020075a7 */ /* 0x0022e400080011ff */
[----:B---3--:R-:W-:Y:S05]  /*e5c0*/  @!P0 NANOSLEEP.SYNCS 0x989680 ;  /* 0x009896800000895d */ /* 0x008fea0003900000 */
[----:B------:R-:W3:Y:S02]  /*e5d0*/  @!P0 SYNCS.PHASECHK.TRANS64 P0, [R2+URZ+0xb0], R3 ;  /* 0x0000b003020085a7 */ /* 0x000ee400080010ff */
[----:B---3--:R-:W-:Y:S05]  /*e5e0*/  @!P0 BRA `(.L_x_43) ;  /* 0xfffffffc00f08947 */ /* 0x008fea000383ffff */
[----:B------:R-:W-:Y:S05]  /*e5f0*/  BRA `(.L_x_197) ;  /* 0xffffff3c00b07947 */ /* 0x000fea000383ffff */
.L_x_47:
[----:B------:R-:W-:-:S07]  /*e600*/  MOV R0, UR5 ;  /* 0x0000000500007c02 */ /* 0x000fce0008000f00 */
.L_x_198:
[----:B-1----:R1:W2:Y:S02]  /*e610*/  SYNCS.PHASECHK.TRANS64.TRYWAIT P0, [R0+URZ], R2 ;  /* 0x00000002000075a7 */ /* 0x0022a400080011ff */
[----:B--2---:R-:W-:Y:S05]  /*e620*/  @!P0 NANOSLEEP.SYNCS 0x989680 ;  /* 0x009896800000895d */ /* 0x004fea0003900000 */
[----:B------:R-:W2:Y:S02]  /*e630*/  @!P0 SYNCS.PHASECHK.TRANS64 P0, [R0+URZ], R2 ;  /* 0x00000002000085a7 */ /* 0x000ea400080010ff */
[----:B--2---:R-:W-:Y:S05]  /*e640*/  @!P0 BRA `(.L_x_198) ;  /* 0xfffffffc00f08947 */ /* 0x004fea000383ffff */
[----:B------:R-:W-:Y:S05]  /*e650*/  BRA `(.L_x_199) ;  /* 0xffffff4400287947 */ /* 0x000fea000383ffff */
.L_x_48:
[----:B------:R-:W-:-:S07]  /*e660*/  MOV R0, UR5 ;  /* 0x0000000500007c02 */ /* 0x000fce0008000f00 */
.L_x_200:
[----:B-1----:R1:W2:Y:S02]  /*e670*/  SYNCS.PHASECHK.TRANS64.TRYWAIT P0, [R0+URZ], R3 ;  /* 0x00000003000075a7 */ /* 0x0022a400080011ff */
[----:B--2---:R-:W-:Y:S05]  /*e680*/  @!P0 NANOSLEEP.SYNCS 0x989680 ;  /* 0x009896800000895d */ /* 0x004fea0003900000 */
[----:B------:R-:W2:Y:S02]  /*e690*/  @!P0 SYNCS.PHASECHK.TRANS64 P0, [R0+URZ], R3 ;  /* 0x00000003000085a7 */ /* 0x000ea400080010ff */
[----:B--2---:R-:W-:Y:S05]  /*e6a0*/  @!P0 BRA `(.L_x_200) ;  /* 0xfffffffc00f08947 */ /* 0x004fea000383ffff */
[----:B------:R-:W-:Y:S05]  /*e6b0*/  BRA `(.L_x_201) ;  /* 0xffffff4400347947 */ /* 0x000fea000383ffff */
.L_x_49:
[----:B------:R-:W-:-:S07]  /*e6c0*/  MOV R0, UR5 ;  /* 0x0000000500007c02 */ /* 0x000fce0008000f00 */
.L_x_202:
[----:B-1----:R1:W2:Y:S02]  /*e6d0*/  SYNCS.PHASECHK.TRANS64.TRYWAIT P0, [R0+URZ], R3 ;  /* 0x00000003000075a7 */ /* 0x0022a400080011ff */
[----:B--2---:R-:W-:Y:S05]  /*e6e0*/  @!P0 NANOSLEEP.SYNCS 0x989680 ;  /* 0x009896800000895d */ /* 0x004fea0003900000 */
[----:B------:R-:W2:Y:S02]  /*e6f0*/  @!P0 SYNCS.PHASECHK.TRANS64 P0, [R0+URZ], R3 ;  /* 0x00000003000085a7 */ /* 0x000ea400080010ff */
[----:B--2---:R-:W-:Y:S05]  /*e700*/  @!P0 BRA `(.L_x_202) ;  /* 0xfffffffc00f08947 */ /* 0x004fea000383ffff */
[----:B------:R-:W-:Y:S05]  /*e710*/  BRA `(.L_x_203) ;  /* 0xffffff4400407947 */ /* 0x000fea000383ffff */
.L_x_50:
[----:B------:R-:W-:-:S07]  /*e720*/  MOV R0, UR5 ;  /* 0x0000000500007c02 */ /* 0x000fce0008000f00 */
.L_x_204:
[----:B-1----:R1:W2:Y:S02]  /*e730*/  SYNCS.PHASECHK.TRANS64.TRYWAIT P0, [R0+URZ], R3 ;  /* 0x00000003000075a7 */ /* 0x0022a400080011ff */
[----:B--2---:R-:W-:Y:S05]  /*e740*/  @!P0 NANOSLEEP.SYNCS 0x989680 ;  /* 0x009896800000895d */ /* 0x004fea0003900000 */
[----:B------:R-:W2:Y:S02]  /*e750*/  @!P0 SYNCS.PHASECHK.TRANS64 P0, [R0+URZ], R3 ;  /* 0x00000003000085a7 */ /* 0x000ea400080010ff */
[----:B--2---:R-:W-:Y:S05]  /*e760*/  @!P0 BRA `(.L_x_204) ;  /* 0xfffffffc00f08947 */ /* 0x004fea000383ffff */
[----:B------:R-:W-:Y:S05]  /*e770*/  BRA `(.L_x_205) ;  /* 0xffffff44004c7947 */ /* 0x000fea000383ffff */
.L_x_51:
[----:B------:R-:W-:-:S07]  /*e780*/  MOV R0, UR5 ;  /* 0x0000000500007c02 */ /* 0x000fce0008000f00 */
.L_x_206:
[----:B-1----:R1:W2:Y:S02]  /*e790*/  SYNCS.PHASECHK.TRANS64.TRYWAIT P0, [R0+URZ], R3 ;  /* 0x00000003000075a7 */ /* 0x0022a400080011ff */
[----:B--2---:R-:W-:Y:S05]  /*e7a0*/  @!P0 NANOSLEEP.SYNCS 0x989680 ;  /* 0x009896800000895d */ /* 0x004fea0003900000 */
[----:B------:R-:W2:Y:S02]  /*e7b0*/  @!P0 SYNCS.PHASECHK.TRANS64 P0, [R0+URZ], R3 ;  /* 0x00000003000085a7 */ /* 0x000ea400080010ff */
[----:B--2---:R-:W-:Y:S05]  /*e7c0*/  @!P0 BRA `(.L_x_206) ;  /* 0xfffffffc00f08947 */ /* 0x004fea000383ffff */
[----:B------:R-:W-:Y:S05]  /*e7d0*/  BRA `(.L_x_207) ;  /* 0xffffff4400587947 */ /* 0x000fea000383ffff */
.L_x_54:
[----:B---3--:R3:W4:Y:S02]  /*e7e0*/  SYNCS.PHASECHK.TRANS64.TRYWAIT P0, [R0+URZ+0xf0], R4 ;  /* 0x0000f004000075a7 */ /* 0x00872400080011ff */
[----:B----4-:R-:W-:Y:S05]  /*e7f0*/  @!P0 NANOSLEEP.SYNCS 0x989680 ;  /* 0x009896800000895d */ /* 0x010fea0003900000 */
[----:B------:R-:W4:Y:S02]  /*e800*/  @!P0 SYNCS.PHASECHK.TRANS64 P0, [R0+URZ+0xf0], R4 ;  /* 0x0000f004000085a7 */ /* 0x000f2400080010ff */
[----:B----4-:R-:W-:Y:S05]  /*e810*/  @!P0 BRA `(.L_x_54) ;  /* 0xfffffffc00f08947 */ /* 0x010fea000383ffff */
[----:B------:R-:W-:Y:S05]  /*e820*/  BRA `(.L_x_208) ;  /* 0xffffff4400b47947 */ /* 0x000fea000383ffff */
.L_x_55:
[----:B------:R-:W-:-:S07]  /*e830*/  MOV R0, UR5 ;  /* 0x0000000500007c02 */ /* 0x000fce0008000f00 */
.L_x_209:
[----:B---3--:R3:W4:Y:S02]  /*e840*/  SYNCS.PHASECHK.TRANS64.TRYWAIT P0, [R0+URZ+0xc0], R5 ;  /* 0x0000c005000075a7 */ /* 0x00872400080011ff */
[----:B----4-:R-:W-:Y:S05]  /*e850*/  @!P0 NANOSLEEP.SYNCS 0x989680 ;  /* 0x009896800000895d */ /* 0x010fea0003900000 */
[----:B------:R-:W4:Y:S02]  /*e860*/  @!P0 SYNCS.PHASECHK.TRANS64 P0, [R0+URZ+0xc0], R5 ;  /* 0x0000c005000085a7 */ /* 0x000f2400080010ff */
[----:B----4-:R-:W-:Y:S05]  /*e870*/  @!P0 BRA `(.L_x_209) ;  /* 0xfffffffc00f08947 */ /* 0x010fea000383ffff */
[----:B------:R-:W-:Y:S05]  /*e880*/  BRA `(.L_x_210) ;  /* 0xffffff4400c47947 */ /* 0x000fea000383ffff */
.L_x_56:
[----:B---3--:R3:W4:Y:S02]  /*e890*/  SYNCS.PHASECHK.TRANS64.TRYWAIT P1, [R0+URZ+0xb0], R4 ;  /* 0x0000b004000075a7 */ /* 0x00872400080211ff */
[----:B----4-:R-:W-:Y:S05]  /*e8a0*/  @!P1 NANOSLEEP.SYNCS 0x989680 ;  /* 0x009896800000995d */ /* 0x010fea0003900000 */
[----:B------:R-:W4:Y:S02]  /*e8b0*/  @!P1 SYNCS.PHASECHK.TRANS64 P1, [R0+URZ+0xb0], R4 ;  /* 0x0000b004000095a7 */ /* 0x000f2400080210ff */
[----:B----4-:R-:W-:Y:S05]  /*e8c0*/  @!P1 BRA `(.L_x_56) ;  /* 0xfffffffc00f09947 */ /* 0x010fea000383ffff */
[----:B------:R-:W-:Y:S05]  /*e8d0*/  BRA `(.L_x_211) ;  /* 0xffffff4400f47947 */ /* 0x000fea000383ffff */
.L_x_59:
[----:B------:R-:W-:-:S07]  /*e8e0*/  MOV R0, UR5 ;  /* 0x0000000500007c02 */ /* 0x000fce0008000f00 */
.L_x_212:
[----:B---3--:R3:W4:Y:S02]  /*e8f0*/  SYNCS.PHASECHK.TRANS64.TRYWAIT P0, [R0+URZ+0xc0], R2 ;  /* 0x0000c002000075a7 */ /* 0x00872400080011ff */
[----:B----4-:R-:W-:Y:S05]  /*e900*/  @!P0 NANOSLEEP.SYNCS 0x989680 ;  /* 0x009896800000895d */ /* 0x010fea0003900000 */
[----:B------:R-:W4:Y:S02]  /*e910*/  @!P0 SYNCS.PHASECHK.TRANS64 P0, [R0+URZ+0xc0], R2 ;  /* 0x0000c002000085a7 */ /* 0x000f2400080010ff */
[----:B----4-:R-:W-:Y:S05]  /*e920*/  @!P0 BRA `(.L_x_212) ;  /* 0xfffffffc00f08947 */ /* 0x010fea000383ffff */
[----:B------:R-:W-:Y:S05]  /*e930*/  BRA `(.L_x_58) ;  /* 0xffffff4800487947 */ /* 0x000fea000383ffff */
.L_x_66:
[----:B-1----:R1:W3:Y:S02]  /*e940*/  SYNCS.PHASECHK.TRANS64.TRYWAIT P1, [R0+URZ+0xb0], R2 ;  /* 0x0000b002000075a7 */ /* 0x0022e400080211ff */
[----:B---3--:R-:W-:Y:S05]  /*e950*/  @!P1 NANOSLEEP.SYNCS 0x989680 ;  /* 0x009896800000995d */ /* 0x008fea0003900000 */
[----:B------:R-:W3:Y:S02]  /*e960*/  @!P1 SYNCS.PHASECHK.TRANS64 P1, [R0+URZ+0xb0], R2 ;  /* 0x0000b002000095a7 */ /* 0x000ee400080210ff */
[----:B---3--:R-:W-:Y:S05]  /*e970*/  @!P1 BRA `(.L_x_66) ;  /* 0xfffffffc00f09947 */ /* 0x008fea000383ffff */
[----:B------:R-:W-:Y:S05]  /*e980*/  BRA `(.L_x_213) ;  /* 0xffffff50004c7947 */ /* 0x000fea000383ffff */
.L_x_67:
[----:B------:R-:W-:-:S07]  /*e990*/  MOV R2, UR15 ;  /* 0x0000000f00027c02 */ /* 0x000fce0008000f00 */
.L_x_214:
[----:B-1----:R1:W3:Y:S02]  /*e9a0*/  SYNCS.PHASECHK.TRANS64.TRYWAIT P0, [R2+URZ+0xe0], R0 ;  /* 0x0000e000020075a7 */ /* 0x0022e400080011ff */
[----:B---3--:R-:W-:Y:S05]  /*e9b0*/  @!P0 NANOSLEEP.SYNCS 0x989680 ;  /* 0x009896800000895d */ /* 0x008fea0003900000 */
[----:B------:R-:W3:Y:S02]  /*e9c0*/  @!P0 SYNCS.PHASECHK.TRANS64 P0, [R2+URZ+0xe0], R0 ;  /* 0x0000e000020085a7 */ /* 0x000ee400080010ff */
[----:B---3--:R-:W-:Y:S05]  /*e9d0*/  @!P0 BRA `(.L_x_214) ;  /* 0xfffffffc00f08947 */ /* 0x008fea000383ffff */
[----:B------:R-:W-:Y:S05]  /*e9e0*/  BRA `(.L_x_215) ;  /* 0xffffff5000847947 */ /* 0x000fea000383ffff */
.L_x_70:
[----:B------:R-:W-:Y:S07]  /*e9f0*/  MOV R0, UR14 ;  /* 0x0000000e00007c02 */ /* 0x000fee0008000f00 */
.L_x_216:
[----:B-1----:R1:W3:Y:S02]  /*ea00*/  SYNCS.PHASECHK.TRANS64.TRYWAIT P0, [R0+URZ], R2 ;  /* 0x00000002000075a7 */ /* 0x0022e400080011ff */
[----:B---3--:R-:W-:Y:S05]  /*ea10*/  @!P0 NANOSLEEP.SYNCS 0x989680 ;  /* 0x009896800000895d */ /* 0x008fea0003900000 */
[----:B------:R-:W3:Y:S02]  /*ea20*/  @!P0 SYNCS.PHASECHK.TRANS64 P0, [R0+URZ], R2 ;  /* 0x00000002000085a7 */ /* 0x000ee400080010ff */
[----:B---3--:R-:W-:Y:S05]  /*ea30*/  @!P0 BRA `(.L_x_216) ;  /* 0xfffffffc00f08947 */ /* 0x008fea000383ffff */
[----:B------:R-:W-:Y:S05]  /*ea40*/  BRA `(.L_x_69) ;  /* 0xffffff5000a07947 */ /* 0x000fea000383ffff */
.L_x_73:
[----:B------:R-:W-:-:S07]  /*ea50*/  MOV R0, UR5 ;  /* 0x0000000500007c02 */ /* 0x000fce0008000f00 */
.L_x_217:
[----:B--2---:R2:W3:Y:S02]  /*ea60*/  SYNCS.PHASECHK.TRANS64.TRYWAIT P0, [R0+URZ], R2 ;  /* 0x00000002000075a7 */ /* 0x0044e400080011ff */
[----:B---3--:R-:W-:Y:S05]  /*ea70*/  @!P0 NANOSLEEP.SYNCS 0x989680 ;  /* 0x009896800000895d */ /* 0x008fea0003900000 */
[----:B------:R-:W3:Y:S02]  /*ea80*/  @!P0 SYNCS.PHASECHK.TRANS64 P0, [R0+URZ], R2 ;  /* 0x00000002000085a7 */ /* 0x000ee400080010ff */
[----:B---3--:R-:W-:Y:S05]  /*ea90*/  @!P0 BRA `(.L_x_217) ;  /* 0xfffffffc00f08947 */ /* 0x008fea000383ffff */
[----:B------:R-:W-:Y:S05]  /*eaa0*/  BRA `(.L_x_218) ;  /* 0xffffff5400987947 */ /* 0x000fea000383ffff */
.L_x_74:
[----:B------:R-:W-:-:S07]  /*eab0*/  MOV R0, UR6 ;  /* 0x0000000600007c02 */ /* 0x000fce0008000f00 */
.L_x_219:
[----:B--2---:R2:W3:Y:S02]  /*eac0*/  SYNCS.PHASECHK.TRANS64.TRYWAIT P0, [R0+URZ], R2 ;  /* 0x00000002000075a7 */ /* 0x0044e400080011ff */
[----:B---3--:R-:W-:Y:S05]  /*ead0*/  @!P0 NANOSLEEP.SYNCS 0x989680 ;  /* 0x009896800000895d */ /* 0x008fea0003900000 */
[----:B------:R-:W3:Y:S02]  /*eae0*/  @!P0 SYNCS.PHASECHK.TRANS64 P0, [R0+URZ], R2 ;  /* 0x00000002000085a7 */ /* 0x000ee400080010ff */
[----:B---3--:R-:W-:Y:S05]  /*eaf0*/  @!P0 BRA `(.L_x_219) ;  /* 0xfffffffc00f08947 */ /* 0x008fea000383ffff */
[----:B------:R-:W-:Y:S05]  /*eb00*/  BRA `(.L_x_220) ;  /* 0xffffff5400a47947 */ /* 0x000fea000383ffff */
.L_x_79:
[----:B---3--:R3:W4:Y:S02]  /*eb10*/  SYNCS.PHASECHK.TRANS64.TRYWAIT P0, [R0+URZ+0xb0], R2 ;  /* 0x0000b002000075a7 */ /* 0x00872400080011ff */
[----:B----4-:R-:W-:Y:S05]  /*eb20*/  @!P0 NANOSLEEP.SYNCS 0x989680 ;  /* 0x009896800000895d */ /* 0x010fea0003900000 */
[----:B------:R-:W4:Y:S02]  /*eb30*/  @!P0 SYNCS.PHASECHK.TRANS64 P0, [R0+URZ+0xb0], R2 ;  /* 0x0000b002000085a7 */ /* 0x000f2400080010ff */
[----:B----4-:R-:W-:Y:S05]  /*eb40*/  @!P0 BRA `(.L_x_79) ;  /* 0xfffffffc00f08947 */ /* 0x010fea000383ffff */
[----:B------:R-:W-:Y:S05]  /*eb50*/  BRA `(.L_x_221) ;  /* 0xffffff5800947947 */ /* 0x000fea000383ffff */
.L_x_82:
[----:B------:R-:W-:Y:S07]  /*eb60*/  MOV R0, UR5 ;  /* 0x0000000500007c02 */ /* 0x000fee0008000f00 */
.L_x_222:
[----:B-1----:R1:W2:Y:S02]  /*eb70*/  SYNCS.PHASECHK.TRANS64.TRYWAIT P0, [R0+URZ+0xa8], R2 ;  /* 0x0000a802000075a7 */ /* 0x0022a400080011ff */
[----:B--2---:R-:W-:Y:S05]  /*eb80*/  @!P0 NANOSLEEP.SYNCS 0x989680 ;  /* 0x009896800000895d */ /* 0x004fea0003900000 */
[----:B------:R-:W2:Y:S02]  /*eb90*/  @!P0 SYNCS.PHASECHK.TRANS64 P0, [R0+URZ+0xa8], R2 ;  /* 0x0000a802000085a7 */ /* 0x000ea400080010ff */
[----:B--2---:R-:W-:Y:S05]  /*eba0*/  @!P0 BRA `(.L_x_222) ;  /* 0xfffffffc00f08947 */ /* 0x004fea000383ffff */
[----:B------:R-:W-:Y:S05]  /*ebb0*/  BRA `(.L_x_81) ;  /* 0xffffff5c00947947 */ /* 0x000fea000383ffff */
.L_x_85:
[----:B------:R-:W-:Y:S07]  /*ebc0*/  MOV R0, UR5 ;  /* 0x0000000500007c02 */ /* 0x000fee0008000f00 */
.L_x_223:
[----:B-1----:R1:W2:Y:S02]  /*ebd0*/  SYNCS.PHASECHK.TRANS64.TRYWAIT P0, [R0+URZ+0x80], R28 ;  /* 0x0000801c000075a7 */ /* 0x0022a400080011ff */
[----:B--2---:R-:W-:Y:S05]  /*ebe0*/  @!P0 NANOSLEEP.SYNCS 0x989680 ;  /* 0x009896800000895d */ /* 0x004fea0003900000 */
[----:B------:R-:W2:Y:S02]  /*ebf0*/  @!P0 SYNCS.PHASECHK.TRANS64 P0, [R0+URZ+0x80], R28 ;  /* 0x0000801c000085a7 */ /* 0x000ea400080010ff */
[----:B--2---:R-:W-:Y:S05]  /*ec00*/  @!P0 BRA `(.L_x_223) ;  /* 0xfffffffc00f08947 */ /* 0x004fea000383ffff */
[----:B------:R-:W-:Y:S05]  /*ec10*/  BRA `(.L_x_224) ;  /* 0xffffff5c00ec7947 */ /* 0x000fea000383ffff */
.L_x_86:
[----:B------:R-:W-:Y:S07]  /*ec20*/  MOV R0, UR5 ;  /* 0x0000000500007c02 */ /* 0x000fee0008000f00 */
.L_x_225:
[----:B-1----:R1:W2:Y:S02]  /*ec30*/  SYNCS.PHASECHK.TRANS64.TRYWAIT P0, [R0+URZ+0x88], R28 ;  /* 0x0000881c000075a7 */ /* 0x0022a400080011ff */
[----:B--2---:R-:W-:Y:S05]  /*ec40*/  @!P0 NANOSLEEP.SYNCS 0x989680 ;  /* 0x009896800000895d */ /* 0x004fea0003900000 */
[----:B------:R-:W2:Y:S02]  /*ec50*/  @!P0 SYNCS.PHASECHK.TRANS64 P0, [R0+URZ+0x88], R28 ;  /* 0x0000881c000085a7 */ /* 0x000ea400080010ff */
[----:B--2---:R-:W-:Y:S05]  /*ec60*/  @!P0 BRA `(.L_x_225) ;  /* 0xfffffffc00f08947 */ /* 0x004fea000383ffff */
[----:B------:R-:W-:Y:S05]  /*ec70*/  BRA `(.L_x_226) ;  /* 0xffffff6000447947 */ /* 0x000fea000383ffff */
.L_x_87:
[----:B------:R-:W-:Y:S07]  /*ec80*/  MOV R0, UR5 ;  /* 0x0000000500007c02 */ /* 0x000fee0008000f00 */
.L_x_227:
[----:B-1----:R1:W2:Y:S02]  /*ec90*/  SYNCS.PHASECHK.TRANS64.TRYWAIT P0, [R0+URZ+0x90], R28 ;  /* 0x0000901c000075a7 */ /* 0x0022a400080011ff */
[----:B--2---:R-:W-:Y:S05]  /*eca0*/  @!P0 NANOSLEEP.SYNCS 0x989680 ;  /* 0x009896800000895d */ /* 0x004fea0003900000 */
[----:B------:R-:W2:Y:S02]  /*ecb0*/  @!P0 SYNCS.PHASECHK.TRANS64 P0, [R0+URZ+0x90], R28 ;  /* 0x0000901c000085a7 */ /* 0x000ea400080010ff */
[----:B--2---:R-:W-:Y:S05]  /*ecc0*/  @!P0 BRA `(.L_x_227) ;  /* 0xfffffffc00f08947 */ /* 0x004fea000383ffff */
[----:B------:R-:W-:Y:S05]  /*ecd0*/  BRA `(.L_x_228) ;  /* 0xffffff6000a47947 */ /* 0x000fea000383ffff */
.L_x_88:
[----:B------:R-:W-:Y:S07]  /*ece0*/  MOV R0, UR5 ;  /* 0x0000000500007c02 */ /* 0x000fee0008000f00 */
.L_x_229:
[----:B-1----:R1:W2:Y:S02]  /*ecf0*/  SYNCS.PHASECHK.TRANS64.TRYWAIT P0, [R0+URZ+0x98], R28 ;  /* 0x0000981c000075a7 */ /* 0x0022a400080011ff */
[----:B--2---:R-:W-:Y:S05]  /*ed00*/  @!P0 NANOSLEEP.SYNCS 0x989680 ;  /* 0x009896800000895d */ /* 0x004fea0003900000 */
[----:B------:R-:W2:Y:S02]  /*ed10*/  @!P0 SYNCS.PHASECHK.TRANS64 P0, [R0+URZ+0x98], R28 ;  /* 0x0000981c000085a7 */ /* 0x000ea400080010ff */
[----:B--2---:R-:W-:Y:S05]  /*ed20*/  @!P0 BRA `(.L_x_229) ;  /* 0xfffffffc00f08947 */ /* 0x004fea000383ffff */
[----:B------:R-:W-:Y:S05]  /*ed30*/  BRA `(.L_x_230) ;  /* 0xffffff6400007947 */ /* 0x000fea000383ffff */
.L_x_89:
[----:B------:R-:W-:Y:S07]  /*ed40*/  MOV R0, UR5 ;  /* 0x0000000500007c02 */ /* 0x000fee0008000f00 */
.L_x_231:
[----:B-1----:R1:W2:Y:S02]  /*ed50*/  SYNCS.PHASECHK.TRANS64.TRYWAIT P0, [R0+URZ+0x80], R34 ;  /* 0x00008022000075a7 */ /* 0x0022a400080011ff */
[----:B--2---:R-:W-:Y:S05]  /*ed60*/  @!P0 NANOSLEEP.SYNCS 0x989680 ;  /* 0x009896800000895d */ /* 0x004fea0003900000 */
[----:B------:R-:W2:Y:S02]  /*ed70*/  @!P0 SYNCS.PHASECHK.TRANS64 P0, [R0+URZ+0x80], R34 ;  /* 0x00008022000085a7 */ /* 0x000ea400080010ff */
[----:B--2---:R-:W-:Y:S05]  /*ed80*/  @!P0 BRA `(.L_x_231) ;  /* 0xfffffffc00f08947 */ /* 0x004fea000383ffff */
[----:B------:R-:W-:Y:S05]  /*ed90*/  BRA `(.L_x_232) ;  /* 0xffffff6400647947 */ /* 0x000fea000383ffff */
.L_x_90:
[----:B------:R-:W-:Y:S07]  /*eda0*/  MOV R0, UR5 ;  /* 0x0000000500007c02 */ /* 0x000fee0008000f00 */
.L_x_233:
[----:B-1----:R1:W2:Y:S02]  /*edb0*/  SYNCS.PHASECHK.TRANS64.TRYWAIT P0, [R0+URZ+0x88], R34 ;  /* 0x00008822000075a7 */ /* 0x0022a400080011ff */
[----:B--2---:R-:W-:Y:S05]  /*edc0*/  @!P0 NANOSLEEP.SYNCS 0x989680 ;  /* 0x009896800000895d */ /* 0x004fea0003900000 */
[----:B------:R-:W2:Y:S02]  /*edd0*/  @!P0 SYNCS.PHASECHK.TRANS64 P0, [R0+URZ+0x88], R34 ;  /* 0x00008822000085a7 */ /* 0x000ea400080010ff */
[----:B--2---:R-:W-:Y:S05]  /*ede0*/  @!P0 BRA `(.L_x_233) ;  /* 0xfffffffc00f08947 */ /* 0x004fea000383ffff */
[----:B------:R-:W-:Y:S05]  /*edf0*/  BRA `(.L_x_234) ;  /* 0xffffff6400c47947 */ /* 0x000fea000383ffff */
.L_x_91:
[----:B------:R-:W-:Y:S07]  /*ee00*/  MOV R0, UR5 ;  /* 0x0000000500007c02 */ /* 0x000fee0008000f00 */
.L_x_235:
[----:B-1----:R1:W2:Y:S02]  /*ee10*/  SYNCS.PHASECHK.TRANS64.TRYWAIT P0, [R0+URZ+0x90], R34 ;  /* 0x00009022000075a7 */ /* 0x0022a400080011ff */
[----:B--2---:R-:W-:Y:S05]  /*ee20*/  @!P0 NANOSLEEP.SYNCS 0x989680 ;  /* 0x009896800000895d */ /* 0x004fea0003900000 */
[----:B------:R-:W2:Y:S02]  /*ee30*/  @!P0 SYNCS.PHASECHK.TRANS64 P0, [R0+URZ+0x90], R34 ;  /* 0x00009022000085a7 */ /* 0x000ea400080010ff */
[----:B--2---:R-:W-:Y:S05]  /*ee40*/  @!P0 BRA `(.L_x_235) ;  /* 0xfffffffc00f08947 */ /* 0x004fea000383ffff */
[----:B------:R-:W-:Y:S05]  /*ee50*/  BRA `(.L_x_236) ;  /* 0xffffff6800207947 */ /* 0x000fea000383ffff */
.L_x_92:
[----:B------:R-:W-:Y:S07]  /*ee60*/  MOV R0, UR5 ;  /* 0x0000000500007c02 */ /* 0x000fee0008000f00 */
.L_x_237:
[----:B-1----:R1:W2:Y:S02]  /*ee70*/  SYNCS.PHASECHK.TRANS64.TRYWAIT P0, [R0+URZ+0x98], R34 ;  /* 0x00009822000075a7 */ /* 0x0022a400080011ff */
[----:B--2---:R-:W-:Y:S05]  /*ee80*/  @!P0 NANOSLEEP.SYNCS 0x989680 ;  /* 0x009896800000895d */ /* 0x004fea0003900000 */
[----:B------:R-:W2:Y:S02]  /*ee90*/  @!P0 SYNCS.PHASECHK.TRANS64 P0, [R0+URZ+0x98], R34 ;  /* 0x00009822000085a7 */ /* 0x000ea400080010ff */
[----:B--2---:R-:W-:Y:S05]  /*eea0*/  @!P0 BRA `(.L_x_237) ;  /* 0xfffffffc00f08947 */ /* 0x004fea000383ffff */
[----:B------:R-:W-:Y:S05]  /*eeb0*/  BRA `(.L_x_238) ;  /* 0xffffff6800c07947 */ /* 0x000fea000383ffff */
.L_x_94:
[----:B------:R-:W-:-:S07]  /*eec0*/  MOV R0, UR5 ;  /* 0x0000000500007c02 */ /* 0x000fce0008000f00 */
.L_x_239:
[----:B-1----:R1:W2:Y:S02]  /*eed0*/  SYNCS.PHASECHK.TRANS64.TRYWAIT P0, [R0+URZ+0x80], R28 ;  /* 0x0000801c000075a7 */ /* 0x0022a400080011ff */
[----:B--2---:R-:W-:Y:S05]  /*eee0*/  @!P0 NANOSLEEP.SYNCS 0x989680 ;  /* 0x009896800000895d */ /* 0x004fea0003900000 */
[----:B------:R-:W2:Y:S02]  /*eef0*/  @!P0 SYNCS.PHASECHK.TRANS64 P0, [R0+URZ+0x80], R28 ;  /* 0x0000801c000085a7 */ /* 0x000ea400080010ff */
[----:B--2---:R-:W-:Y:S05]  /*ef00*/  @!P0 BRA `(.L_x_239) ;  /* 0xfffffffc00f08947 */ /* 0x004fea000383ffff */
[----:B------:R-:W-:Y:S05]  /*ef10*/  BRA `(.L_x_240) ;  /* 0xffffff6c00447947 */ /* 0x000fea000383ffff */
.L_x_95:
[----:B-1----:R-:W-:-:S07]  /*ef20*/  MOV R0, UR5 ;  /* 0x0000000500007c02 */ /* 0x002fce0008000f00 */
.L_x_241:
[----:B-1----:R1:W2:Y:S02]  /*ef30*/  SYNCS.PHASECHK.TRANS64.TRYWAIT P0, [R0+URZ+0x88], R28 ;  /* 0x0000881c000075a7 */ /* 0x0022a400080011ff */
[----:B--2---:R-:W-:Y:S05]  /*ef40*/  @!P0 NANOSLEEP.SYNCS 0x989680 ;  /* 0x009896800000895d */ /* 0x004fea0003900000 */
[----:B------:R-:W2:Y:S02]  /*ef50*/  @!P0 SYNCS.PHASECHK.TRANS64 P0, [R0+URZ+0x88], R28 ;  /* 0x0000881c000085a7 */ /* 0x000ea400080010ff */
[----:B--2---:R-:W-:Y:S05]  /*ef60*/  @!P0 BRA `(.L_x_241) ;  /* 0xfffffffc00f08947 */ /* 0x004fea000383ffff */
[----:B------:R-:W-:Y:S05]  /*ef70*/  BRA `(.L_x_242) ;  /* 0xffffff6c00347947 */ /* 0x000fea000383ffff */
.L_x_96:
[----:B------:R-:W-:-:S07]  /*ef80*/  MOV R2, UR5 ;  /* 0x0000000500027c02 */ /* 0x000fce0008000f00 */
.L_x_243:
[----:B-1----:R1:W2:Y:S02]  /*ef90*/  SYNCS.PHASECHK.TRANS64.TRYWAIT P0, [R2+URZ+0x90], R28 ;  /* 0x0000901c020075a7 */ /* 0x0022a400080011ff */
[----:B--2---:R-:W-:Y:S05]  /*efa0*/  @!P0 NANOSLEEP.SYNCS 0x989680 ;  /* 0x009896800000895d */ /* 0x004fea0003900000 */
[----:B------:R-:W2:Y:S02]  /*efb0*/  @!P0 SYNCS.PHASECHK.TRANS64 P0, [R2+URZ+0x90], R28 ;  /* 0x0000901c020085a7 */ /* 0x000ea400080010ff */
[----:B--2---:R-:W-:Y:S05]  /*efc0*/  @!P0 BRA `(.L_x_243) ;  /* 0xfffffffc00f08947 */ /* 0x004fea000383ffff */
[----:B------:R-:W-:Y:S05]  /*efd0*/  BRA `(.L_x_244) ;  /* 0xffffff6c00287947 */ /* 0x000fea000383ffff */
.L_x_98:
[----:B---3--:R3:W4:Y:S02]  /*efe0*/  SYNCS.PHASECHK.TRANS64.TRYWAIT P0, [R0+URZ+0xb0], R2 ;  /* 0x0000b002000075a7 */ /* 0x00872400080011ff */
[----:B----4-:R-:W-:Y:S05]  /*eff0*/  @!P0 NANOSLEEP.SYNCS 0x989680 ;  /* 0x009896800000895d */ /* 0x010fea0003900000 */
[----:B------:R-:W4:Y:S02]  /*f000*/  @!P0 SYNCS.PHASECHK.TRANS64 P0, [R0+URZ+0xb0], R2 ;  /* 0x0000b002000085a7 */ /* 0x000f2400080010ff */
[----:B----4-:R-:W-:Y:S05]  /*f010*/  @!P0 BRA `(.L_x_98) ;  /* 0xfffffffc00f08947 */ /* 0x010fea000383ffff */
[----:B------:R-:W-:Y:S05]  /*f020*/  BRA `(.L_x_245) ;  /* 0xffffff6c00e87947 */ /* 0x000fea000383ffff */
.L_x_109:
[----:B-1----:R-:W-:Y:S04]  /*f030*/  MOV R4, UR45 ;  /* 0x0000002d00047c02 */ /* 0x002fe80008000f00 */
[----:B------:R1:W2:Y:S03]  /*f040*/  SYNCS.PHASECHK.TRANS64.TRYWAIT P1, [R4+URZ+0x60], R5 ;  /* 0x00006005040075a7 */ /* 0x0002a600080211ff */
[----:B--2---:R-:W-:Y:S05]  /*f050*/  @!P1 NANOSLEEP.SYNCS 0x989680 ;  /* 0x009896800000995d */ /* 0x004fea0003900000 */
[----:B------:R-:W2:Y:S02]  /*f060*/  @!P1 SYNCS.PHASECHK.TRANS64 P1, [R4+URZ+0x60], R5 ;  /* 0x00006005040095a7 */ /* 0x000ea400080210ff */
[----:B--2---:R-:W-:Y:S05]  /*f070*/  @!P1 BRA `(.L_x_109) ;  /* 0xfffffffc00ec9947 */ /* 0x004fea000383ffff */
[----:B------:R-:W-:Y:S05]  /*f080*/  BRA `(.L_x_108) ;  /* 0xffffff7c00047947 */ /* 0x000fea000383ffff */
.L_x_111:
[----:B------:R1:W1:Y:S02]  /*f090*/  SYNCS.PHASECHK.TRANS64.TRYWAIT P0, [R58+URZ+0xd0], R3 ;  /* 0x0000d0033a0075a7 */ /* 0x00026400080011ff */
[----:B-1----:R-:W-:Y:S05]  /*f0a0*/  @!P0 NANOSLEEP.SYNCS 0x989680 ;  /* 0x009896800000895d */ /* 0x002fea0003900000 */
[----:B------:R-:W1:Y:S02]  /*f0b0*/  @!P0 SYNCS.PHASECHK.TRANS64 P0, [R58+URZ+0xd0], R3 ;  /* 0x0000d0033a0085a7 */ /* 0x000e6400080010ff */
[----:B-1----:R-:W-:Y:S05]  /*f0c0*/  @!P0 BRA `(.L_x_111) ;  /* 0xfffffffc00f08947 */ /* 0x002fea000383ffff */
[----:B------:R-:W-:Y:S05]  /*f0d0*/  BRA `(.L_x_110) ;  /* 0xffffff7c00287947 */ /* 0x000fea000383ffff */
.L_x_122:
[----:B-1----:R1:W3:Y:S02]  /*f0e0*/  SYNCS.PHASECHK.TRANS64.TRYWAIT P0, [R2+URZ+0x60], R0 ;  /* 0x00006000020075a7 */ /* 0x0022e400080011ff */
[----:B---3--:R-:W-:Y:S05]  /*f0f0*/  @!P0 NANOSLEEP.SYNCS 0x989680 ;  /* 0x009896800000895d */ /* 0x008fea0003900000 */
[----:B------:R-:W3:Y:S02]  /*f100*/  @!P0 SYNCS.PHASECHK.TRANS64 P0, [R2+URZ+0x60], R0 ;  /* 0x00006000020085a7 */ /* 0x000ee400080010ff */
[----:B---3--:R-:W-:Y:S05]  /*f110*/  @!P0 BRA `(.L_x_122) ;  /* 0xfffffffc00f08947 */ /* 0x008fea000383ffff */
[----:B------:R-:W-:Y:S05]  /*f120*/  BRA `(.L_x_121) ;  /* 0xffffff8800c47947 */ /* 0x000fea000383ffff */
.L_x_132:
[----:B-1----:R1:W3:Y:S02]  /*f130*/  SYNCS.PHASECHK.TRANS64.TRYWAIT P0, [R0+URZ+0x60], R20 ;  /* 0x00006014000075a7 */ /* 0x0022e400080011ff */
[----:B---3--:R-:W-:Y:S05]  /*f140*/  @!P0 NANOSLEEP.SYNCS 0x989680 ;  /* 0x009896800000895d */ /* 0x008fea0003900000 */
[----:B------:R-:W3:Y:S02]  /*f150*/  @!P0 SYNCS.PHASECHK.TRANS64 P0, [R0+URZ+0x60], R20 ;  /* 0x00006014000085a7 */ /* 0x000ee400080010ff */
[----:B---3--:R-:W-:Y:S05]  /*f160*/  @!P0 BRA `(.L_x_132) ;  /* 0xfffffffc00f08947 */ /* 0x008fea000383ffff */
[----:B------:R-:W-:Y:S05]  /*f170*/  BRA `(.L_x_131) ;  /* 0xffffff98005c7947 */ /* 0x000fea000383ffff */
.L_x_142:
[----:B-1----:R1:W3:Y:S02]  /*f180*/  SYNCS.PHASECHK.TRANS64.TRYWAIT P0, [R0+URZ+0x60], R20 ;  /* 0x00006014000075a7 */ /* 0x0022e400080011ff */
[----:B---3--:R-:W-:Y:S05]  /*f190*/  @!P0 NANOSLEEP.SYNCS 0x989680 ;  /* 0x009896800000895d */ /* 0x008fea0003900000 */
[----:B------:R-:W3:Y:S02]  /*f1a0*/  @!P0 SYNCS.PHASECHK.TRANS64 P0, [R0+URZ+0x60], R20 ;  /* 0x00006014000085a7 */ /* 0x000ee400080010ff */
[----:B---3--:R-:W-:Y:S05]  /*f1b0*/  @!P0 BRA `(.L_x_142) ;  /* 0xfffffffc00f08947 */ /* 0x008fea000383ffff */
[----:B------:R-:W-:Y:S05]  /*f1c0*/  BRA `(.L_x_141) ;  /* 0xffffffa400d87947 */ /* 0x000fea000383ffff */
.L_x_152:
[----:B-1----:R1:W3:Y:S02]  /*f1d0*/  SYNCS.PHASECHK.TRANS64.TRYWAIT P0, [R0+URZ+0x60], R20 ;  /* 0x00006014000075a7 */ /* 0x0022e400080011ff */
[----:B---3--:R-:W-:Y:S05]  /*f1e0*/  @!P0 NANOSLEEP.SYNCS 0x989680 ;  /* 0x009896800000895d */ /* 0x008fea0003900000 */
[----:B------:R-:W3:Y:S02]  /*f1f0*/  @!P0 SYNCS.PHASECHK.TRANS64 P0, [R0+URZ+0x60], R20 ;  /* 0x00006014000085a7 */ /* 0x000ee400080010ff */
[----:B---3--:R-:W-:Y:S05]  /*f200*/  @!P0 BRA `(.L_x_152) ;  /* 0xfffffffc00f08947 */ /* 0x008fea000383ffff */
[----:B------:R-:W-:Y:S05]  /*f210*/  BRA `(.L_x_151) ;  /* 0xffffffb4007c7947 */ /* 0x000fea000383ffff */
.L_x_162:
[----:B-1----:R1:W2:Y:S02]  /*f220*/  SYNCS.PHASECHK.TRANS64.TRYWAIT P0, [R0+URZ+0x60], R20 ;  /* 0x00006014000075a7 */ /* 0x0022a400080011ff */
[----:B--2---:R-:W-:Y:S05]  /*f230*/  @!P0 NANOSLEEP.SYNCS 0x989680 ;  /* 0x009896800000895d */ /* 0x004fea0003900000 */
[----:B------:R-:W2:Y:S02]  /*f240*/  @!P0 SYNCS.PHASECHK.TRANS64 P0, [R0+URZ+0x60], R20 ;  /* 0x00006014000085a7 */ /* 0x000ea400080010ff */
[----:B--2---:R-:W-:Y:S05]  /*f250*/  @!P0 BRA `(.L_x_162) ;  /* 0xfffffffc00f08947 */ /* 0x004fea000383ffff */
[----:B------:R-:W-:Y:S05]  /*f260*/  BRA `(.L_x_161) ;  /* 0xffffffc400107947 */ /* 0x000fea000383ffff */
.L_x_172:
[----:B-1----:R1:W2:Y:S02]  /*f270*/  SYNCS.PHASECHK.TRANS64.TRYWAIT P0, [R0+URZ+0x60], R20 ;  /* 0x00006014000075a7 */ /* 0x0022a400080011ff */
[----:B--2---:R-:W-:Y:S05]  /*f280*/  @!P0 NANOSLEEP.SYNCS 0x989680 ;  /* 0x009896800000895d */ /* 0x004fea0003900000 */
[----:B------:R-:W2:Y:S02]  /*f290*/  @!P0 SYNCS.PHASECHK.TRANS64 P0, [R0+URZ+0x60], R20 ;  /* 0x00006014000085a7 */ /* 0x000ea400080010ff */
[----:B--2---:R-:W-:Y:S05]  /*f2a0*/  @!P0 BRA `(.L_x_172) ;  /* 0xfffffffc00f08947 */ /* 0x004fea000383ffff */
[----:B------:R-:W-:Y:S05]  /*f2b0*/  BRA `(.L_x_171) ;  /* 0xffffffd000b87947 */ /* 0x000fea000383ffff */
.L_x_182:
[----:B--2---:R2:W3:Y:S02]  /*f2c0*/  SYNCS.PHASECHK.TRANS64.TRYWAIT P0, [R0+URZ+0x60], R106 ;  /* 0x0000606a000075a7 */ /* 0x0044e400080011ff */
[----:B---3--:R-:W-:Y:S05]  /*f2d0*/  @!P0 NANOSLEEP.SYNCS 0x989680 ;  /* 0x009896800000895d */ /* 0x008fea0003900000 */
[----:B------:R-:W3:Y:S02]  /*f2e0*/  @!P0 SYNCS.PHASECHK.TRANS64 P0, [R0+URZ+0x60], R106 ;  /* 0x0000606a000085a7 */ /* 0x000ee400080010ff */
[----:B---3--:R-:W-:Y:S05]  /*f2f0*/  @!P0 BRA `(.L_x_182) ;  /* 0xfffffffc00f08947 */ /* 0x008fea000383ffff */
[----:B------:R-:W-:Y:S05]  /*f300*/  BRA `(.L_x_181) ;  /* 0xffffffe000447947 */ /* 0x000fea000383ffff */
        .weak           $__internal_0_$__cuda_sm10x_tcgen05_guardrail_trap_col_being_dealloced_not_returned_by_alloc
        .type           $__internal_0_$__cuda_sm10x_tcgen05_guardrail_trap_col_being_dealloced_not_returned_by_alloc,@function
        .size           $__internal_0_$__cuda_sm10x_tcgen05_guardrail_trap_col_being_dealloced_not_returned_by_alloc,($__internal_1_$__cuda_sm10x_tcgen05_guardrail_trap_phase_invalid_during_alloc - $__internal_0_$__cuda_sm10x_tcgen05_guardrail_trap_col_being_dealloced_not_returned_by_alloc)
$__internal_0_$__cuda_sm10x_tcgen05_guardrail_trap_col_being_dealloced_not_returned_by_alloc:
[----:B------:R-:W-:Y:S05]  /*f310*/  BPT.TRAP 0x1 ;  /* 0x000000040000795c */ /* 0x000fea0000300000 */
[----:B------:R-:W-:-:S04]  /*f320*/  HFMA2 R3, -RZ, RZ, 0, 0 ;  /* 0x00000000ff037431 */ /* 0x000fc800000001ff */
[----:B------:R-:W-:Y:S05]  /*f330*/  RET.REL.NODEC R2 `(_ZN7cutlass13device_kernelINS_4gemm6kernel13GemmUniversalIN4cute5tupleIJiiiiEEENS1_10collective13CollectiveMmaINS1_46MainloopSm100TmaUmmaWarpSpecializedBlockScaledILi6ELi2ELi2ENS5_IJNS4_1CILi2EEESB_NSA_ILi1EEEEEEEENS5_IJNSA_ILi128EEESF_SF_EEENS5_IJNS_12float_e4m3_tENS_13float_ue8m0_tEEEENS5_IJNS5_IJlSC_lEEENS4_6LayoutINS5_IJNS5_IJNS5_IJNSA_ILi32EEENSA_ILi4EEEEEEiEEESP_NS5_IJSC_iEEEEEENS5_IJNS5_IJNS5_IJNSA_ILi16EEESN_EEEiEEENS5_IJNS5_IJNSA_ILi0EEESC_EEENSA_ILi512EEEEEENS5_IJSV_iEEEEEEEEEEESJ_S12_NS4_8TiledMMAINS4_8MMA_AtomIJNS4_21SM100_MMA_MXF8F6F4_SSISH_SH_fSI_Li128ELi128ELNS4_4UMMA5MajorE0ELS17_0ELNS16_7ScaleInE0ELS18_0EEEEEENSL_INS5_IJSC_SC_SC_EEENS5_IJSV_SV_SV_EEEEENS5_IJNS4_10UnderscoreES1E_S1E_EEEEENS5_IJNS4_23SM90_TMA_LOAD_MULTICASTES1H_EEENS5_IJNS4_14ComposedLayoutINS4_7SwizzleILi3ELi4ELi3EEENS4_18smem_ptr_flag_bitsILi8EEENSL_INS5_IJNSA_ILi8EEESF_EEENS5_IJSF_SC_EEEEEEENSL_INS5_IJNS5_IJNS5_IJSO_SC_EEENS5_IJSM_SC_EEEEEESC_NS5_IJSN_SC_EEEEEENS5_IJNS5_IJNS5_IJST_SX_EEESW_EEESV_NS5_IJSC_SX_EEEEEEEEEEEvNS4_8identityES1I_S23_vS24_EENS_8epilogue10collective18CollectiveEpilogueINS26_23Sm100TmaWarpSpecializedILi4ELi2ELi16ELb1ELb0EEEJNS5_IJNSA_ILi64EEESF_SF_EEENS5_IJNSL_IS2B_SC_EENSL_INS5_IJSS_SB_EEENS5_IJSC_S2B_EEEEEEEENS_10bfloat16_tESK_S2I_SK_NS26_6fusion15FusionCallbacksIS2A_NS2J_17LinearCombinationIS2I_fS2I_fLNS_15FloatRoundStyleE2EEES2C_S2H_JEEENS4_5SM1004TMEM4LOAD26SM100_TMEM_LOAD_32dp32b16xENS4_13SM90_TMA_LOADENS1J_INS1K_ILi1ELi4ELi3EEENS1M_ILi16EEENSL_INS5_IJS1O_SS_EEENS5_IJSS_SC_EEEEEEENS4_39AutoVectorizingCopyWithAssumedAlignmentILi128EEENS4_14SM90_TMA_STOREES2Z_S31_S31_EEEvvEEEEvNT_6ParamsE) ;  /* 0xffffff0c02307950 */ /* 0x000fea0003c3ffff */
        .weak           $__internal_1_$__cuda_sm10x_tcgen05_guardrail_trap_phase_invalid_during_alloc
        .type           $__internal_1_$__cuda_sm10x_tcgen05_guardrail_trap_phase_invalid_during_alloc,@function
        .size           $__internal_1_$__cuda_sm10x_tcgen05_guardrail_trap_phase_invalid_during_alloc,($__internal_2_$__cuda_sm10x_tcgen05_guardrail_trap_unallocated_columns_being_dealloced - $__internal_1_$__cuda_sm10x_tcgen05_guardrail_trap_phase_invalid_during_alloc)
$__internal_1_$__cuda_sm10x_tcgen05_guardrail_trap_phase_invalid_during_alloc:
[----:B------:R-:W-:Y:S05]  /*f340*/  BPT.TRAP 0x1 ;  /* 0x000000040000795c */ /* 0x000fea0000300000 */
[----:B------:R-:W-:-:S04]  /*f350*/  MOV R3, 0x0 ;  /* 0x0000000000037802 */ /* 0x000fc80000000f00 */
[----:B------:R-:W-:Y:S05]  /*f360*/  RET.REL.NODEC R2 `(_ZN7cutlass13device_kernelINS_4gemm6kernel13GemmUniversalIN4cute5tupleIJiiiiEEENS1_10collective13CollectiveMmaINS1_46MainloopSm100TmaUmmaWarpSpecializedBlockScaledILi6ELi2ELi2ENS5_IJNS4_1CILi2EEESB_NSA_ILi1EEEEEEEENS5_IJNSA_ILi128EEESF_SF_EEENS5_IJNS_12float_e4m3_tENS_13float_ue8m0_tEEEENS5_IJNS5_IJlSC_lEEENS4_6LayoutINS5_IJNS5_IJNS5_IJNSA_ILi32EEENSA_ILi4EEEEEEiEEESP_NS5_IJSC_iEEEEEENS5_IJNS5_IJNS5_IJNSA_ILi16EEESN_EEEiEEENS5_IJNS5_IJNSA_ILi0EEESC_EEENSA_ILi512EEEEEENS5_IJSV_iEEEEEEEEEEESJ_S12_NS4_8TiledMMAINS4_8MMA_AtomIJNS4_21SM100_MMA_MXF8F6F4_SSISH_SH_fSI_Li128ELi128ELNS4_4UMMA5MajorE0ELS17_0ELNS16_7ScaleInE0ELS18_0EEEEEENSL_INS5_IJSC_SC_SC_EEENS5_IJSV_SV_SV_EEEEENS5_IJNS4_10UnderscoreES1E_S1E_EEEEENS5_IJNS4_23SM90_TMA_LOAD_MULTICASTES1H_EEENS5_IJNS4_14ComposedLayoutINS4_7SwizzleILi3ELi4ELi3EEENS4_18smem_ptr_flag_bitsILi8EEENSL_INS5_IJNSA_ILi8EEESF_EEENS5_IJSF_SC_EEEEEEENSL_INS5_IJNS5_IJNS5_IJSO_SC_EEENS5_IJSM_SC_EEEEEESC_NS5_IJSN_SC_EEEEEENS5_IJNS5_IJNS5_IJST_SX_EEESW_EEESV_NS5_IJSC_SX_EEEEEEEEEEEvNS4_8identityES1I_S23_vS24_EENS_8epilogue10collective18CollectiveEpilogueINS26_23Sm100TmaWarpSpecializedILi4ELi2ELi16ELb1ELb0EEEJNS5_IJNSA_ILi64EEESF_SF_EEENS5_IJNSL_IS2B_SC_EENSL_INS5_IJSS_SB_EEENS5_IJSC_S2B_EEEEEEEENS_10bfloat16_tESK_S2I_SK_NS26_6fusion15FusionCallbacksIS2A_NS2J_17LinearCombinationIS2I_fS2I_fLNS_15FloatRoundStyleE2EEES2C_S2H_JEEENS4_5SM1004TMEM4LOAD26SM100_TMEM_LOAD_32dp32b16xENS4_13SM90_TMA_LOADENS1J_INS1K_ILi1ELi4ELi3EEENS1M_ILi16EEENSL_INS5_IJS1O_SS_EEENS5_IJSS_SC_EEEEEEENS4_39AutoVectorizingCopyWithAssumedAlignmentILi128EEENS4_14SM90_TMA_STOREES2Z_S31_S31_EEEvvEEEEvNT_6ParamsE) ;  /* 0xffffff0c02247950 */ /* 0x000fea0003c3ffff */
        .weak           $__internal_2_$__cuda_sm10x_tcgen05_guardrail_trap_unallocated_columns_being_dealloced
        .type           $__internal_2_$__cuda_sm10x_tcgen05_guardrail_trap_unallocated_columns_being_dealloced,@function
        .size           $__internal_2_$__cuda_sm10x_tcgen05_guardrail_trap_unallocated_columns_being_dealloced,(.L_x_247 - $__internal_2_$__cuda_sm10x_tcgen05_guardrail_trap_unallocated_columns_being_dealloced)
$__internal_2_$__cuda_sm10x_tcgen05_guardrail_trap_unallocated_columns_being_dealloced:
[----:B------:R-:W-:Y:S05]  /*f370*/  BPT.TRAP 0x1 ;  /* 0x000000040000795c */ /* 0x000fea0000300000 */
[----:B------:R-:W-:-:S04]  /*f380*/  HFMA2 R3, -RZ, RZ, 0, 0 ;  /* 0x00000000ff037431 */ /* 0x000fc800000001ff */
[----:B------:R-:W-:Y:S05]  /*f390*/  RET.REL.NODEC R2 `(_ZN7cutlass13device_kernelINS_4gemm6kernel13GemmUniversalIN4cute5tupleIJiiiiEEENS1_10collective13CollectiveMmaINS1_46MainloopSm100TmaUmmaWarpSpecializedBlockScaledILi6ELi2ELi2ENS5_IJNS4_1CILi2EEESB_NSA_ILi1EEEEEEEENS5_IJNSA_ILi128EEESF_SF_EEENS5_IJNS_12float_e4m3_tENS_13float_ue8m0_tEEEENS5_IJNS5_IJlSC_lEEENS4_6LayoutINS5_IJNS5_IJNS5_IJNSA_ILi32EEENSA_ILi4EEEEEEiEEESP_NS5_IJSC_iEEEEEENS5_IJNS5_IJNS5_IJNSA_ILi16EEESN_EEEiEEENS5_IJNS5_IJNSA_ILi0EEESC_EEENSA_ILi512EEEEEENS5_IJSV_iEEEEEEEEEEESJ_S12_NS4_8TiledMMAINS4_8MMA_AtomIJNS4_21SM100_MMA_MXF8F6F4_SSISH_SH_fSI_Li128ELi128ELNS4_4UMMA5MajorE0ELS17_0ELNS16_7ScaleInE0ELS18_0EEEEEENSL_INS5_IJSC_SC_SC_EEENS5_IJSV_SV_SV_EEEEENS5_IJNS4_10UnderscoreES1E_S1E_EEEEENS5_IJNS4_23SM90_TMA_LOAD_MULTICASTES1H_EEENS5_IJNS4_14ComposedLayoutINS4_7SwizzleILi3ELi4ELi3EEENS4_18smem_ptr_flag_bitsILi8EEENSL_INS5_IJNSA_ILi8EEESF_EEENS5_IJSF_SC_EEEEEEENSL_INS5_IJNS5_IJNS5_IJSO_SC_EEENS5_IJSM_SC_EEEEEESC_NS5_IJSN_SC_EEEEEENS5_IJNS5_IJNS5_IJST_SX_EEESW_EEESV_NS5_IJSC_SX_EEEEEEEEEEEvNS4_8identityES1I_S23_vS24_EENS_8epilogue10collective18CollectiveEpilogueINS26_23Sm100TmaWarpSpecializedILi4ELi2ELi16ELb1ELb0EEEJNS5_IJNSA_ILi64EEESF_SF_EEENS5_IJNSL_IS2B_SC_EENSL_INS5_IJSS_SB_EEENS5_IJSC_S2B_EEEEEEEENS_10bfloat16_tESK_S2I_SK_NS26_6fusion15FusionCallbacksIS2A_NS2J_17LinearCombinationIS2I_fS2I_fLNS_15FloatRoundStyleE2EEES2C_S2H_JEEENS4_5SM1004TMEM4LOAD26SM100_TMEM_LOAD_32dp32b16xENS4_13SM90_TMA_LOADENS1J_INS1K_ILi1ELi4ELi3EEENS1M_ILi16EEENSL_INS5_IJS1O_SS_EEENS5_IJSS_SC_EEEEEEENS4_39AutoVectorizingCopyWithAssumedAlignmentILi128EEENS4_14SM90_TMA_STOREES2Z_S31_S31_EEEvvEEEEvNT_6ParamsE) ;  /* 0xffffff0c02187950 */ /* 0x000fea0003c3ffff */
.L_x_246:
[----:B------:R-:W-:-:S00]  /*f3a0*/  BRA `(.L_x_246) ;  /* 0xfffffffc00fc7947 */ /* 0x000fc0000383ffff */
[----:B------:R-:W-:-:S00]  /*f3b0*/  NOP ;  /* 0x0000000000007918 */ /* 0x000fc00000000000 */
        /* <DEDUP_REMOVED lines=12> */
.L_x_247:


//--------------------- .nv.global.init           --------------------------
	.section	.nv.global.init,"aw",@progbits
.nv.global.init:
	.type		$str$27,@object
	.size		$str$27,($str$28 - $str$27)
$str$27:
        /*0000*/ 	.byte	0x28, 0x61, 0x64, 0x64, 0x72, 0x65, 0x73, 0x73, 0x20, 0x26, 0x20, 0x6d, 0x61, 0x73, 0x6b, 0x29
        /*0010*/ 	.byte	0x20, 0x3d, 0x3d, 0x20, 0x30, 0x00
	.type		$str$28,@object
	.size		$str$28,($str$26 - $str$28)
$str$28:
        /*0016*/ 	.byte	0x2f, 0x74, 0x6d, 0x70, 0x2f, 0x63, 0x75, 0x74, 0x6c, 0x61, 0x73, 0x73, 0x5f, 0x73, 0x77, 0x65
        /*0026*/ 	.byte	0x65, 0x70, 0x5f, 0x73, 0x72, 0x63, 0x2f, 0x69, 0x6e, 0x63, 0x6c, 0x75, 0x64, 0x65, 0x2f, 0x63
        /*0036*/ 	.byte	0x75, 0x74, 0x65, 0x2f, 0x70, 0x6f, 0x69, 0x6e, 0x74, 0x65, 0x72, 0x5f, 0x66, 0x6c, 0x61, 0x67
        /*0046*/ 	.byte	0x67, 0x65, 0x64, 0x2e, 0x68, 0x70, 0x70, 0x00
	.type		$str$26,@object
	.size		$str$26,($str$25 - $str$26)
$str$26:
        /*004e*/ 	.byte	0x2f, 0x74, 0x6d, 0x70, 0x2f, 0x63, 0x75, 0x74, 0x6c, 0x61, 0x73, 0x73, 0x5f, 0x73, 0x77, 0x65
        /*005e*/ 	.byte	0x65, 0x70, 0x5f, 0x73, 0x72, 0x63, 0x2f, 0x69, 0x6e, 0x63, 0x6c, 0x75, 0x64, 0x65, 0x2f, 0x63
        /*006e*/ 	.byte	0x75, 0x74, 0x65, 0x2f, 0x61, 0x74, 0x6f, 0x6d, 0x2f, 0x63, 0x6f, 0x70, 0x79, 0x5f, 0x74, 0x72
        /*007e*/ 	.byte	0x61, 0x69, 0x74, 0x73, 0x5f, 0x73, 0x6d, 0x31, 0x30, 0x30, 0x2e, 0x68, 0x70, 0x70, 0x00
	.type		$str$25,@object
	.size		$str$25,(__unnamed_1 - $str$25)
$str$25:
        /*008d*/ 	.byte	0x28, 0x28, 0x75, 0x69, 0x6e, 0x74, 0x33, 0x32, 0x5f, 0x74, 0x28, 0x74, 0x68, 0x72, 0x65, 0x61
        /*009d*/ 	.byte	0x64, 0x49, 0x64, 0x78, 0x2e, 0x78, 0x29, 0x20, 0x2f, 0x20, 0x33, 0x32, 0x29, 0x20, 0x25, 0x20
        /*00ad*/ 	.byte	0x34, 0x29, 0x20, 0x3d, 0x3d, 0x20, 0x28, 0x28, 0x28, 0x74, 0x6d, 0x65, 0x6d, 0x5f, 0x61, 0x64
        /*00bd*/ 	.byte	0x64, 0x72, 0x20, 0x3e, 0x3e, 0x20, 0x31, 0x36, 0x29, 0x20, 0x2f, 0x20, 0x33, 0x32, 0x29, 0x20
        /*00cd*/ 	.byte	0x25, 0x20, 0x34, 0x29, 0x00
	.type		__unnamed_1,@object
	.size		__unnamed_1,(__unnamed_2 - __unnamed_1)
__unnamed_1:
        /*00d2*/ 	.byte	0x61, 0x75, 0x74, 0x6f, 0x20, 0x63, 0x75, 0x74, 0x65, 0x3a, 0x3a, 0x61, 0x73, 0x5f, 0x70, 0x6f
        /* <DEDUP_REMOVED lines=24> */
        /*0262*/ 	.byte	0x43, 0x3c, 0x32, 0x30, 0x34, 0x38, 0x3e, 0x3e, 0x3e, 0x3e, 0x5d, 0x00
	.type		__unnamed_2,@object
	.size		__unnamed_2,(.L_2 - __unnamed_2)
__unnamed_2:
        /* <DEDUP_REMOVED lines=40> */
        /*04ee*/ 	.byte	0x3a, 0x3a, 0x43, 0x3c, 0x30, 0x3e, 0x3e, 0x3e, 0x3e, 0x5d, 0x00
.L_2:


//--------------------- .nv.shared._ZN7cutlass13device_kernelINS_4gemm6kernel13GemmUniversalIN4cute5tupleIJiiiiEEENS1_10collective13CollectiveMmaINS1_46MainloopSm100TmaUmmaWarpSpecializedBlockScaledILi6ELi2ELi2ENS5_IJNS4_1CILi2EEESB_NSA_ILi1EEEEEEEENS5_IJNSA_ILi128EEESF_SF_EEENS5_IJNS_12float_e4m3_tENS_13float_ue8m0_tEEEENS5_IJNS5_IJlSC_lEEENS4_6LayoutINS5_IJNS5_IJNS5_IJNSA_ILi32EEENSA_ILi4EEEEEEiEEESP_NS5_IJSC_iEEEEEENS5_IJNS5_IJNS5_IJNSA_ILi16EEESN_EEEiEEENS5_IJNS5_IJNSA_ILi0EEESC_EEENSA_ILi512EEEEEENS5_IJSV_iEEEEEEEEEEESJ_S12_NS4_8TiledMMAINS4_8MMA_AtomIJNS4_21SM100_MMA_MXF8F6F4_SSISH_SH_fSI_Li128ELi128ELNS4_4UMMA5MajorE0ELS17_0ELNS16_7ScaleInE0ELS18_0EEEEEENSL_INS5_IJSC_SC_SC_EEENS5_IJSV_SV_SV_EEEEENS5_IJNS4_10UnderscoreES1E_S1E_EEEEENS5_IJNS4_23SM90_TMA_LOAD_MULTICASTES1H_EEENS5_IJNS4_14ComposedLayoutINS4_7SwizzleILi3ELi4ELi3EEENS4_18smem_ptr_flag_bitsILi8EEENSL_INS5_IJNSA_ILi8EEESF_EEENS5_IJSF_SC_EEEEEEENSL_INS5_IJNS5_IJNS5_IJSO_SC_EEENS5_IJSM_SC_EEEEEESC_NS5_IJSN_SC_EEEEEENS5_IJNS5_IJNS5_IJST_SX_EEESW_EEESV_NS5_IJSC_SX_EEEEEEEEEEEvNS4_8identityES1I_S23_vS24_EENS_8epilogue10collective18CollectiveEpilogueINS26_23Sm100TmaWarpSpecializedILi4ELi2ELi16ELb1ELb0EEEJNS5_IJNSA_ILi64EEESF_SF_EEENS5_IJNSL_IS2B_SC_EENSL_INS5_IJSS_SB_EEENS5_IJSC_S2B_EEEEEEEENS_10bfloat16_tESK_S2I_SK_NS26_6fusion15FusionCallbacksIS2A_NS2J_17LinearCombinationIS2I_fS2I_fLNS_15FloatRoundStyleE2EEES2C_S2H_JEEENS4_5SM1004TMEM4LOAD26SM100_TMEM_LOAD_32dp32b16xENS4_13SM90_TMA_LOADENS1J_INS1K_ILi1ELi4ELi3EEENS1M_ILi16EEENSL_INS5_IJS1O_SS_EEENS5_IJSS_SC_EEEEEEENS4_39AutoVectorizingCopyWithAssumedAlignmentILi128EEENS4_14SM90_TMA_STOREES2Z_S31_S31_EEEvvEEEEvNT_6ParamsE --------------------------
	.section	.nv.shared._ZN7cutlass13device_kernelINS_4gemm6kernel13GemmUniversalIN4cute5tupleIJiiiiEEENS1_10collective13CollectiveMmaINS1_46MainloopSm100TmaUmmaWarpSpecializedBlockScaledILi6ELi2ELi2ENS5_IJNS4_1CILi2EEESB_NSA_ILi1EEEEEEEENS5_IJNSA_ILi128EEESF_SF_EEENS5_IJNS_12float_e4m3_tENS_13float_ue8m0_tEEEENS5_IJNS5_IJlSC_lEEENS4_6LayoutINS5_IJNS5_IJNS5_IJNSA_ILi32EEENSA_ILi4EEEEEEiEEESP_NS5_IJSC_iEEEEEENS5_IJNS5_IJNS5_IJNSA_ILi16EEESN_EEEiEEENS5_IJNS5_IJNSA_ILi0EEESC_EEENSA_ILi512EEEEEENS5_IJSV_iEEEEEEEEEEESJ_S12_NS4_8TiledMMAINS4_8MMA_AtomIJNS4_21SM100_MMA_MXF8F6F4_SSISH_SH_fSI_Li128ELi128ELNS4_4UMMA5MajorE0ELS17_0ELNS16_7ScaleInE0ELS18_0EEEEEENSL_INS5_IJSC_SC_SC_EEENS5_IJSV_SV_SV_EEEEENS5_IJNS4_10UnderscoreES1E_S1E_EEEEENS5_IJNS4_23SM90_TMA_LOAD_MULTICASTES1H_EEENS5_IJNS4_14ComposedLayoutINS4_7SwizzleILi3ELi4ELi3EEENS4_18smem_ptr_flag_bitsILi8EEENSL_INS5_IJNSA_ILi8EEESF_EEENS5_IJSF_SC_EEEEEEENSL_INS5_IJNS5_IJNS5_IJSO_SC_EEENS5_IJSM_SC_EEEEEESC_NS5_IJSN_SC_EEEEEENS5_IJNS5_IJNS5_IJST_SX_EEESW_EEESV_NS5_IJSC_SX_EEEEEEEEEEEvNS4_8identityES1I_S23_vS24_EENS_8epilogue10collective18CollectiveEpilogueINS26_23Sm100TmaWarpSpecializedILi4ELi2ELi16ELb1ELb0EEEJNS5_IJNSA_ILi64EEESF_SF_EEENS5_IJNSL_IS2B_SC_EENSL_INS5_IJSS_SB_EEENS5_IJSC_S2B_EEEEEEEENS_10bfloat16_tESK_S2I_SK_NS26_6fusion15FusionCallbacksIS2A_NS2J_17LinearCombinationIS2I_fS2I_fLNS_15FloatRoundStyleE2EEES2C_S2H_JEEENS4_5SM1004TMEM4LOAD26SM100_TMEM_LOAD_32dp32b16xENS4_13SM90_TMA_LOADENS1J_INS1K_ILi1ELi4ELi3EEENS1M_ILi16EEENSL_INS5_IJS1O_SS_EEENS5_IJSS_SC_EEEEEEENS4_39AutoVectorizingCopyWithAssumedAlignmentILi128EEENS4_14SM90_TMA_STOREES2Z_S31_S31_EEEvvEEEEvNT_6ParamsE,"aw",@nobits
	.sectionflags	@""
	.align	16
	.zero		1024


//--------------------- .nv.shared.reserved.0     --------------------------
	.section	.nv.shared.reserved.0,"aw",@nobits
	.weak		__nv_reservedSMEM_offset_0_alias
	.size		__nv_reservedSMEM_offset_0_alias, 0, 64
	.other		__nv_reservedSMEM_offset_0_alias,@"STO_CUDA_RESERVED_SHARED STV_DEFAULT"
__nv_reservedSMEM_offset_0_alias:
	.zero		0
.nv.shared.reserved.0:
	.zero		64
	.weak		__nv_reservedSMEM_tcgen05_partition
	.type		__nv_reservedSMEM_tcgen05_partition,@object
	.size		__nv_reservedSMEM_tcgen05_partition,(.L_0 - __nv_reservedSMEM_tcgen05_partition)
__nv_reservedSMEM_tcgen05_partition:
	.zero		32
.L_0:


//--------------------- .nv.global                --------------------------
	.section	.nv.global,"aw",@nobits
.nv.global:
	.type		_ZN40_INTERNAL_8fd64c93_4_k_cu_c0519385_349664cute1_E,@object
	.size		_ZN40_INTERNAL_8fd64c93_4_k_cu_c0519385_349664cute1_E,(_ZN40_INTERNAL_8fd64c93_4_k_cu_c0519385_349664cuda3std3__45__cpo6cbeginE - _ZN40_INTERNAL_8fd64c93_4_k_cu_c0519385_349664cute1_E)
_ZN40_INTERNAL_8fd64c93_4_k_cu_c0519385_349664cute1_E:
	.zero		1
	.type		_ZN40_INTERNAL_8fd64c93_4_k_cu_c0519385_349664cuda3std3__45__cpo6cbeginE,@object
	.size		_ZN40_INTERNAL_8fd64c93_4_k_cu_c0519385_349664cuda3std3__45__cpo6cbeginE,(_ZN40_INTERNAL_8fd64c93_4_k_cu_c0519385_349664cuda3std3__48in_placeE - _ZN40_INTERNAL_8fd64c93_4_k_cu_c0519385_349664cuda3std3__45__cpo6cbeginE)
_ZN40_INTERNAL_8fd64c93_4_k_cu_c0519385_349664cuda3std3__45__cpo6cbeginE:
	.zero		1
	.type		_ZN40_INTERNAL_8fd64c93_4_k_cu_c0519385_349664cuda3std3__48in_placeE,@object
	.size		_ZN40_INTERNAL_8fd64c93_4_k_cu_c0519385_349664cuda3std3__48in_placeE,(_ZN40_INTERNAL_8fd64c93_4_k_cu_c0519385_349664cuda3std6ranges3__45__cpo9iter_moveE - _ZN40_INTERNAL_8fd64c93_4_k_cu_c0519385_349664cuda3std3__48in_placeE)
_ZN40_INTERNAL_8fd64c93_4_k_cu_c0519385_349664cuda3std3__48in_placeE:
	.zero		1
	.type		_ZN40_INTERNAL_8fd64c93_4_k_cu_c0519385_349664cuda3std6ranges3__45__cpo9iter_moveE,@object
	.size		_ZN40_INTERNAL_8fd64c93_4_k_cu_c0519385_349664cuda3std6ranges3__45__cpo9iter_moveE,(_ZN40_INTERNAL_8fd64c93_4_k_cu_c0519385_349664cuda3std3__45__cpo5beginE - _ZN40_INTERNAL_8fd64c93_4_k_cu_c0519385_349664cuda3std6ranges3__45__cpo9iter_moveE)
_ZN40_INTERNAL_8fd64c93_4_k_cu_c0519385_349664cuda3std6ranges3__45__cpo9iter_moveE:
	.zero		1
	.type		_ZN40_INTERNAL_8fd64c93_4_k_cu_c0519385_349664cuda3std3__45__cpo5beginE,@object
	.size		_ZN40_INTERNAL_8fd64c93_4_k_cu_c0519385_349664cuda3std3__45__cpo5beginE,(_ZN40_INTERNAL_8fd64c93_4_k_cu_c0519385_349664cuda3std3__442_GLOBAL__N__8fd64c93_4_k_cu_c0519385_349666ignoreE - _ZN40_INTERNAL_8fd64c93_4_k_cu_c0519385_349664cuda3std3__45__cpo5beginE)
_ZN40_INTERNAL_8fd64c93_4_k_cu_c0519385_349664cuda3std3__45__cpo5beginE:
	.zero		1
	.type		_ZN40_INTERNAL_8fd64c93_4_k_cu_c0519385_349664cuda3std3__442_GLOBAL__N__8fd64c93_4_k_cu_c0519385_349666ignoreE,@object
	.size		_ZN40_INTERNAL_8fd64c93_4_k_cu_c0519385_349664cuda3std3__442_GLOBAL__N__8fd64c93_4_k_cu_c0519385_349666ignoreE,(_ZN40_INTERNAL_8fd64c93_4_k_cu_c0519385_349664cute7productE - _ZN40_INTERNAL_8fd64c93_4_k_cu_c0519385_349664cuda3std3__442_GLOBAL__N__8fd64c93_4_k_cu_c0519385_349666ignoreE)
_ZN40_INTERNAL_8fd64c93_4_k_cu_c0519385_349664cuda3std3__442_GLOBAL__N__8fd64c93_4_k_cu_c0519385_349666ignoreE:
	.zero		1
	.type		_ZN40_INTERNAL_8fd64c93_4_k_cu_c0519385_349664cute7productE,@object
	.size		_ZN40_INTERNAL_8fd64c93_4_k_cu_c0519385_349664cute7productE,(_ZN40_INTERNAL_8fd64c93_4_k_cu_c0519385_349664cuda3std3__45__cpo3endE - _ZN40_INTERNAL_8fd64c93_4_k_cu_c0519385_349664cute7productE)
_ZN40_INTERNAL_8fd64c93_4_k_cu_c0519385_349664cute7productE:
	.zero		1
	.type		_ZN40_INTERNAL_8fd64c93_4_k_cu_c0519385_349664cuda3std3__45__cpo3endE,@object
	.size		_ZN40_INTERNAL_8fd64c93_4_k_cu_c0519385_349664cuda3std3__45__cpo3endE,(_ZN40_INTERNAL_8fd64c93_4_k_cu_c0519385_349664cuda3std3__419piecewise_constructE - _ZN40_INTERNAL_8fd64c93_4_k_cu_c0519385_349664cuda3std3__45__cpo3endE)
_ZN40_INTERNAL_8fd64c93_4_k_cu_c0519385_349664cuda3std3__45__cpo3endE:
	.zero		1
	.type		_ZN40_INTERNAL_8fd64c93_4_k_cu_c0519385_349664cuda3std3__419piecewise_constructE,@object
	.size		_ZN40_INTERNAL_8fd64c93_4_k_cu_c0519385_349664cuda3std3__419piecewise_constructE,(_ZN40_INTERNAL_8fd64c93_4_k_cu_c0519385_349664cuda3std3__45__cpo4cendE - _ZN40_INTERNAL_8fd64c93_4_k_cu_c0519385_349664cuda3std3__419piecewise_constructE)
_ZN40_INTERNAL_8fd64c93_4_k_cu_c0519385_349664cuda3std3__419piecewise_constructE:
	.zero		1
	.type		_ZN40_INTERNAL_8fd64c93_4_k_cu_c0519385_349664cuda3std3__45__cpo4cendE,@object
	.size		_ZN40_INTERNAL_8fd64c93_4_k_cu_c0519385_349664cuda3std3__45__cpo4cendE,(_ZN40_INTERNAL_8fd64c93_4_k_cu_c0519385_349664cuda3std6ranges3__45__cpo4swapE - _ZN40_INTERNAL_8fd64c93_4_k_cu_c0519385_349664cuda3std3__45__cpo4cendE)
_ZN40_INTERNAL_8fd64c93_4_k_cu_c0519385_349664cuda3std3__45__cpo4cendE:
	.zero		1
	.type		_ZN40_INTERNAL_8fd64c93_4_k_cu_c0519385_349664cuda3std6ranges3__45__cpo4swapE,@object
	.size		_ZN40_INTERNAL_8fd64c93_4_k_cu_c0519385_349664cuda3std6ranges3__45__cpo4swapE,(.L_10 - _ZN40_INTERNAL_8fd64c93_4_k_cu_c0519385_349664cuda3std6ranges3__45__cpo4swapE)
_ZN40_INTERNAL_8fd64c93_4_k_cu_c0519385_349664cuda3std6ranges3__45__cpo4swapE:
	.zero		1
.L_10:


//--------------------- .nv.constant0._ZN7cutlass13device_kernelINS_4gemm6kernel13GemmUniversalIN4cute5tupleIJiiiiEEENS1_10collective13CollectiveMmaINS1_46MainloopSm100TmaUmmaWarpSpecializedBlockScaledILi6ELi2ELi2ENS5_IJNS4_1CILi2EEESB_NSA_ILi1EEEEEEEENS5_IJNSA_ILi128EEESF_SF_EEENS5_IJNS_12float_e4m3_tENS_13float_ue8m0_tEEEENS5_IJNS5_IJlSC_lEEENS4_6LayoutINS5_IJNS5_IJNS5_IJNSA_ILi32EEENSA_ILi4EEEEEEiEEESP_NS5_IJSC_iEEEEEENS5_IJNS5_IJNS5_IJNSA_ILi16EEESN_EEEiEEENS5_IJNS5_IJNSA_ILi0EEESC_EEENSA_ILi512EEEEEENS5_IJSV_iEEEEEEEEEEESJ_S12_NS4_8TiledMMAINS4_8MMA_AtomIJNS4_21SM100_MMA_MXF8F6F4_SSISH_SH_fSI_Li128ELi128ELNS4_4UMMA5MajorE0ELS17_0ELNS16_7ScaleInE0ELS18_0EEEEEENSL_INS5_IJSC_SC_SC_EEENS5_IJSV_SV_SV_EEEEENS5_IJNS4_10UnderscoreES1E_S1E_EEEEENS5_IJNS4_23SM90_TMA_LOAD_MULTICASTES1H_EEENS5_IJNS4_14ComposedLayoutINS4_7SwizzleILi3ELi4ELi3EEENS4_18smem_ptr_flag_bitsILi8EEENSL_INS5_IJNSA_ILi8EEESF_EEENS5_IJSF_SC_EEEEEEENSL_INS5_IJNS5_IJNS5_IJSO_SC_EEENS5_IJSM_SC_EEEEEESC_NS5_IJSN_SC_EEEEEENS5_IJNS5_IJNS5_IJST_SX_EEESW_EEESV_NS5_IJSC_SX_EEEEEEEEEEEvNS4_8identityES1I_S23_vS24_EENS_8epilogue10collective18CollectiveEpilogueINS26_23Sm100TmaWarpSpecializedILi4ELi2ELi16ELb1ELb0EEEJNS5_IJNSA_ILi64EEESF_SF_EEENS5_IJNSL_IS2B_SC_EENSL_INS5_IJSS_SB_EEENS5_IJSC_S2B_EEEEEEEENS_10bfloat16_tESK_S2I_SK_NS26_6fusion15FusionCallbacksIS2A_NS2J_17LinearCombinationIS2I_fS2I_fLNS_15FloatRoundStyleE2EEES2C_S2H_JEEENS4_5SM1004TMEM4LOAD26SM100_TMEM_LOAD_32dp32b16xENS4_13SM90_TMA_LOADENS1J_INS1K_ILi1ELi4ELi3EEENS1M_ILi16EEENSL_INS5_IJS1O_SS_EEENS5_IJSS_SC_EEEEEEENS4_39AutoVectorizingCopyWithAssumedAlignmentILi128EEENS4_14SM90_TMA_STOREES2Z_S31_S31_EEEvvEEEEvNT_6ParamsE --------------------------
	.section	.nv.constant0._ZN7cutlass13device_kernelINS_4gemm6kernel13GemmUniversalIN4cute5tupleIJiiiiEEENS1_10collective13CollectiveMmaINS1_46MainloopSm100TmaUmmaWarpSpecializedBlockScaledILi6ELi2ELi2ENS5_IJNS4_1CILi2EEESB_NSA_ILi1EEEEEEEENS5_IJNSA_ILi128EEESF_SF_EEENS5_IJNS_12float_e4m3_tENS_13float_ue8m0_tEEEENS5_IJNS5_IJlSC_lEEENS4_6LayoutINS5_IJNS5_IJNS5_IJNSA_ILi32EEENSA_ILi4EEEEEEiEEESP_NS5_IJSC_iEEEEEENS5_IJNS5_IJNS5_IJNSA_ILi16EEESN_EEEiEEENS5_IJNS5_IJNSA_ILi0EEESC_EEENSA_ILi512EEEEEENS5_IJSV_iEEEEEEEEEEESJ_S12_NS4_8TiledMMAINS4_8MMA_AtomIJNS4_21SM100_MMA_MXF8F6F4_SSISH_SH_fSI_Li128ELi128ELNS4_4UMMA5MajorE0ELS17_0ELNS16_7ScaleInE0ELS18_0EEEEEENSL_INS5_IJSC_SC_SC_EEENS5_IJSV_SV_SV_EEEEENS5_IJNS4_10UnderscoreES1E_S1E_EEEEENS5_IJNS4_23SM90_TMA_LOAD_MULTICASTES1H_EEENS5_IJNS4_14ComposedLayoutINS4_7SwizzleILi3ELi4ELi3EEENS4_18smem_ptr_flag_bitsILi8EEENSL_INS5_IJNSA_ILi8EEESF_EEENS5_IJSF_SC_EEEEEEENSL_INS5_IJNS5_IJNS5_IJSO_SC_EEENS5_IJSM_SC_EEEEEESC_NS5_IJSN_SC_EEEEEENS5_IJNS5_IJNS5_IJST_SX_EEESW_EEESV_NS5_IJSC_SX_EEEEEEEEEEEvNS4_8identityES1I_S23_vS24_EENS_8epilogue10collective18CollectiveEpilogueINS26_23Sm100TmaWarpSpecializedILi4ELi2ELi16ELb1ELb0EEEJNS5_IJNSA_ILi64EEESF_SF_EEENS5_IJNSL_IS2B_SC_EENSL_INS5_IJSS_SB_EEENS5_IJSC_S2B_EEEEEEEENS_10bfloat16_tESK_S2I_SK_NS26_6fusion15FusionCallbacksIS2A_NS2J_17LinearCombinationIS2I_fS2I_fLNS_15FloatRoundStyleE2EEES2C_S2H_JEEENS4_5SM1004TMEM4LOAD26SM100_TMEM_LOAD_32dp32b16xENS4_13SM90_TMA_LOADENS1J_INS1K_ILi1ELi4ELi3EEENS1M_ILi16EEENSL_INS5_IJS1O_SS_EEENS5_IJSS_SC_EEEEEEENS4_39AutoVectorizingCopyWithAssumedAlignmentILi128EEENS4_14SM90_TMA_STOREES2Z_S31_S31_EEEvvEEEEvNT_6ParamsE,"a",@progbits
	.sectionflags	@""
	.align	4
.nv.constant0._ZN7cutlass13device_kernelINS_4gemm6kernel13GemmUniversalIN4cute5tupleIJiiiiEEENS1_10collective13CollectiveMmaINS1_46MainloopSm100TmaUmmaWarpSpecializedBlockScaledILi6ELi2ELi2ENS5_IJNS4_1CILi2EEESB_NSA_ILi1EEEEEEEENS5_IJNSA_ILi128EEESF_SF_EEENS5_IJNS_12float_e4m3_tENS_13float_ue8m0_tEEEENS5_IJNS5_IJlSC_lEEENS4_6LayoutINS5_IJNS5_IJNS5_IJNSA_ILi32EEENSA_ILi4EEEEEEiEEESP_NS5_IJSC_iEEEEEENS5_IJNS5_IJNS5_IJNSA_ILi16EEESN_EEEiEEENS5_IJNS5_IJNSA_ILi0EEESC_EEENSA_ILi512EEEEEENS5_IJSV_iEEEEEEEEEEESJ_S12_NS4_8TiledMMAINS4_8MMA_AtomIJNS4_21SM100_MMA_MXF8F6F4_SSISH_SH_fSI_Li128ELi128ELNS4_4UMMA5MajorE0ELS17_0ELNS16_7ScaleInE0ELS18_0EEEEEENSL_INS5_IJSC_SC_SC_EEENS5_IJSV_SV_SV_EEEEENS5_IJNS4_10UnderscoreES1E_S1E_EEEEENS5_IJNS4_23SM90_TMA_LOAD_MULTICASTES1H_EEENS5_IJNS4_14ComposedLayoutINS4_7SwizzleILi3ELi4ELi3EEENS4_18smem_ptr_flag_bitsILi8EEENSL_INS5_IJNSA_ILi8EEESF_EEENS5_IJSF_SC_EEEEEEENSL_INS5_IJNS5_IJNS5_IJSO_SC_EEENS5_IJSM_SC_EEEEEESC_NS5_IJSN_SC_EEEEEENS5_IJNS5_IJNS5_IJST_SX_EEESW_EEESV_NS5_IJSC_SX_EEEEEEEEEEEvNS4_8identityES1I_S23_vS24_EENS_8epilogue10collective18CollectiveEpilogueINS26_23Sm100TmaWarpSpecializedILi4ELi2ELi16ELb1ELb0EEEJNS5_IJNSA_ILi64EEESF_SF_EEENS5_IJNSL_IS2B_SC_EENSL_INS5_IJSS_SB_EEENS5_IJSC_S2B_EEEEEEEENS_10bfloat16_tESK_S2I_SK_NS26_6fusion15FusionCallbacksIS2A_NS2J_17LinearCombinationIS2I_fS2I_fLNS_15FloatRoundStyleE2EEES2C_S2H_JEEENS4_5SM1004TMEM4LOAD26SM100_TMEM_LOAD_32dp32b16xENS4_13SM90_TMA_LOADENS1J_INS1K_ILi1ELi4ELi3EEENS1M_ILi16EEENSL_INS5_IJS1O_SS_EEENS5_IJSS_SC_EEEEEEENS4_39AutoVectorizingCopyWithAssumedAlignmentILi128EEENS4_14SM90_TMA_STOREES2Z_S31_S31_EEEvvEEEEvNT_6ParamsE:
	.zero		3968


//--------------------- SYMBOLS --------------------------

	.type		.nv.reservedSmem.offset0,@object
	.size		.nv.reservedSmem.offset0,0x4
	.type		.nv.reservedSmem.cap,@object
	.size		.nv.reservedSmem.cap,0x4
	.type		__assertfail,@function
